//
// Generated by NVIDIA NVVM Compiler
//
// Compiler Build ID: CL-36424714
// Cuda compilation tools, release 13.0, V13.0.88
// Based on NVVM 20.0.0
//

.version 9.0
.target sm_100
.address_size 64

	// .globl	_Z20calculate_new_matrixPdS_m
// _ZZN3cub18CUB_300001_SM_10006detail6reduce28DeviceReduceSingleTileKernelINS2_10policy_hubIdjN4cuda3__47maximumIvEEE10Policy1000EPdSB_jS8_ddNS5_3std3__410__identityEEEvT0_T1_T2_T3_T4_T6_E12temp_storage has been demoted
// _ZZN3cub18CUB_300001_SM_10006detail6reduce18DeviceReduceKernelINS2_10policy_hubIdjN4cuda3__47maximumIvEEE10Policy1000EPdjS8_dNS5_3std3__410__identityEEEvT0_PT3_T1_NS0_13GridEvenShareISI_EET2_T4_E12temp_storage has been demoted
// _ZZN3cub18CUB_300001_SM_10006detail6reduce28DeviceReduceSingleTileKernelINS2_10policy_hubIdjN4cuda3__47maximumIvEEE10Policy1000EPdSB_iS8_ddNS5_3std3__410__identityEEEvT0_T1_T2_T3_T4_T6_E12temp_storage has been demoted
.global .align 1 .b8 _ZN34_INTERNAL_f8a78607_4_k_cu_e58fdc9e4cuda3std3__45__cpo5beginE[1];
.global .align 1 .b8 _ZN34_INTERNAL_f8a78607_4_k_cu_e58fdc9e4cuda3std3__45__cpo3endE[1];
.global .align 1 .b8 _ZN34_INTERNAL_f8a78607_4_k_cu_e58fdc9e4cuda3std3__45__cpo6cbeginE[1];
.global .align 1 .b8 _ZN34_INTERNAL_f8a78607_4_k_cu_e58fdc9e4cuda3std3__45__cpo4cendE[1];
.global .align 1 .b8 _ZN34_INTERNAL_f8a78607_4_k_cu_e58fdc9e4cuda3std3__45__cpo6rbeginE[1];
.global .align 1 .b8 _ZN34_INTERNAL_f8a78607_4_k_cu_e58fdc9e4cuda3std3__45__cpo4rendE[1];
.global .align 1 .b8 _ZN34_INTERNAL_f8a78607_4_k_cu_e58fdc9e4cuda3std3__45__cpo7crbeginE[1];
.global .align 1 .b8 _ZN34_INTERNAL_f8a78607_4_k_cu_e58fdc9e4cuda3std3__45__cpo5crendE[1];
.global .align 1 .b8 _ZN34_INTERNAL_f8a78607_4_k_cu_e58fdc9e4cuda3std3__436_GLOBAL__N__f8a78607_4_k_cu_e58fdc9e6ignoreE[1];
.global .align 1 .b8 _ZN34_INTERNAL_f8a78607_4_k_cu_e58fdc9e4cuda3std3__419piecewise_constructE[1];
.global .align 1 .b8 _ZN34_INTERNAL_f8a78607_4_k_cu_e58fdc9e4cuda3std3__48in_placeE[1];
.global .align 1 .b8 _ZN34_INTERNAL_f8a78607_4_k_cu_e58fdc9e4cuda3std3__420unreachable_sentinelE[1];
.global .align 1 .b8 _ZN34_INTERNAL_f8a78607_4_k_cu_e58fdc9e4cuda3std3__47nulloptE[1];
.global .align 1 .b8 _ZN34_INTERNAL_f8a78607_4_k_cu_e58fdc9e4cuda3std3__48unexpectE[1];
.global .align 1 .b8 _ZN34_INTERNAL_f8a78607_4_k_cu_e58fdc9e4cuda3std6ranges3__45__cpo4swapE[1];
.global .align 1 .b8 _ZN34_INTERNAL_f8a78607_4_k_cu_e58fdc9e4cuda3std6ranges3__45__cpo9iter_moveE[1];
.global .align 1 .b8 _ZN34_INTERNAL_f8a78607_4_k_cu_e58fdc9e4cuda3std6ranges3__45__cpo5beginE[1];
.global .align 1 .b8 _ZN34_INTERNAL_f8a78607_4_k_cu_e58fdc9e4cuda3std6ranges3__45__cpo3endE[1];
.global .align 1 .b8 _ZN34_INTERNAL_f8a78607_4_k_cu_e58fdc9e4cuda3std6ranges3__45__cpo6cbeginE[1];
.global .align 1 .b8 _ZN34_INTERNAL_f8a78607_4_k_cu_e58fdc9e4cuda3std6ranges3__45__cpo4cendE[1];
.global .align 1 .b8 _ZN34_INTERNAL_f8a78607_4_k_cu_e58fdc9e4cuda3std6ranges3__45__cpo7advanceE[1];
.global .align 1 .b8 _ZN34_INTERNAL_f8a78607_4_k_cu_e58fdc9e4cuda3std6ranges3__45__cpo9iter_swapE[1];
.global .align 1 .b8 _ZN34_INTERNAL_f8a78607_4_k_cu_e58fdc9e4cuda3std6ranges3__45__cpo4nextE[1];
.global .align 1 .b8 _ZN34_INTERNAL_f8a78607_4_k_cu_e58fdc9e4cuda3std6ranges3__45__cpo4prevE[1];
.global .align 1 .b8 _ZN34_INTERNAL_f8a78607_4_k_cu_e58fdc9e4cuda3std6ranges3__45__cpo4dataE[1];
.global .align 1 .b8 _ZN34_INTERNAL_f8a78607_4_k_cu_e58fdc9e4cuda3std6ranges3__45__cpo5cdataE[1];
.global .align 1 .b8 _ZN34_INTERNAL_f8a78607_4_k_cu_e58fdc9e4cuda3std6ranges3__45__cpo4sizeE[1];
.global .align 1 .b8 _ZN34_INTERNAL_f8a78607_4_k_cu_e58fdc9e4cuda3std6ranges3__45__cpo5ssizeE[1];
.global .align 1 .b8 _ZN34_INTERNAL_f8a78607_4_k_cu_e58fdc9e4cuda3std6ranges3__45__cpo8distanceE[1];
.global .align 1 .b8 _ZN34_INTERNAL_f8a78607_4_k_cu_e58fdc9e6thrust24THRUST_300001_SM_1000_NS6system6detail10sequential3seqE[1];
.global .align 1 .b8 _ZN34_INTERNAL_f8a78607_4_k_cu_e58fdc9e6thrust24THRUST_300001_SM_1000_NS12placeholders2_1E[1];
.global .align 1 .b8 _ZN34_INTERNAL_f8a78607_4_k_cu_e58fdc9e6thrust24THRUST_300001_SM_1000_NS12placeholders2_2E[1];
.global .align 1 .b8 _ZN34_INTERNAL_f8a78607_4_k_cu_e58fdc9e6thrust24THRUST_300001_SM_1000_NS12placeholders2_3E[1];
.global .align 1 .b8 _ZN34_INTERNAL_f8a78607_4_k_cu_e58fdc9e6thrust24THRUST_300001_SM_1000_NS12placeholders2_4E[1];
.global .align 1 .b8 _ZN34_INTERNAL_f8a78607_4_k_cu_e58fdc9e6thrust24THRUST_300001_SM_1000_NS12placeholders2_5E[1];
.global .align 1 .b8 _ZN34_INTERNAL_f8a78607_4_k_cu_e58fdc9e6thrust24THRUST_300001_SM_1000_NS12placeholders2_6E[1];
.global .align 1 .b8 _ZN34_INTERNAL_f8a78607_4_k_cu_e58fdc9e6thrust24THRUST_300001_SM_1000_NS12placeholders2_7E[1];
.global .align 1 .b8 _ZN34_INTERNAL_f8a78607_4_k_cu_e58fdc9e6thrust24THRUST_300001_SM_1000_NS12placeholders2_8E[1];
.global .align 1 .b8 _ZN34_INTERNAL_f8a78607_4_k_cu_e58fdc9e6thrust24THRUST_300001_SM_1000_NS12placeholders2_9E[1];
.global .align 1 .b8 _ZN34_INTERNAL_f8a78607_4_k_cu_e58fdc9e6thrust24THRUST_300001_SM_1000_NS12placeholders3_10E[1];

.visible .entry _Z20calculate_new_matrixPdS_m(
	.param .u64 .ptr .align 1 _Z20calculate_new_matrixPdS_m_param_0,
	.param .u64 .ptr .align 1 _Z20calculate_new_matrixPdS_m_param_1,
	.param .u64 _Z20calculate_new_matrixPdS_m_param_2
)
{
	.reg .pred 	%p<5>;
	.reg .b32 	%r<3>;
	.reg .b64 	%rd<22>;
	.reg .b64 	%fd<9>;

	ld.param.u64 	%rd3, [_Z20calculate_new_matrixPdS_m_param_0];
	ld.param.u64 	%rd4, [_Z20calculate_new_matrixPdS_m_param_1];
	ld.param.u64 	%rd5, [_Z20calculate_new_matrixPdS_m_param_2];
	mov.u32 	%r1, %ctaid.x;
	cvt.u64.u32 	%rd1, %r1;
	mov.u32 	%r2, %tid.x;
	cvt.u64.u32 	%rd2, %r2;
	setp.eq.s32 	%p1, %r1, 0;
	setp.eq.s32 	%p2, %r2, 0;
	or.pred  	%p3, %p1, %p2;
	@%p3 bra 	$L__BB0_3;
	add.s64 	%rd6, %rd5, -1;
	max.u64 	%rd8, %rd1, %rd2;
	setp.gt.u64 	%p4, %rd8, %rd6;
	@%p4 bra 	$L__BB0_3;
	cvta.to.global.u64 	%rd9, %rd3;
	mul.lo.s64 	%rd10, %rd5, %rd1;
	add.s64 	%rd11, %rd10, %rd2;
	shl.b64 	%rd12, %rd11, 3;
	add.s64 	%rd13, %rd9, %rd12;
	ld.global.f64 	%fd1, [%rd13+-8];
	sub.s64 	%rd14, %rd10, %rd5;
	add.s64 	%rd15, %rd14, %rd2;
	shl.b64 	%rd16, %rd15, 3;
	add.s64 	%rd17, %rd9, %rd16;
	ld.global.f64 	%fd2, [%rd17];
	add.f64 	%fd3, %fd1, %fd2;
	shl.b64 	%rd18, %rd5, 3;
	add.s64 	%rd19, %rd13, %rd18;
	ld.global.f64 	%fd4, [%rd19];
	add.f64 	%fd5, %fd3, %fd4;
	ld.global.f64 	%fd6, [%rd13+8];
	add.f64 	%fd7, %fd5, %fd6;
	mul.f64 	%fd8, %fd7, 0d3FD0000000000000;
	cvta.to.global.u64 	%rd20, %rd4;
	add.s64 	%rd21, %rd20, %rd12;
	st.global.f64 	[%rd21], %fd8;
$L__BB0_3:
	ret;

}
	// .globl	_Z29calculate_device_error_matrixPdS_S_m
.visible .entry _Z29calculate_device_error_matrixPdS_S_m(
	.param .u64 .ptr .align 1 _Z29calculate_device_error_matrixPdS_S_m_param_0,
	.param .u64 .ptr .align 1 _Z29calculate_device_error_matrixPdS_S_m_param_1,
	.param .u64 .ptr .align 1 _Z29calculate_device_error_matrixPdS_S_m_param_2,
	.param .u64 _Z29calculate_device_error_matrixPdS_S_m_param_3
)
{
	.reg .pred 	%p<5>;
	.reg .b32 	%r<6>;
	.reg .b64 	%rd<16>;
	.reg .b64 	%fd<5>;

	ld.param.u64 	%rd1, [_Z29calculate_device_error_matrixPdS_S_m_param_0];
	ld.param.u64 	%rd2, [_Z29calculate_device_error_matrixPdS_S_m_param_1];
	ld.param.u64 	%rd3, [_Z29calculate_device_error_matrixPdS_S_m_param_2];
	ld.param.u64 	%rd4, [_Z29calculate_device_error_matrixPdS_S_m_param_3];
	mov.u32 	%r1, %ctaid.x;
	mov.u32 	%r2, %tid.x;
	setp.eq.s32 	%p1, %r1, 0;
	setp.eq.s32 	%p2, %r2, 0;
	or.pred  	%p3, %p1, %p2;
	@%p3 bra 	$L__BB1_3;
	cvt.u64.u32 	%rd5, %r1;
	add.s64 	%rd6, %rd4, -1;
	cvt.u64.u32 	%rd7, %r2;
	max.u64 	%rd8, %rd5, %rd7;
	setp.gt.u64 	%p4, %rd8, %rd6;
	@%p4 bra 	$L__BB1_3;
	mov.u32 	%r4, %ntid.x;
	mad.lo.s32 	%r5, %r1, %r4, %r2;
	cvta.to.global.u64 	%rd9, %rd2;
	mul.wide.u32 	%rd10, %r5, 8;
	add.s64 	%rd11, %rd9, %rd10;
	ld.global.f64 	%fd1, [%rd11];
	cvta.to.global.u64 	%rd12, %rd1;
	add.s64 	%rd13, %rd12, %rd10;
	ld.global.f64 	%fd2, [%rd13];
	sub.f64 	%fd3, %fd1, %fd2;
	abs.f64 	%fd4, %fd3;
	cvta.to.global.u64 	%rd14, %rd3;
	add.s64 	%rd15, %rd14, %rd10;
	st.global.f64 	[%rd15], %fd4;
$L__BB1_3:
	ret;

}
	// .globl	_ZN3cub18CUB_300001_SM_10006detail11EmptyKernelIvEEvv
.visible .entry _ZN3cub18CUB_300001_SM_10006detail11EmptyKernelIvEEvv()
{


	ret;

}
	// .globl	_ZN3cub18CUB_300001_SM_10006detail6reduce28DeviceReduceSingleTileKernelINS2_10policy_hubIdjN4cuda3__47maximumIvEEE10Policy1000EPdSB_jS8_ddNS5_3std3__410__identityEEEvT0_T1_T2_T3_T4_T6_
.visible .entry _ZN3cub18CUB_300001_SM_10006detail6reduce28DeviceReduceSingleTileKernelINS2_10policy_hubIdjN4cuda3__47maximumIvEEE10Policy1000EPdSB_jS8_ddNS5_3std3__410__identityEEEvT0_T1_T2_T3_T4_T6_(
	.param .u64 .ptr .align 1 _ZN3cub18CUB_300001_SM_10006detail6reduce28DeviceReduceSingleTileKernelINS2_10policy_hubIdjN4cuda3__47maximumIvEEE10Policy1000EPdSB_jS8_ddNS5_3std3__410__identityEEEvT0_T1_T2_T3_T4_T6__param_0,
	.param .u64 .ptr .align 1 _ZN3cub18CUB_300001_SM_10006detail6reduce28DeviceReduceSingleTileKernelINS2_10policy_hubIdjN4cuda3__47maximumIvEEE10Policy1000EPdSB_jS8_ddNS5_3std3__410__identityEEEvT0_T1_T2_T3_T4_T6__param_1,
	.param .u32 _ZN3cub18CUB_300001_SM_10006detail6reduce28DeviceReduceSingleTileKernelINS2_10policy_hubIdjN4cuda3__47maximumIvEEE10Policy1000EPdSB_jS8_ddNS5_3std3__410__identityEEEvT0_T1_T2_T3_T4_T6__param_2,
	.param .align 1 .b8 _ZN3cub18CUB_300001_SM_10006detail6reduce28DeviceReduceSingleTileKernelINS2_10policy_hubIdjN4cuda3__47maximumIvEEE10Policy1000EPdSB_jS8_ddNS5_3std3__410__identityEEEvT0_T1_T2_T3_T4_T6__param_3[1],
	.param .f64 _ZN3cub18CUB_300001_SM_10006detail6reduce28DeviceReduceSingleTileKernelINS2_10policy_hubIdjN4cuda3__47maximumIvEEE10Policy1000EPdSB_jS8_ddNS5_3std3__410__identityEEEvT0_T1_T2_T3_T4_T6__param_4,
	.param .align 1 .b8 _ZN3cub18CUB_300001_SM_10006detail6reduce28DeviceReduceSingleTileKernelINS2_10policy_hubIdjN4cuda3__47maximumIvEEE10Policy1000EPdSB_jS8_ddNS5_3std3__410__identityEEEvT0_T1_T2_T3_T4_T6__param_5[1]
)
.maxntid 256
.minnctapersm 1
{
	.reg .pred 	%p<220>;
	.reg .b32 	%r<482>;
	.reg .b64 	%rd<205>;
	.reg .b64 	%fd<381>;
	// demoted variable
	.shared .align 8 .b8 _ZZN3cub18CUB_300001_SM_10006detail6reduce28DeviceReduceSingleTileKernelINS2_10policy_hubIdjN4cuda3__47maximumIvEEE10Policy1000EPdSB_jS8_ddNS5_3std3__410__identityEEEvT0_T1_T2_T3_T4_T6_E12temp_storage[80];
	ld.param.u64 	%rd16, [_ZN3cub18CUB_300001_SM_10006detail6reduce28DeviceReduceSingleTileKernelINS2_10policy_hubIdjN4cuda3__47maximumIvEEE10Policy1000EPdSB_jS8_ddNS5_3std3__410__identityEEEvT0_T1_T2_T3_T4_T6__param_0];
	ld.param.u64 	%rd17, [_ZN3cub18CUB_300001_SM_10006detail6reduce28DeviceReduceSingleTileKernelINS2_10policy_hubIdjN4cuda3__47maximumIvEEE10Policy1000EPdSB_jS8_ddNS5_3std3__410__identityEEEvT0_T1_T2_T3_T4_T6__param_1];
	ld.param.u32 	%r69, [_ZN3cub18CUB_300001_SM_10006detail6reduce28DeviceReduceSingleTileKernelINS2_10policy_hubIdjN4cuda3__47maximumIvEEE10Policy1000EPdSB_jS8_ddNS5_3std3__410__identityEEEvT0_T1_T2_T3_T4_T6__param_2];
	ld.param.f64 	%fd58, [_ZN3cub18CUB_300001_SM_10006detail6reduce28DeviceReduceSingleTileKernelINS2_10policy_hubIdjN4cuda3__47maximumIvEEE10Policy1000EPdSB_jS8_ddNS5_3std3__410__identityEEEvT0_T1_T2_T3_T4_T6__param_4];
	cvta.to.global.u64 	%rd1, %rd17;
	setp.ne.s32 	%p1, %r69, 0;
	@%p1 bra 	$L__BB3_3;
	mov.u32 	%r455, %tid.x;
	setp.ne.s32 	%p219, %r455, 0;
	@%p219 bra 	$L__BB3_76;
	st.global.f64 	[%rd1], %fd58;
	bra.uni 	$L__BB3_76;
$L__BB3_3:
	and.b64  	%rd18, %rd16, 31;
	setp.ne.s64 	%p2, %rd18, 0;
	@%p2 bra 	$L__BB3_39;
	setp.gt.u32 	%p110, %r69, 2047;
	@%p110 bra 	$L__BB3_23;
	mov.u32 	%r1, %tid.x;
	setp.ge.u32 	%p159, %r1, %r69;
	mov.f64 	%fd359, 0d0000000000000000;
	mov.u32 	%r459, %r1;
	@%p159 bra 	$L__BB3_7;
	mul.wide.u32 	%rd168, %r1, 8;
	add.s64 	%rd167, %rd16, %rd168;
	// begin inline asm
	ld.global.nc.u64 %rd166, [%rd167];
	// end inline asm
	mov.b64 	%fd359, %rd166;
	add.s32 	%r459, %r1, 256;
$L__BB3_7:
	setp.ge.u32 	%p160, %r459, %r69;
	@%p160 bra 	$L__BB3_14;
	not.b32 	%r331, %r459;
	add.s32 	%r4, %r69, %r331;
	and.b32  	%r332, %r4, 768;
	setp.eq.s32 	%p161, %r332, 768;
	@%p161 bra 	$L__BB3_11;
	mul.wide.u32 	%rd169, %r459, 8;
	add.s64 	%rd201, %rd16, %rd169;
	shr.u32 	%r333, %r4, 8;
	add.s32 	%r334, %r333, 1;
	and.b32  	%r335, %r334, 3;
	neg.s32 	%r457, %r335;
$L__BB3_10:
	.pragma "nounroll";
	// begin inline asm
	ld.global.nc.u64 %rd170, [%rd201];
	// end inline asm
	mov.b64 	%fd272, %rd170;
	setp.lt.f64 	%p162, %fd359, %fd272;
	selp.f64 	%fd359, %fd272, %fd359, %p162;
	add.s32 	%r459, %r459, 256;
	add.s64 	%rd201, %rd201, 2048;
	add.s32 	%r457, %r457, 1;
	setp.ne.s32 	%p163, %r457, 0;
	@%p163 bra 	$L__BB3_10;
$L__BB3_11:
	setp.lt.u32 	%p164, %r4, 768;
	@%p164 bra 	$L__BB3_14;
	mul.wide.u32 	%rd172, %r459, 8;
	add.s64 	%rd202, %rd16, %rd172;
$L__BB3_13:
	// begin inline asm
	ld.global.nc.u64 %rd173, [%rd202];
	// end inline asm
	mov.b64 	%fd273, %rd173;
	setp.lt.f64 	%p165, %fd359, %fd273;
	selp.f64 	%fd274, %fd273, %fd359, %p165;
	add.s64 	%rd176, %rd202, 2048;
	// begin inline asm
	ld.global.nc.u64 %rd175, [%rd176];
	// end inline asm
	mov.b64 	%fd275, %rd175;
	setp.lt.f64 	%p166, %fd274, %fd275;
	selp.f64 	%fd276, %fd275, %fd274, %p166;
	add.s64 	%rd178, %rd202, 4096;
	// begin inline asm
	ld.global.nc.u64 %rd177, [%rd178];
	// end inline asm
	mov.b64 	%fd277, %rd177;
	setp.lt.f64 	%p167, %fd276, %fd277;
	selp.f64 	%fd278, %fd277, %fd276, %p167;
	add.s64 	%rd180, %rd202, 6144;
	// begin inline asm
	ld.global.nc.u64 %rd179, [%rd180];
	// end inline asm
	mov.b64 	%fd279, %rd179;
	setp.lt.f64 	%p168, %fd278, %fd279;
	selp.f64 	%fd359, %fd279, %fd278, %p168;
	add.s32 	%r459, %r459, 1024;
	add.s64 	%rd202, %rd202, 8192;
	setp.lt.s32 	%p169, %r459, %r69;
	@%p169 bra 	$L__BB3_13;
$L__BB3_14:
	setp.lt.u32 	%p170, %r69, 256;
	@%p170 bra 	$L__BB3_19;
	// begin inline asm
	mov.u32 %r399, %laneid;
	// end inline asm
	mov.b64 	%rd191, %fd359;
	mov.b64 	{%r401, %r406}, %rd191;
	mov.b32 	%r407, 1;
	mov.b32 	%r448, 31;
	mov.b32 	%r449, -1;
	// begin inline asm
	shfl.sync.down.b32 %r400, %r401, %r407, %r448, %r449;
	// end inline asm
	// begin inline asm
	shfl.sync.down.b32 %r405, %r406, %r407, %r448, %r449;
	// end inline asm
	mov.b64 	%rd192, {%r400, %r405};
	mov.b64 	%fd327, %rd192;
	setp.gt.s32 	%p198, %r399, 30;
	setp.lt.f64 	%p199, %fd359, %fd327;
	selp.f64 	%fd328, %fd327, %fd359, %p199;
	selp.f64 	%fd329, %fd359, %fd328, %p198;
	mov.b64 	%rd193, %fd329;
	mov.b64 	{%r411, %r416}, %rd193;
	mov.b32 	%r417, 2;
	// begin inline asm
	shfl.sync.down.b32 %r410, %r411, %r417, %r448, %r449;
	// end inline asm
	// begin inline asm
	shfl.sync.down.b32 %r415, %r416, %r417, %r448, %r449;
	// end inline asm
	mov.b64 	%rd194, {%r410, %r415};
	mov.b64 	%fd330, %rd194;
	setp.gt.s32 	%p200, %r399, 29;
	setp.lt.f64 	%p201, %fd329, %fd330;
	selp.f64 	%fd331, %fd330, %fd329, %p201;
	selp.f64 	%fd332, %fd329, %fd331, %p200;
	mov.b64 	%rd195, %fd332;
	mov.b64 	{%r421, %r426}, %rd195;
	mov.b32 	%r427, 4;
	// begin inline asm
	shfl.sync.down.b32 %r420, %r421, %r427, %r448, %r449;
	// end inline asm
	// begin inline asm
	shfl.sync.down.b32 %r425, %r426, %r427, %r448, %r449;
	// end inline asm
	mov.b64 	%rd196, {%r420, %r425};
	mov.b64 	%fd333, %rd196;
	setp.gt.s32 	%p202, %r399, 27;
	setp.lt.f64 	%p203, %fd332, %fd333;
	selp.f64 	%fd334, %fd333, %fd332, %p203;
	selp.f64 	%fd335, %fd332, %fd334, %p202;
	mov.b64 	%rd197, %fd335;
	mov.b64 	{%r431, %r436}, %rd197;
	mov.b32 	%r437, 8;
	// begin inline asm
	shfl.sync.down.b32 %r430, %r431, %r437, %r448, %r449;
	// end inline asm
	// begin inline asm
	shfl.sync.down.b32 %r435, %r436, %r437, %r448, %r449;
	// end inline asm
	mov.b64 	%rd198, {%r430, %r435};
	mov.b64 	%fd336, %rd198;
	setp.gt.s32 	%p204, %r399, 23;
	setp.lt.f64 	%p205, %fd335, %fd336;
	selp.f64 	%fd337, %fd336, %fd335, %p205;
	selp.f64 	%fd338, %fd335, %fd337, %p204;
	mov.b64 	%rd199, %fd338;
	mov.b64 	{%r441, %r446}, %rd199;
	mov.b32 	%r447, 16;
	// begin inline asm
	shfl.sync.down.b32 %r440, %r441, %r447, %r448, %r449;
	// end inline asm
	// begin inline asm
	shfl.sync.down.b32 %r445, %r446, %r447, %r448, %r449;
	// end inline asm
	mov.b64 	%rd200, {%r440, %r445};
	mov.b64 	%fd339, %rd200;
	setp.gt.s32 	%p206, %r399, 15;
	setp.lt.f64 	%p207, %fd338, %fd339;
	selp.f64 	%fd10, %fd339, %fd338, %p207;
	selp.f64 	%fd380, %fd338, %fd10, %p206;
	setp.ne.s32 	%p208, %r399, 0;
	@%p208 bra 	$L__BB3_17;
	shr.u32 	%r450, %r1, 2;
	and.b32  	%r451, %r450, 248;
	mov.u32 	%r452, _ZZN3cub18CUB_300001_SM_10006detail6reduce28DeviceReduceSingleTileKernelINS2_10policy_hubIdjN4cuda3__47maximumIvEEE10Policy1000EPdSB_jS8_ddNS5_3std3__410__identityEEEvT0_T1_T2_T3_T4_T6_E12temp_storage;
	add.s32 	%r453, %r452, %r451;
	st.shared.f64 	[%r453+8], %fd10;
$L__BB3_17:
	bar.sync 	0;
	setp.ne.s32 	%p209, %r1, 0;
	@%p209 bra 	$L__BB3_74;
	ld.shared.f64 	%fd340, [_ZZN3cub18CUB_300001_SM_10006detail6reduce28DeviceReduceSingleTileKernelINS2_10policy_hubIdjN4cuda3__47maximumIvEEE10Policy1000EPdSB_jS8_ddNS5_3std3__410__identityEEEvT0_T1_T2_T3_T4_T6_E12temp_storage+16];
	setp.lt.f64 	%p210, %fd380, %fd340;
	selp.f64 	%fd341, %fd340, %fd380, %p210;
	ld.shared.f64 	%fd342, [_ZZN3cub18CUB_300001_SM_10006detail6reduce28DeviceReduceSingleTileKernelINS2_10policy_hubIdjN4cuda3__47maximumIvEEE10Policy1000EPdSB_jS8_ddNS5_3std3__410__identityEEEvT0_T1_T2_T3_T4_T6_E12temp_storage+24];
	setp.lt.f64 	%p211, %fd341, %fd342;
	selp.f64 	%fd343, %fd342, %fd341, %p211;
	ld.shared.f64 	%fd344, [_ZZN3cub18CUB_300001_SM_10006detail6reduce28DeviceReduceSingleTileKernelINS2_10policy_hubIdjN4cuda3__47maximumIvEEE10Policy1000EPdSB_jS8_ddNS5_3std3__410__identityEEEvT0_T1_T2_T3_T4_T6_E12temp_storage+32];
	setp.lt.f64 	%p212, %fd343, %fd344;
	selp.f64 	%fd345, %fd344, %fd343, %p212;
	ld.shared.f64 	%fd346, [_ZZN3cub18CUB_300001_SM_10006detail6reduce28DeviceReduceSingleTileKernelINS2_10policy_hubIdjN4cuda3__47maximumIvEEE10Policy1000EPdSB_jS8_ddNS5_3std3__410__identityEEEvT0_T1_T2_T3_T4_T6_E12temp_storage+40];
	setp.lt.f64 	%p213, %fd345, %fd346;
	selp.f64 	%fd347, %fd346, %fd345, %p213;
	ld.shared.f64 	%fd348, [_ZZN3cub18CUB_300001_SM_10006detail6reduce28DeviceReduceSingleTileKernelINS2_10policy_hubIdjN4cuda3__47maximumIvEEE10Policy1000EPdSB_jS8_ddNS5_3std3__410__identityEEEvT0_T1_T2_T3_T4_T6_E12temp_storage+48];
	setp.lt.f64 	%p214, %fd347, %fd348;
	selp.f64 	%fd349, %fd348, %fd347, %p214;
	ld.shared.f64 	%fd350, [_ZZN3cub18CUB_300001_SM_10006detail6reduce28DeviceReduceSingleTileKernelINS2_10policy_hubIdjN4cuda3__47maximumIvEEE10Policy1000EPdSB_jS8_ddNS5_3std3__410__identityEEEvT0_T1_T2_T3_T4_T6_E12temp_storage+56];
	setp.lt.f64 	%p215, %fd349, %fd350;
	selp.f64 	%fd351, %fd350, %fd349, %p215;
	ld.shared.f64 	%fd352, [_ZZN3cub18CUB_300001_SM_10006detail6reduce28DeviceReduceSingleTileKernelINS2_10policy_hubIdjN4cuda3__47maximumIvEEE10Policy1000EPdSB_jS8_ddNS5_3std3__410__identityEEEvT0_T1_T2_T3_T4_T6_E12temp_storage+64];
	setp.lt.f64 	%p216, %fd351, %fd352;
	selp.f64 	%fd380, %fd352, %fd351, %p216;
	bra.uni 	$L__BB3_74;
$L__BB3_19:
	// begin inline asm
	mov.u32 %r336, %laneid;
	// end inline asm
	and.b32  	%r387, %r1, 992;
	add.s32 	%r388, %r387, 32;
	setp.gt.u32 	%p171, %r388, %r69;
	not.b32 	%r389, %r387;
	add.s32 	%r390, %r69, %r389;
	selp.b32 	%r385, %r390, 31, %p171;
	mov.b64 	%rd181, %fd359;
	mov.b64 	{%r338, %r343}, %rd181;
	mov.b32 	%r344, 1;
	mov.b32 	%r386, -1;
	// begin inline asm
	shfl.sync.down.b32 %r337, %r338, %r344, %r385, %r386;
	// end inline asm
	// begin inline asm
	shfl.sync.down.b32 %r342, %r343, %r344, %r385, %r386;
	// end inline asm
	mov.b64 	%rd182, {%r337, %r342};
	mov.b64 	%fd280, %rd182;
	setp.lt.s32 	%p172, %r336, %r385;
	setp.lt.f64 	%p173, %fd359, %fd280;
	selp.f64 	%fd281, %fd280, %fd359, %p173;
	selp.f64 	%fd282, %fd281, %fd359, %p172;
	mov.b64 	%rd183, %fd282;
	mov.b64 	{%r348, %r353}, %rd183;
	mov.b32 	%r354, 2;
	// begin inline asm
	shfl.sync.down.b32 %r347, %r348, %r354, %r385, %r386;
	// end inline asm
	// begin inline asm
	shfl.sync.down.b32 %r352, %r353, %r354, %r385, %r386;
	// end inline asm
	mov.b64 	%rd184, {%r347, %r352};
	mov.b64 	%fd283, %rd184;
	add.s32 	%r391, %r336, 2;
	setp.gt.s32 	%p174, %r391, %r385;
	setp.lt.f64 	%p175, %fd282, %fd283;
	selp.f64 	%fd284, %fd283, %fd282, %p175;
	selp.f64 	%fd285, %fd282, %fd284, %p174;
	mov.b64 	%rd185, %fd285;
	mov.b64 	{%r358, %r363}, %rd185;
	mov.b32 	%r364, 4;
	// begin inline asm
	shfl.sync.down.b32 %r357, %r358, %r364, %r385, %r386;
	// end inline asm
	// begin inline asm
	shfl.sync.down.b32 %r362, %r363, %r364, %r385, %r386;
	// end inline asm
	mov.b64 	%rd186, {%r357, %r362};
	mov.b64 	%fd286, %rd186;
	add.s32 	%r392, %r336, 4;
	setp.gt.s32 	%p176, %r392, %r385;
	setp.lt.f64 	%p177, %fd285, %fd286;
	selp.f64 	%fd287, %fd286, %fd285, %p177;
	selp.f64 	%fd288, %fd285, %fd287, %p176;
	mov.b64 	%rd187, %fd288;
	mov.b64 	{%r368, %r373}, %rd187;
	mov.b32 	%r374, 8;
	// begin inline asm
	shfl.sync.down.b32 %r367, %r368, %r374, %r385, %r386;
	// end inline asm
	// begin inline asm
	shfl.sync.down.b32 %r372, %r373, %r374, %r385, %r386;
	// end inline asm
	mov.b64 	%rd188, {%r367, %r372};
	mov.b64 	%fd289, %rd188;
	add.s32 	%r393, %r336, 8;
	setp.gt.s32 	%p178, %r393, %r385;
	setp.lt.f64 	%p179, %fd288, %fd289;
	selp.f64 	%fd290, %fd289, %fd288, %p179;
	selp.f64 	%fd291, %fd288, %fd290, %p178;
	mov.b64 	%rd189, %fd291;
	mov.b64 	{%r378, %r383}, %rd189;
	mov.b32 	%r384, 16;
	// begin inline asm
	shfl.sync.down.b32 %r377, %r378, %r384, %r385, %r386;
	// end inline asm
	// begin inline asm
	shfl.sync.down.b32 %r382, %r383, %r384, %r385, %r386;
	// end inline asm
	mov.b64 	%rd190, {%r377, %r382};
	mov.b64 	%fd292, %rd190;
	add.s32 	%r394, %r336, 16;
	setp.gt.s32 	%p180, %r394, %r385;
	setp.lt.f64 	%p181, %fd291, %fd292;
	selp.f64 	%fd293, %fd292, %fd291, %p181;
	selp.f64 	%fd380, %fd291, %fd293, %p180;
	setp.ne.s32 	%p182, %r336, 0;
	@%p182 bra 	$L__BB3_21;
	shr.u32 	%r395, %r1, 2;
	and.b32  	%r396, %r395, 248;
	mov.u32 	%r397, _ZZN3cub18CUB_300001_SM_10006detail6reduce28DeviceReduceSingleTileKernelINS2_10policy_hubIdjN4cuda3__47maximumIvEEE10Policy1000EPdSB_jS8_ddNS5_3std3__410__identityEEEvT0_T1_T2_T3_T4_T6_E12temp_storage;
	add.s32 	%r398, %r397, %r396;
	st.shared.f64 	[%r398+8], %fd380;
$L__BB3_21:
	bar.sync 	0;
	setp.ne.s32 	%p183, %r1, 0;
	@%p183 bra 	$L__BB3_74;
	setp.gt.u32 	%p184, %r69, 32;
	ld.shared.f64 	%fd294, [_ZZN3cub18CUB_300001_SM_10006detail6reduce28DeviceReduceSingleTileKernelINS2_10policy_hubIdjN4cuda3__47maximumIvEEE10Policy1000EPdSB_jS8_ddNS5_3std3__410__identityEEEvT0_T1_T2_T3_T4_T6_E12temp_storage+16];
	setp.lt.f64 	%p185, %fd380, %fd294;
	selp.f64 	%fd296, %fd294, %fd380, %p185;
	selp.f64 	%fd297, %fd296, %fd380, %p184;
	setp.gt.u32 	%p186, %r69, 64;
	ld.shared.f64 	%fd299, [_ZZN3cub18CUB_300001_SM_10006detail6reduce28DeviceReduceSingleTileKernelINS2_10policy_hubIdjN4cuda3__47maximumIvEEE10Policy1000EPdSB_jS8_ddNS5_3std3__410__identityEEEvT0_T1_T2_T3_T4_T6_E12temp_storage+24];
	setp.lt.f64 	%p187, %fd297, %fd299;
	selp.f64 	%fd301, %fd299, %fd297, %p187;
	selp.f64 	%fd302, %fd301, %fd297, %p186;
	setp.gt.u32 	%p188, %r69, 96;
	ld.shared.f64 	%fd304, [_ZZN3cub18CUB_300001_SM_10006detail6reduce28DeviceReduceSingleTileKernelINS2_10policy_hubIdjN4cuda3__47maximumIvEEE10Policy1000EPdSB_jS8_ddNS5_3std3__410__identityEEEvT0_T1_T2_T3_T4_T6_E12temp_storage+32];
	setp.lt.f64 	%p189, %fd302, %fd304;
	selp.f64 	%fd306, %fd304, %fd302, %p189;
	selp.f64 	%fd307, %fd306, %fd302, %p188;
	setp.gt.u32 	%p190, %r69, 128;
	ld.shared.f64 	%fd309, [_ZZN3cub18CUB_300001_SM_10006detail6reduce28DeviceReduceSingleTileKernelINS2_10policy_hubIdjN4cuda3__47maximumIvEEE10Policy1000EPdSB_jS8_ddNS5_3std3__410__identityEEEvT0_T1_T2_T3_T4_T6_E12temp_storage+40];
	setp.lt.f64 	%p191, %fd307, %fd309;
	selp.f64 	%fd311, %fd309, %fd307, %p191;
	selp.f64 	%fd312, %fd311, %fd307, %p190;
	setp.gt.u32 	%p192, %r69, 160;
	ld.shared.f64 	%fd314, [_ZZN3cub18CUB_300001_SM_10006detail6reduce28DeviceReduceSingleTileKernelINS2_10policy_hubIdjN4cuda3__47maximumIvEEE10Policy1000EPdSB_jS8_ddNS5_3std3__410__identityEEEvT0_T1_T2_T3_T4_T6_E12temp_storage+48];
	setp.lt.f64 	%p193, %fd312, %fd314;
	selp.f64 	%fd316, %fd314, %fd312, %p193;
	selp.f64 	%fd317, %fd316, %fd312, %p192;
	setp.gt.u32 	%p194, %r69, 192;
	ld.shared.f64 	%fd319, [_ZZN3cub18CUB_300001_SM_10006detail6reduce28DeviceReduceSingleTileKernelINS2_10policy_hubIdjN4cuda3__47maximumIvEEE10Policy1000EPdSB_jS8_ddNS5_3std3__410__identityEEEvT0_T1_T2_T3_T4_T6_E12temp_storage+56];
	setp.lt.f64 	%p195, %fd317, %fd319;
	selp.f64 	%fd321, %fd319, %fd317, %p195;
	selp.f64 	%fd322, %fd321, %fd317, %p194;
	setp.gt.u32 	%p196, %r69, 224;
	ld.shared.f64 	%fd324, [_ZZN3cub18CUB_300001_SM_10006detail6reduce28DeviceReduceSingleTileKernelINS2_10policy_hubIdjN4cuda3__47maximumIvEEE10Policy1000EPdSB_jS8_ddNS5_3std3__410__identityEEEvT0_T1_T2_T3_T4_T6_E12temp_storage+64];
	setp.lt.f64 	%p197, %fd322, %fd324;
	selp.f64 	%fd326, %fd324, %fd322, %p197;
	selp.f64 	%fd380, %fd326, %fd322, %p196;
	bra.uni 	$L__BB3_74;
$L__BB3_23:
	mov.u32 	%r13, %tid.x;
	shl.b32 	%r263, %r13, 2;
	mul.wide.u32 	%rd127, %r263, 8;
	add.s64 	%rd117, %rd16, %rd127;
	// begin inline asm
	ld.global.nc.v2.u64 {%rd115, %rd116}, [%rd117];
	// end inline asm
	add.s64 	%rd120, %rd117, 16;
	// begin inline asm
	ld.global.nc.v2.u64 {%rd118, %rd119}, [%rd120];
	// end inline asm
	mov.b64 	%fd206, %rd115;
	mov.b64 	%fd207, %rd116;
	mov.b64 	%fd208, %rd118;
	mov.b64 	%fd209, %rd119;
	add.s64 	%rd123, %rd117, 8192;
	// begin inline asm
	ld.global.nc.v2.u64 {%rd121, %rd122}, [%rd123];
	// end inline asm
	add.s64 	%rd126, %rd117, 8208;
	// begin inline asm
	ld.global.nc.v2.u64 {%rd124, %rd125}, [%rd126];
	// end inline asm
	mov.b64 	%fd210, %rd121;
	mov.b64 	%fd211, %rd122;
	mov.b64 	%fd212, %rd124;
	mov.b64 	%fd213, %rd125;
	setp.lt.f64 	%p111, %fd206, %fd207;
	selp.f64 	%fd214, %fd207, %fd206, %p111;
	setp.lt.f64 	%p112, %fd214, %fd208;
	selp.f64 	%fd215, %fd208, %fd214, %p112;
	setp.lt.f64 	%p113, %fd215, %fd209;
	selp.f64 	%fd216, %fd209, %fd215, %p113;
	setp.lt.f64 	%p114, %fd216, %fd210;
	selp.f64 	%fd217, %fd210, %fd216, %p114;
	setp.lt.f64 	%p115, %fd217, %fd211;
	selp.f64 	%fd218, %fd211, %fd217, %p115;
	setp.lt.f64 	%p116, %fd218, %fd212;
	selp.f64 	%fd219, %fd212, %fd218, %p116;
	setp.lt.f64 	%p117, %fd219, %fd213;
	selp.f64 	%fd366, %fd213, %fd219, %p117;
	add.s32 	%r14, %r69, -2048;
	setp.lt.u32 	%p118, %r14, 2048;
	mov.b32 	%r462, 2048;
	@%p118 bra 	$L__BB3_27;
	mov.b32 	%r462, 2048;
$L__BB3_25:
	mul.wide.u32 	%rd140, %r462, 8;
	add.s64 	%rd130, %rd117, %rd140;
	// begin inline asm
	ld.global.nc.v2.u64 {%rd128, %rd129}, [%rd130];
	// end inline asm
	add.s64 	%rd133, %rd130, 16;
	// begin inline asm
	ld.global.nc.v2.u64 {%rd131, %rd132}, [%rd133];
	// end inline asm
	mov.b64 	%fd220, %rd128;
	mov.b64 	%fd221, %rd129;
	mov.b64 	%fd222, %rd131;
	mov.b64 	%fd223, %rd132;
	add.s64 	%rd136, %rd130, 8192;
	// begin inline asm
	ld.global.nc.v2.u64 {%rd134, %rd135}, [%rd136];
	// end inline asm
	add.s64 	%rd139, %rd130, 8208;
	// begin inline asm
	ld.global.nc.v2.u64 {%rd137, %rd138}, [%rd139];
	// end inline asm
	mov.b64 	%fd224, %rd134;
	mov.b64 	%fd225, %rd135;
	mov.b64 	%fd226, %rd137;
	mov.b64 	%fd227, %rd138;
	setp.lt.f64 	%p119, %fd366, %fd220;
	selp.f64 	%fd228, %fd220, %fd366, %p119;
	setp.lt.f64 	%p120, %fd228, %fd221;
	selp.f64 	%fd229, %fd221, %fd228, %p120;
	setp.lt.f64 	%p121, %fd229, %fd222;
	selp.f64 	%fd230, %fd222, %fd229, %p121;
	setp.lt.f64 	%p122, %fd230, %fd223;
	selp.f64 	%fd231, %fd223, %fd230, %p122;
	setp.lt.f64 	%p123, %fd231, %fd224;
	selp.f64 	%fd232, %fd224, %fd231, %p123;
	setp.lt.f64 	%p124, %fd232, %fd225;
	selp.f64 	%fd233, %fd225, %fd232, %p124;
	setp.lt.f64 	%p125, %fd233, %fd226;
	selp.f64 	%fd234, %fd226, %fd233, %p125;
	setp.lt.f64 	%p126, %fd234, %fd227;
	selp.f64 	%fd366, %fd227, %fd234, %p126;
	sub.s32 	%r265, %r69, %r462;
	setp.lt.u32 	%p127, %r265, 2048;
	@%p127 bra 	$L__BB3_35;
	add.s32 	%r462, %r462, 2048;
	setp.le.u32 	%p128, %r462, %r14;
	@%p128 bra 	$L__BB3_25;
$L__BB3_27:
	setp.le.u32 	%p129, %r69, %r462;
	@%p129 bra 	$L__BB3_35;
	sub.s32 	%r18, %r69, %r462;
	setp.ge.s32 	%p130, %r13, %r18;
	@%p130 bra 	$L__BB3_35;
	not.b32 	%r266, %r13;
	add.s32 	%r267, %r69, %r266;
	sub.s32 	%r19, %r267, %r462;
	and.b32  	%r268, %r19, 768;
	setp.eq.s32 	%p131, %r268, 768;
	mov.u32 	%r466, %r13;
	@%p131 bra 	$L__BB3_32;
	add.s32 	%r464, %r13, %r462;
	shr.u32 	%r269, %r19, 8;
	add.s32 	%r270, %r269, 1;
	and.b32  	%r271, %r270, 3;
	neg.s32 	%r463, %r271;
	mov.u32 	%r466, %r13;
$L__BB3_31:
	.pragma "nounroll";
	mul.wide.u32 	%rd143, %r464, 8;
	add.s64 	%rd142, %rd16, %rd143;
	// begin inline asm
	ld.global.nc.u64 %rd141, [%rd142];
	// end inline asm
	mov.b64 	%fd236, %rd141;
	setp.lt.f64 	%p132, %fd366, %fd236;
	selp.f64 	%fd366, %fd236, %fd366, %p132;
	add.s32 	%r466, %r466, 256;
	add.s32 	%r464, %r464, 256;
	add.s32 	%r463, %r463, 1;
	setp.ne.s32 	%p133, %r463, 0;
	@%p133 bra 	$L__BB3_31;
$L__BB3_32:
	setp.lt.u32 	%p134, %r19, 768;
	@%p134 bra 	$L__BB3_35;
	add.s32 	%r468, %r466, 512;
	add.s32 	%r467, %r466, %r462;
$L__BB3_34:
	mul.wide.u32 	%rd152, %r467, 8;
	add.s64 	%rd145, %rd16, %rd152;
	// begin inline asm
	ld.global.nc.u64 %rd144, [%rd145];
	// end inline asm
	mov.b64 	%fd237, %rd144;
	setp.lt.f64 	%p135, %fd366, %fd237;
	selp.f64 	%fd238, %fd237, %fd366, %p135;
	add.s32 	%r272, %r467, 256;
	mul.wide.u32 	%rd153, %r272, 8;
	add.s64 	%rd147, %rd16, %rd153;
	// begin inline asm
	ld.global.nc.u64 %rd146, [%rd147];
	// end inline asm
	mov.b64 	%fd239, %rd146;
	setp.lt.f64 	%p136, %fd238, %fd239;
	selp.f64 	%fd240, %fd239, %fd238, %p136;
	add.s32 	%r273, %r467, 512;
	mul.wide.u32 	%rd154, %r273, 8;
	add.s64 	%rd149, %rd16, %rd154;
	// begin inline asm
	ld.global.nc.u64 %rd148, [%rd149];
	// end inline asm
	mov.b64 	%fd241, %rd148;
	setp.lt.f64 	%p137, %fd240, %fd241;
	selp.f64 	%fd242, %fd241, %fd240, %p137;
	add.s32 	%r274, %r467, 768;
	mul.wide.u32 	%rd155, %r274, 8;
	add.s64 	%rd151, %rd16, %rd155;
	// begin inline asm
	ld.global.nc.u64 %rd150, [%rd151];
	// end inline asm
	mov.b64 	%fd243, %rd150;
	setp.lt.f64 	%p138, %fd242, %fd243;
	selp.f64 	%fd366, %fd243, %fd242, %p138;
	add.s32 	%r33, %r468, 1024;
	add.s32 	%r275, %r468, 512;
	add.s32 	%r467, %r467, 1024;
	setp.lt.s32 	%p139, %r275, %r18;
	mov.u32 	%r468, %r33;
	@%p139 bra 	$L__BB3_34;
$L__BB3_35:
	// begin inline asm
	mov.u32 %r276, %laneid;
	// end inline asm
	mov.b64 	%rd156, %fd366;
	mov.b64 	{%r278, %r283}, %rd156;
	mov.b32 	%r284, 1;
	mov.b32 	%r325, 31;
	mov.b32 	%r326, -1;
	// begin inline asm
	shfl.sync.down.b32 %r277, %r278, %r284, %r325, %r326;
	// end inline asm
	// begin inline asm
	shfl.sync.down.b32 %r282, %r283, %r284, %r325, %r326;
	// end inline asm
	mov.b64 	%rd157, {%r277, %r282};
	mov.b64 	%fd244, %rd157;
	setp.gt.s32 	%p140, %r276, 30;
	setp.lt.f64 	%p141, %fd366, %fd244;
	selp.f64 	%fd245, %fd244, %fd366, %p141;
	selp.f64 	%fd246, %fd366, %fd245, %p140;
	mov.b64 	%rd158, %fd246;
	mov.b64 	{%r288, %r293}, %rd158;
	mov.b32 	%r294, 2;
	// begin inline asm
	shfl.sync.down.b32 %r287, %r288, %r294, %r325, %r326;
	// end inline asm
	// begin inline asm
	shfl.sync.down.b32 %r292, %r293, %r294, %r325, %r326;
	// end inline asm
	mov.b64 	%rd159, {%r287, %r292};
	mov.b64 	%fd247, %rd159;
	setp.gt.s32 	%p142, %r276, 29;
	setp.lt.f64 	%p143, %fd246, %fd247;
	selp.f64 	%fd248, %fd247, %fd246, %p143;
	selp.f64 	%fd249, %fd246, %fd248, %p142;
	mov.b64 	%rd160, %fd249;
	mov.b64 	{%r298, %r303}, %rd160;
	mov.b32 	%r304, 4;
	// begin inline asm
	shfl.sync.down.b32 %r297, %r298, %r304, %r325, %r326;
	// end inline asm
	// begin inline asm
	shfl.sync.down.b32 %r302, %r303, %r304, %r325, %r326;
	// end inline asm
	mov.b64 	%rd161, {%r297, %r302};
	mov.b64 	%fd250, %rd161;
	setp.gt.s32 	%p144, %r276, 27;
	setp.lt.f64 	%p145, %fd249, %fd250;
	selp.f64 	%fd251, %fd250, %fd249, %p145;
	selp.f64 	%fd252, %fd249, %fd251, %p144;
	mov.b64 	%rd162, %fd252;
	mov.b64 	{%r308, %r313}, %rd162;
	mov.b32 	%r314, 8;
	// begin inline asm
	shfl.sync.down.b32 %r307, %r308, %r314, %r325, %r326;
	// end inline asm
	// begin inline asm
	shfl.sync.down.b32 %r312, %r313, %r314, %r325, %r326;
	// end inline asm
	mov.b64 	%rd163, {%r307, %r312};
	mov.b64 	%fd253, %rd163;
	setp.gt.s32 	%p146, %r276, 23;
	setp.lt.f64 	%p147, %fd252, %fd253;
	selp.f64 	%fd254, %fd253, %fd252, %p147;
	selp.f64 	%fd255, %fd252, %fd254, %p146;
	mov.b64 	%rd164, %fd255;
	mov.b64 	{%r318, %r323}, %rd164;
	mov.b32 	%r324, 16;
	// begin inline asm
	shfl.sync.down.b32 %r317, %r318, %r324, %r325, %r326;
	// end inline asm
	// begin inline asm
	shfl.sync.down.b32 %r322, %r323, %r324, %r325, %r326;
	// end inline asm
	mov.b64 	%rd165, {%r317, %r322};
	mov.b64 	%fd256, %rd165;
	setp.gt.s32 	%p148, %r276, 15;
	setp.lt.f64 	%p149, %fd255, %fd256;
	selp.f64 	%fd26, %fd256, %fd255, %p149;
	selp.f64 	%fd380, %fd255, %fd26, %p148;
	setp.ne.s32 	%p150, %r276, 0;
	@%p150 bra 	$L__BB3_37;
	shr.u32 	%r327, %r13, 2;
	and.b32  	%r328, %r327, 248;
	mov.u32 	%r329, _ZZN3cub18CUB_300001_SM_10006detail6reduce28DeviceReduceSingleTileKernelINS2_10policy_hubIdjN4cuda3__47maximumIvEEE10Policy1000EPdSB_jS8_ddNS5_3std3__410__identityEEEvT0_T1_T2_T3_T4_T6_E12temp_storage;
	add.s32 	%r330, %r329, %r328;
	st.shared.f64 	[%r330+8], %fd26;
$L__BB3_37:
	bar.sync 	0;
	setp.ne.s32 	%p151, %r13, 0;
	@%p151 bra 	$L__BB3_74;
	ld.shared.f64 	%fd257, [_ZZN3cub18CUB_300001_SM_10006detail6reduce28DeviceReduceSingleTileKernelINS2_10policy_hubIdjN4cuda3__47maximumIvEEE10Policy1000EPdSB_jS8_ddNS5_3std3__410__identityEEEvT0_T1_T2_T3_T4_T6_E12temp_storage+16];
	setp.lt.f64 	%p152, %fd380, %fd257;
	selp.f64 	%fd258, %fd257, %fd380, %p152;
	ld.shared.f64 	%fd259, [_ZZN3cub18CUB_300001_SM_10006detail6reduce28DeviceReduceSingleTileKernelINS2_10policy_hubIdjN4cuda3__47maximumIvEEE10Policy1000EPdSB_jS8_ddNS5_3std3__410__identityEEEvT0_T1_T2_T3_T4_T6_E12temp_storage+24];
	setp.lt.f64 	%p153, %fd258, %fd259;
	selp.f64 	%fd260, %fd259, %fd258, %p153;
	ld.shared.f64 	%fd261, [_ZZN3cub18CUB_300001_SM_10006detail6reduce28DeviceReduceSingleTileKernelINS2_10policy_hubIdjN4cuda3__47maximumIvEEE10Policy1000EPdSB_jS8_ddNS5_3std3__410__identityEEEvT0_T1_T2_T3_T4_T6_E12temp_storage+32];
	setp.lt.f64 	%p154, %fd260, %fd261;
	selp.f64 	%fd262, %fd261, %fd260, %p154;
	ld.shared.f64 	%fd263, [_ZZN3cub18CUB_300001_SM_10006detail6reduce28DeviceReduceSingleTileKernelINS2_10policy_hubIdjN4cuda3__47maximumIvEEE10Policy1000EPdSB_jS8_ddNS5_3std3__410__identityEEEvT0_T1_T2_T3_T4_T6_E12temp_storage+40];
	setp.lt.f64 	%p155, %fd262, %fd263;
	selp.f64 	%fd264, %fd263, %fd262, %p155;
	ld.shared.f64 	%fd265, [_ZZN3cub18CUB_300001_SM_10006detail6reduce28DeviceReduceSingleTileKernelINS2_10policy_hubIdjN4cuda3__47maximumIvEEE10Policy1000EPdSB_jS8_ddNS5_3std3__410__identityEEEvT0_T1_T2_T3_T4_T6_E12temp_storage+48];
	setp.lt.f64 	%p156, %fd264, %fd265;
	selp.f64 	%fd266, %fd265, %fd264, %p156;
	ld.shared.f64 	%fd267, [_ZZN3cub18CUB_300001_SM_10006detail6reduce28DeviceReduceSingleTileKernelINS2_10policy_hubIdjN4cuda3__47maximumIvEEE10Policy1000EPdSB_jS8_ddNS5_3std3__410__identityEEEvT0_T1_T2_T3_T4_T6_E12temp_storage+56];
	setp.lt.f64 	%p157, %fd266, %fd267;
	selp.f64 	%fd268, %fd267, %fd266, %p157;
	ld.shared.f64 	%fd269, [_ZZN3cub18CUB_300001_SM_10006detail6reduce28DeviceReduceSingleTileKernelINS2_10policy_hubIdjN4cuda3__47maximumIvEEE10Policy1000EPdSB_jS8_ddNS5_3std3__410__identityEEEvT0_T1_T2_T3_T4_T6_E12temp_storage+64];
	setp.lt.f64 	%p158, %fd268, %fd269;
	selp.f64 	%fd380, %fd269, %fd268, %p158;
	bra.uni 	$L__BB3_74;
$L__BB3_39:
	setp.gt.u32 	%p3, %r69, 2047;
	@%p3 bra 	$L__BB3_58;
	mov.u32 	%r35, %tid.x;
	setp.ge.u32 	%p52, %r35, %r69;
	mov.f64 	%fd372, 0d0000000000000000;
	mov.u32 	%r472, %r35;
	@%p52 bra 	$L__BB3_42;
	mul.wide.u32 	%rd82, %r35, 8;
	add.s64 	%rd81, %rd16, %rd82;
	// begin inline asm
	ld.global.nc.u64 %rd80, [%rd81];
	// end inline asm
	mov.b64 	%fd372, %rd80;
	add.s32 	%r472, %r35, 256;
$L__BB3_42:
	setp.ge.u32 	%p53, %r472, %r69;
	@%p53 bra 	$L__BB3_49;
	not.b32 	%r139, %r472;
	add.s32 	%r38, %r69, %r139;
	and.b32  	%r140, %r38, 768;
	setp.eq.s32 	%p54, %r140, 768;
	@%p54 bra 	$L__BB3_46;
	mul.wide.u32 	%rd83, %r472, 8;
	add.s64 	%rd203, %rd16, %rd83;
	shr.u32 	%r141, %r38, 8;
	add.s32 	%r142, %r141, 1;
	and.b32  	%r143, %r142, 3;
	neg.s32 	%r470, %r143;
$L__BB3_45:
	.pragma "nounroll";
	// begin inline asm
	ld.global.nc.u64 %rd84, [%rd203];
	// end inline asm
	mov.b64 	%fd125, %rd84;
	setp.lt.f64 	%p55, %fd372, %fd125;
	selp.f64 	%fd372, %fd125, %fd372, %p55;
	add.s32 	%r472, %r472, 256;
	add.s64 	%rd203, %rd203, 2048;
	add.s32 	%r470, %r470, 1;
	setp.ne.s32 	%p56, %r470, 0;
	@%p56 bra 	$L__BB3_45;
$L__BB3_46:
	setp.lt.u32 	%p57, %r38, 768;
	@%p57 bra 	$L__BB3_49;
	mul.wide.u32 	%rd86, %r472, 8;
	add.s64 	%rd204, %rd16, %rd86;
$L__BB3_48:
	// begin inline asm
	ld.global.nc.u64 %rd87, [%rd204];
	// end inline asm
	mov.b64 	%fd126, %rd87;
	setp.lt.f64 	%p58, %fd372, %fd126;
	selp.f64 	%fd127, %fd126, %fd372, %p58;
	add.s64 	%rd90, %rd204, 2048;
	// begin inline asm
	ld.global.nc.u64 %rd89, [%rd90];
	// end inline asm
	mov.b64 	%fd128, %rd89;
	setp.lt.f64 	%p59, %fd127, %fd128;
	selp.f64 	%fd129, %fd128, %fd127, %p59;
	add.s64 	%rd92, %rd204, 4096;
	// begin inline asm
	ld.global.nc.u64 %rd91, [%rd92];
	// end inline asm
	mov.b64 	%fd130, %rd91;
	setp.lt.f64 	%p60, %fd129, %fd130;
	selp.f64 	%fd131, %fd130, %fd129, %p60;
	add.s64 	%rd94, %rd204, 6144;
	// begin inline asm
	ld.global.nc.u64 %rd93, [%rd94];
	// end inline asm
	mov.b64 	%fd132, %rd93;
	setp.lt.f64 	%p61, %fd131, %fd132;
	selp.f64 	%fd372, %fd132, %fd131, %p61;
	add.s32 	%r472, %r472, 1024;
	add.s64 	%rd204, %rd204, 8192;
	setp.lt.s32 	%p62, %r472, %r69;
	@%p62 bra 	$L__BB3_48;
$L__BB3_49:
	setp.lt.u32 	%p63, %r69, 256;
	@%p63 bra 	$L__BB3_54;
	// begin inline asm
	mov.u32 %r207, %laneid;
	// end inline asm
	mov.b64 	%rd105, %fd372;
	mov.b64 	{%r209, %r214}, %rd105;
	mov.b32 	%r215, 1;
	mov.b32 	%r256, 31;
	mov.b32 	%r257, -1;
	// begin inline asm
	shfl.sync.down.b32 %r208, %r209, %r215, %r256, %r257;
	// end inline asm
	// begin inline asm
	shfl.sync.down.b32 %r213, %r214, %r215, %r256, %r257;
	// end inline asm
	mov.b64 	%rd106, {%r208, %r213};
	mov.b64 	%fd180, %rd106;
	setp.gt.s32 	%p91, %r207, 30;
	setp.lt.f64 	%p92, %fd372, %fd180;
	selp.f64 	%fd181, %fd180, %fd372, %p92;
	selp.f64 	%fd182, %fd372, %fd181, %p91;
	mov.b64 	%rd107, %fd182;
	mov.b64 	{%r219, %r224}, %rd107;
	mov.b32 	%r225, 2;
	// begin inline asm
	shfl.sync.down.b32 %r218, %r219, %r225, %r256, %r257;
	// end inline asm
	// begin inline asm
	shfl.sync.down.b32 %r223, %r224, %r225, %r256, %r257;
	// end inline asm
	mov.b64 	%rd108, {%r218, %r223};
	mov.b64 	%fd183, %rd108;
	setp.gt.s32 	%p93, %r207, 29;
	setp.lt.f64 	%p94, %fd182, %fd183;
	selp.f64 	%fd184, %fd183, %fd182, %p94;
	selp.f64 	%fd185, %fd182, %fd184, %p93;
	mov.b64 	%rd109, %fd185;
	mov.b64 	{%r229, %r234}, %rd109;
	mov.b32 	%r235, 4;
	// begin inline asm
	shfl.sync.down.b32 %r228, %r229, %r235, %r256, %r257;
	// end inline asm
	// begin inline asm
	shfl.sync.down.b32 %r233, %r234, %r235, %r256, %r257;
	// end inline asm
	mov.b64 	%rd110, {%r228, %r233};
	mov.b64 	%fd186, %rd110;
	setp.gt.s32 	%p95, %r207, 27;
	setp.lt.f64 	%p96, %fd185, %fd186;
	selp.f64 	%fd187, %fd186, %fd185, %p96;
	selp.f64 	%fd188, %fd185, %fd187, %p95;
	mov.b64 	%rd111, %fd188;
	mov.b64 	{%r239, %r244}, %rd111;
	mov.b32 	%r245, 8;
	// begin inline asm
	shfl.sync.down.b32 %r238, %r239, %r245, %r256, %r257;
	// end inline asm
	// begin inline asm
	shfl.sync.down.b32 %r243, %r244, %r245, %r256, %r257;
	// end inline asm
	mov.b64 	%rd112, {%r238, %r243};
	mov.b64 	%fd189, %rd112;
	setp.gt.s32 	%p97, %r207, 23;
	setp.lt.f64 	%p98, %fd188, %fd189;
	selp.f64 	%fd190, %fd189, %fd188, %p98;
	selp.f64 	%fd191, %fd188, %fd190, %p97;
	mov.b64 	%rd113, %fd191;
	mov.b64 	{%r249, %r254}, %rd113;
	mov.b32 	%r255, 16;
	// begin inline asm
	shfl.sync.down.b32 %r248, %r249, %r255, %r256, %r257;
	// end inline asm
	// begin inline asm
	shfl.sync.down.b32 %r253, %r254, %r255, %r256, %r257;
	// end inline asm
	mov.b64 	%rd114, {%r248, %r253};
	mov.b64 	%fd192, %rd114;
	setp.gt.s32 	%p99, %r207, 15;
	setp.lt.f64 	%p100, %fd191, %fd192;
	selp.f64 	%fd38, %fd192, %fd191, %p100;
	selp.f64 	%fd380, %fd191, %fd38, %p99;
	setp.ne.s32 	%p101, %r207, 0;
	@%p101 bra 	$L__BB3_52;
	shr.u32 	%r258, %r35, 2;
	and.b32  	%r259, %r258, 248;
	mov.u32 	%r260, _ZZN3cub18CUB_300001_SM_10006detail6reduce28DeviceReduceSingleTileKernelINS2_10policy_hubIdjN4cuda3__47maximumIvEEE10Policy1000EPdSB_jS8_ddNS5_3std3__410__identityEEEvT0_T1_T2_T3_T4_T6_E12temp_storage;
	add.s32 	%r261, %r260, %r259;
	st.shared.f64 	[%r261+8], %fd38;
$L__BB3_52:
	bar.sync 	0;
	setp.ne.s32 	%p102, %r35, 0;
	@%p102 bra 	$L__BB3_74;
	ld.shared.f64 	%fd193, [_ZZN3cub18CUB_300001_SM_10006detail6reduce28DeviceReduceSingleTileKernelINS2_10policy_hubIdjN4cuda3__47maximumIvEEE10Policy1000EPdSB_jS8_ddNS5_3std3__410__identityEEEvT0_T1_T2_T3_T4_T6_E12temp_storage+16];
	setp.lt.f64 	%p103, %fd380, %fd193;
	selp.f64 	%fd194, %fd193, %fd380, %p103;
	ld.shared.f64 	%fd195, [_ZZN3cub18CUB_300001_SM_10006detail6reduce28DeviceReduceSingleTileKernelINS2_10policy_hubIdjN4cuda3__47maximumIvEEE10Policy1000EPdSB_jS8_ddNS5_3std3__410__identityEEEvT0_T1_T2_T3_T4_T6_E12temp_storage+24];
	setp.lt.f64 	%p104, %fd194, %fd195;
	selp.f64 	%fd196, %fd195, %fd194, %p104;
	ld.shared.f64 	%fd197, [_ZZN3cub18CUB_300001_SM_10006detail6reduce28DeviceReduceSingleTileKernelINS2_10policy_hubIdjN4cuda3__47maximumIvEEE10Policy1000EPdSB_jS8_ddNS5_3std3__410__identityEEEvT0_T1_T2_T3_T4_T6_E12temp_storage+32];
	setp.lt.f64 	%p105, %fd196, %fd197;
	selp.f64 	%fd198, %fd197, %fd196, %p105;
	ld.shared.f64 	%fd199, [_ZZN3cub18CUB_300001_SM_10006detail6reduce28DeviceReduceSingleTileKernelINS2_10policy_hubIdjN4cuda3__47maximumIvEEE10Policy1000EPdSB_jS8_ddNS5_3std3__410__identityEEEvT0_T1_T2_T3_T4_T6_E12temp_storage+40];
	setp.lt.f64 	%p106, %fd198, %fd199;
	selp.f64 	%fd200, %fd199, %fd198, %p106;
	ld.shared.f64 	%fd201, [_ZZN3cub18CUB_300001_SM_10006detail6reduce28DeviceReduceSingleTileKernelINS2_10policy_hubIdjN4cuda3__47maximumIvEEE10Policy1000EPdSB_jS8_ddNS5_3std3__410__identityEEEvT0_T1_T2_T3_T4_T6_E12temp_storage+48];
	setp.lt.f64 	%p107, %fd200, %fd201;
	selp.f64 	%fd202, %fd201, %fd200, %p107;
	ld.shared.f64 	%fd203, [_ZZN3cub18CUB_300001_SM_10006detail6reduce28DeviceReduceSingleTileKernelINS2_10policy_hubIdjN4cuda3__47maximumIvEEE10Policy1000EPdSB_jS8_ddNS5_3std3__410__identityEEEvT0_T1_T2_T3_T4_T6_E12temp_storage+56];
	setp.lt.f64 	%p108, %fd202, %fd203;
	selp.f64 	%fd204, %fd203, %fd202, %p108;
	ld.shared.f64 	%fd205, [_ZZN3cub18CUB_300001_SM_10006detail6reduce28DeviceReduceSingleTileKernelINS2_10policy_hubIdjN4cuda3__47maximumIvEEE10Policy1000EPdSB_jS8_ddNS5_3std3__410__identityEEEvT0_T1_T2_T3_T4_T6_E12temp_storage+64];
	setp.lt.f64 	%p109, %fd204, %fd205;
	selp.f64 	%fd380, %fd205, %fd204, %p109;
	bra.uni 	$L__BB3_74;
$L__BB3_54:
	// begin inline asm
	mov.u32 %r144, %laneid;
	// end inline asm
	and.b32  	%r195, %r35, 992;
	add.s32 	%r196, %r195, 32;
	setp.gt.u32 	%p64, %r196, %r69;
	not.b32 	%r197, %r195;
	add.s32 	%r198, %r69, %r197;
	selp.b32 	%r193, %r198, 31, %p64;
	mov.b64 	%rd95, %fd372;
	mov.b64 	{%r146, %r151}, %rd95;
	mov.b32 	%r152, 1;
	mov.b32 	%r194, -1;
	// begin inline asm
	shfl.sync.down.b32 %r145, %r146, %r152, %r193, %r194;
	// end inline asm
	// begin inline asm
	shfl.sync.down.b32 %r150, %r151, %r152, %r193, %r194;
	// end inline asm
	mov.b64 	%rd96, {%r145, %r150};
	mov.b64 	%fd133, %rd96;
	setp.lt.s32 	%p65, %r144, %r193;
	setp.lt.f64 	%p66, %fd372, %fd133;
	selp.f64 	%fd134, %fd133, %fd372, %p66;
	selp.f64 	%fd135, %fd134, %fd372, %p65;
	mov.b64 	%rd97, %fd135;
	mov.b64 	{%r156, %r161}, %rd97;
	mov.b32 	%r162, 2;
	// begin inline asm
	shfl.sync.down.b32 %r155, %r156, %r162, %r193, %r194;
	// end inline asm
	// begin inline asm
	shfl.sync.down.b32 %r160, %r161, %r162, %r193, %r194;
	// end inline asm
	mov.b64 	%rd98, {%r155, %r160};
	mov.b64 	%fd136, %rd98;
	add.s32 	%r199, %r144, 2;
	setp.gt.s32 	%p67, %r199, %r193;
	setp.lt.f64 	%p68, %fd135, %fd136;
	selp.f64 	%fd137, %fd136, %fd135, %p68;
	selp.f64 	%fd138, %fd135, %fd137, %p67;
	mov.b64 	%rd99, %fd138;
	mov.b64 	{%r166, %r171}, %rd99;
	mov.b32 	%r172, 4;
	// begin inline asm
	shfl.sync.down.b32 %r165, %r166, %r172, %r193, %r194;
	// end inline asm
	// begin inline asm
	shfl.sync.down.b32 %r170, %r171, %r172, %r193, %r194;
	// end inline asm
	mov.b64 	%rd100, {%r165, %r170};
	mov.b64 	%fd139, %rd100;
	add.s32 	%r200, %r144, 4;
	setp.gt.s32 	%p69, %r200, %r193;
	setp.lt.f64 	%p70, %fd138, %fd139;
	selp.f64 	%fd140, %fd139, %fd138, %p70;
	selp.f64 	%fd141, %fd138, %fd140, %p69;
	mov.b64 	%rd101, %fd141;
	mov.b64 	{%r176, %r181}, %rd101;
	mov.b32 	%r182, 8;
	// begin inline asm
	shfl.sync.down.b32 %r175, %r176, %r182, %r193, %r194;
	// end inline asm
	// begin inline asm
	shfl.sync.down.b32 %r180, %r181, %r182, %r193, %r194;
	// end inline asm
	mov.b64 	%rd102, {%r175, %r180};
	mov.b64 	%fd142, %rd102;
	add.s32 	%r201, %r144, 8;
	setp.gt.s32 	%p71, %r201, %r193;
	setp.lt.f64 	%p72, %fd141, %fd142;
	selp.f64 	%fd143, %fd142, %fd141, %p72;
	selp.f64 	%fd144, %fd141, %fd143, %p71;
	mov.b64 	%rd103, %fd144;
	mov.b64 	{%r186, %r191}, %rd103;
	mov.b32 	%r192, 16;
	// begin inline asm
	shfl.sync.down.b32 %r185, %r186, %r192, %r193, %r194;
	// end inline asm
	// begin inline asm
	shfl.sync.down.b32 %r190, %r191, %r192, %r193, %r194;
	// end inline asm
	mov.b64 	%rd104, {%r185, %r190};
	mov.b64 	%fd145, %rd104;
	add.s32 	%r202, %r144, 16;
	setp.gt.s32 	%p73, %r202, %r193;
	setp.lt.f64 	%p74, %fd144, %fd145;
	selp.f64 	%fd146, %fd145, %fd144, %p74;
	selp.f64 	%fd380, %fd144, %fd146, %p73;
	setp.ne.s32 	%p75, %r144, 0;
	@%p75 bra 	$L__BB3_56;
	shr.u32 	%r203, %r35, 2;
	and.b32  	%r204, %r203, 248;
	mov.u32 	%r205, _ZZN3cub18CUB_300001_SM_10006detail6reduce28DeviceReduceSingleTileKernelINS2_10policy_hubIdjN4cuda3__47maximumIvEEE10Policy1000EPdSB_jS8_ddNS5_3std3__410__identityEEEvT0_T1_T2_T3_T4_T6_E12temp_storage;
	add.s32 	%r206, %r205, %r204;
	st.shared.f64 	[%r206+8], %fd380;
$L__BB3_56:
	bar.sync 	0;
	setp.ne.s32 	%p76, %r35, 0;
	@%p76 bra 	$L__BB3_74;
	setp.gt.u32 	%p77, %r69, 32;
	ld.shared.f64 	%fd147, [_ZZN3cub18CUB_300001_SM_10006detail6reduce28DeviceReduceSingleTileKernelINS2_10policy_hubIdjN4cuda3__47maximumIvEEE10Policy1000EPdSB_jS8_ddNS5_3std3__410__identityEEEvT0_T1_T2_T3_T4_T6_E12temp_storage+16];
	setp.lt.f64 	%p78, %fd380, %fd147;
	selp.f64 	%fd149, %fd147, %fd380, %p78;
	selp.f64 	%fd150, %fd149, %fd380, %p77;
	setp.gt.u32 	%p79, %r69, 64;
	ld.shared.f64 	%fd152, [_ZZN3cub18CUB_300001_SM_10006detail6reduce28DeviceReduceSingleTileKernelINS2_10policy_hubIdjN4cuda3__47maximumIvEEE10Policy1000EPdSB_jS8_ddNS5_3std3__410__identityEEEvT0_T1_T2_T3_T4_T6_E12temp_storage+24];
	setp.lt.f64 	%p80, %fd150, %fd152;
	selp.f64 	%fd154, %fd152, %fd150, %p80;
	selp.f64 	%fd155, %fd154, %fd150, %p79;
	setp.gt.u32 	%p81, %r69, 96;
	ld.shared.f64 	%fd157, [_ZZN3cub18CUB_300001_SM_10006detail6reduce28DeviceReduceSingleTileKernelINS2_10policy_hubIdjN4cuda3__47maximumIvEEE10Policy1000EPdSB_jS8_ddNS5_3std3__410__identityEEEvT0_T1_T2_T3_T4_T6_E12temp_storage+32];
	setp.lt.f64 	%p82, %fd155, %fd157;
	selp.f64 	%fd159, %fd157, %fd155, %p82;
	selp.f64 	%fd160, %fd159, %fd155, %p81;
	setp.gt.u32 	%p83, %r69, 128;
	ld.shared.f64 	%fd162, [_ZZN3cub18CUB_300001_SM_10006detail6reduce28DeviceReduceSingleTileKernelINS2_10policy_hubIdjN4cuda3__47maximumIvEEE10Policy1000EPdSB_jS8_ddNS5_3std3__410__identityEEEvT0_T1_T2_T3_T4_T6_E12temp_storage+40];
	setp.lt.f64 	%p84, %fd160, %fd162;
	selp.f64 	%fd164, %fd162, %fd160, %p84;
	selp.f64 	%fd165, %fd164, %fd160, %p83;
	setp.gt.u32 	%p85, %r69, 160;
	ld.shared.f64 	%fd167, [_ZZN3cub18CUB_300001_SM_10006detail6reduce28DeviceReduceSingleTileKernelINS2_10policy_hubIdjN4cuda3__47maximumIvEEE10Policy1000EPdSB_jS8_ddNS5_3std3__410__identityEEEvT0_T1_T2_T3_T4_T6_E12temp_storage+48];
	setp.lt.f64 	%p86, %fd165, %fd167;
	selp.f64 	%fd169, %fd167, %fd165, %p86;
	selp.f64 	%fd170, %fd169, %fd165, %p85;
	setp.gt.u32 	%p87, %r69, 192;
	ld.shared.f64 	%fd172, [_ZZN3cub18CUB_300001_SM_10006detail6reduce28DeviceReduceSingleTileKernelINS2_10policy_hubIdjN4cuda3__47maximumIvEEE10Policy1000EPdSB_jS8_ddNS5_3std3__410__identityEEEvT0_T1_T2_T3_T4_T6_E12temp_storage+56];
	setp.lt.f64 	%p88, %fd170, %fd172;
	selp.f64 	%fd174, %fd172, %fd170, %p88;
	selp.f64 	%fd175, %fd174, %fd170, %p87;
	setp.gt.u32 	%p89, %r69, 224;
	ld.shared.f64 	%fd177, [_ZZN3cub18CUB_300001_SM_10006detail6reduce28DeviceReduceSingleTileKernelINS2_10policy_hubIdjN4cuda3__47maximumIvEEE10Policy1000EPdSB_jS8_ddNS5_3std3__410__identityEEEvT0_T1_T2_T3_T4_T6_E12temp_storage+64];
	setp.lt.f64 	%p90, %fd175, %fd177;
	selp.f64 	%fd179, %fd177, %fd175, %p90;
	selp.f64 	%fd380, %fd179, %fd175, %p89;
	bra.uni 	$L__BB3_74;
$L__BB3_58:
	mov.u32 	%r47, %tid.x;
	mul.wide.u32 	%rd35, %r47, 8;
	add.s64 	%rd20, %rd16, %rd35;
	// begin inline asm
	ld.global.nc.u64 %rd19, [%rd20];
	// end inline asm
	mov.b64 	%fd59, %rd19;
	add.s64 	%rd22, %rd20, 2048;
	// begin inline asm
	ld.global.nc.u64 %rd21, [%rd22];
	// end inline asm
	mov.b64 	%fd60, %rd21;
	add.s64 	%rd24, %rd20, 4096;
	// begin inline asm
	ld.global.nc.u64 %rd23, [%rd24];
	// end inline asm
	mov.b64 	%fd61, %rd23;
	add.s64 	%rd26, %rd20, 6144;
	// begin inline asm
	ld.global.nc.u64 %rd25, [%rd26];
	// end inline asm
	mov.b64 	%fd62, %rd25;
	add.s64 	%rd28, %rd20, 8192;
	// begin inline asm
	ld.global.nc.u64 %rd27, [%rd28];
	// end inline asm
	mov.b64 	%fd63, %rd27;
	add.s64 	%rd30, %rd20, 10240;
	// begin inline asm
	ld.global.nc.u64 %rd29, [%rd30];
	// end inline asm
	mov.b64 	%fd64, %rd29;
	add.s64 	%rd32, %rd20, 12288;
	// begin inline asm
	ld.global.nc.u64 %rd31, [%rd32];
	// end inline asm
	mov.b64 	%fd65, %rd31;
	add.s64 	%rd34, %rd20, 14336;
	// begin inline asm
	ld.global.nc.u64 %rd33, [%rd34];
	// end inline asm
	mov.b64 	%fd66, %rd33;
	setp.lt.f64 	%p4, %fd59, %fd60;
	selp.f64 	%fd67, %fd60, %fd59, %p4;
	setp.lt.f64 	%p5, %fd67, %fd61;
	selp.f64 	%fd68, %fd61, %fd67, %p5;
	setp.lt.f64 	%p6, %fd68, %fd62;
	selp.f64 	%fd69, %fd62, %fd68, %p6;
	setp.lt.f64 	%p7, %fd69, %fd63;
	selp.f64 	%fd70, %fd63, %fd69, %p7;
	setp.lt.f64 	%p8, %fd70, %fd64;
	selp.f64 	%fd71, %fd64, %fd70, %p8;
	setp.lt.f64 	%p9, %fd71, %fd65;
	selp.f64 	%fd72, %fd65, %fd71, %p9;
	setp.lt.f64 	%p10, %fd72, %fd66;
	selp.f64 	%fd379, %fd66, %fd72, %p10;
	add.s32 	%r48, %r69, -2048;
	setp.lt.u32 	%p11, %r48, 2048;
	mov.b32 	%r475, 2048;
	@%p11 bra 	$L__BB3_62;
	mov.b32 	%r475, 2048;
$L__BB3_60:
	add.s32 	%r72, %r47, %r475;
	mul.wide.u32 	%rd52, %r72, 8;
	add.s64 	%rd37, %rd16, %rd52;
	// begin inline asm
	ld.global.nc.u64 %rd36, [%rd37];
	// end inline asm
	mov.b64 	%fd73, %rd36;
	mul.wide.u32 	%rd53, %r475, 8;
	add.s64 	%rd54, %rd20, %rd53;
	add.s64 	%rd39, %rd54, 2048;
	// begin inline asm
	ld.global.nc.u64 %rd38, [%rd39];
	// end inline asm
	mov.b64 	%fd74, %rd38;
	add.s64 	%rd41, %rd54, 4096;
	// begin inline asm
	ld.global.nc.u64 %rd40, [%rd41];
	// end inline asm
	mov.b64 	%fd75, %rd40;
	add.s64 	%rd43, %rd54, 6144;
	// begin inline asm
	ld.global.nc.u64 %rd42, [%rd43];
	// end inline asm
	mov.b64 	%fd76, %rd42;
	add.s64 	%rd45, %rd54, 8192;
	// begin inline asm
	ld.global.nc.u64 %rd44, [%rd45];
	// end inline asm
	mov.b64 	%fd77, %rd44;
	add.s64 	%rd47, %rd54, 10240;
	// begin inline asm
	ld.global.nc.u64 %rd46, [%rd47];
	// end inline asm
	mov.b64 	%fd78, %rd46;
	add.s64 	%rd49, %rd54, 12288;
	// begin inline asm
	ld.global.nc.u64 %rd48, [%rd49];
	// end inline asm
	mov.b64 	%fd79, %rd48;
	add.s64 	%rd51, %rd54, 14336;
	// begin inline asm
	ld.global.nc.u64 %rd50, [%rd51];
	// end inline asm
	mov.b64 	%fd80, %rd50;
	setp.lt.f64 	%p12, %fd379, %fd73;
	selp.f64 	%fd81, %fd73, %fd379, %p12;
	setp.lt.f64 	%p13, %fd81, %fd74;
	selp.f64 	%fd82, %fd74, %fd81, %p13;
	setp.lt.f64 	%p14, %fd82, %fd75;
	selp.f64 	%fd83, %fd75, %fd82, %p14;
	setp.lt.f64 	%p15, %fd83, %fd76;
	selp.f64 	%fd84, %fd76, %fd83, %p15;
	setp.lt.f64 	%p16, %fd84, %fd77;
	selp.f64 	%fd85, %fd77, %fd84, %p16;
	setp.lt.f64 	%p17, %fd85, %fd78;
	selp.f64 	%fd86, %fd78, %fd85, %p17;
	setp.lt.f64 	%p18, %fd86, %fd79;
	selp.f64 	%fd87, %fd79, %fd86, %p18;
	setp.lt.f64 	%p19, %fd87, %fd80;
	selp.f64 	%fd379, %fd80, %fd87, %p19;
	sub.s32 	%r73, %r69, %r475;
	setp.lt.u32 	%p20, %r73, 2048;
	@%p20 bra 	$L__BB3_70;
	add.s32 	%r475, %r475, 2048;
	setp.le.u32 	%p21, %r475, %r48;
	@%p21 bra 	$L__BB3_60;
$L__BB3_62:
	setp.le.u32 	%p22, %r69, %r475;
	@%p22 bra 	$L__BB3_70;
	sub.s32 	%r52, %r69, %r475;
	setp.ge.s32 	%p23, %r47, %r52;
	@%p23 bra 	$L__BB3_70;
	not.b32 	%r74, %r47;
	add.s32 	%r75, %r69, %r74;
	sub.s32 	%r53, %r75, %r475;
	and.b32  	%r76, %r53, 768;
	setp.eq.s32 	%p24, %r76, 768;
	mov.u32 	%r479, %r47;
	@%p24 bra 	$L__BB3_67;
	add.s32 	%r477, %r47, %r475;
	shr.u32 	%r77, %r53, 8;
	add.s32 	%r78, %r77, 1;
	and.b32  	%r79, %r78, 3;
	neg.s32 	%r476, %r79;
	mov.u32 	%r479, %r47;
$L__BB3_66:
	.pragma "nounroll";
	mul.wide.u32 	%rd57, %r477, 8;
	add.s64 	%rd56, %rd16, %rd57;
	// begin inline asm
	ld.global.nc.u64 %rd55, [%rd56];
	// end inline asm
	mov.b64 	%fd89, %rd55;
	setp.lt.f64 	%p25, %fd379, %fd89;
	selp.f64 	%fd379, %fd89, %fd379, %p25;
	add.s32 	%r479, %r479, 256;
	add.s32 	%r477, %r477, 256;
	add.s32 	%r476, %r476, 1;
	setp.ne.s32 	%p26, %r476, 0;
	@%p26 bra 	$L__BB3_66;
$L__BB3_67:
	setp.lt.u32 	%p27, %r53, 768;
	@%p27 bra 	$L__BB3_70;
	add.s32 	%r481, %r479, 512;
	add.s32 	%r480, %r479, %r475;
$L__BB3_69:
	mul.wide.u32 	%rd66, %r480, 8;
	add.s64 	%rd59, %rd16, %rd66;
	// begin inline asm
	ld.global.nc.u64 %rd58, [%rd59];
	// end inline asm
	mov.b64 	%fd90, %rd58;
	setp.lt.f64 	%p28, %fd379, %fd90;
	selp.f64 	%fd91, %fd90, %fd379, %p28;
	add.s32 	%r80, %r480, 256;
	mul.wide.u32 	%rd67, %r80, 8;
	add.s64 	%rd61, %rd16, %rd67;
	// begin inline asm
	ld.global.nc.u64 %rd60, [%rd61];
	// end inline asm
	mov.b64 	%fd92, %rd60;
	setp.lt.f64 	%p29, %fd91, %fd92;
	selp.f64 	%fd93, %fd92, %fd91, %p29;
	add.s32 	%r81, %r480, 512;
	mul.wide.u32 	%rd68, %r81, 8;
	add.s64 	%rd63, %rd16, %rd68;
	// begin inline asm
	ld.global.nc.u64 %rd62, [%rd63];
	// end inline asm
	mov.b64 	%fd94, %rd62;
	setp.lt.f64 	%p30, %fd93, %fd94;
	selp.f64 	%fd95, %fd94, %fd93, %p30;
	add.s32 	%r82, %r480, 768;
	mul.wide.u32 	%rd69, %r82, 8;
	add.s64 	%rd65, %rd16, %rd69;
	// begin inline asm
	ld.global.nc.u64 %rd64, [%rd65];
	// end inline asm
	mov.b64 	%fd96, %rd64;
	setp.lt.f64 	%p31, %fd95, %fd96;
	selp.f64 	%fd379, %fd96, %fd95, %p31;
	add.s32 	%r67, %r481, 1024;
	add.s32 	%r83, %r481, 512;
	add.s32 	%r480, %r480, 1024;
	setp.lt.s32 	%p32, %r83, %r52;
	mov.u32 	%r481, %r67;
	@%p32 bra 	$L__BB3_69;
$L__BB3_70:
	// begin inline asm
	mov.u32 %r84, %laneid;
	// end inline asm
	mov.b64 	%rd70, %fd379;
	mov.b64 	{%r86, %r91}, %rd70;
	mov.b32 	%r92, 1;
	mov.b32 	%r133, 31;
	mov.b32 	%r134, -1;
	// begin inline asm
	shfl.sync.down.b32 %r85, %r86, %r92, %r133, %r134;
	// end inline asm
	// begin inline asm
	shfl.sync.down.b32 %r90, %r91, %r92, %r133, %r134;
	// end inline asm
	mov.b64 	%rd71, {%r85, %r90};
	mov.b64 	%fd97, %rd71;
	setp.gt.s32 	%p33, %r84, 30;
	setp.lt.f64 	%p34, %fd379, %fd97;
	selp.f64 	%fd98, %fd97, %fd379, %p34;
	selp.f64 	%fd99, %fd379, %fd98, %p33;
	mov.b64 	%rd72, %fd99;
	mov.b64 	{%r96, %r101}, %rd72;
	mov.b32 	%r102, 2;
	// begin inline asm
	shfl.sync.down.b32 %r95, %r96, %r102, %r133, %r134;
	// end inline asm
	// begin inline asm
	shfl.sync.down.b32 %r100, %r101, %r102, %r133, %r134;
	// end inline asm
	mov.b64 	%rd73, {%r95, %r100};
	mov.b64 	%fd100, %rd73;
	setp.gt.s32 	%p35, %r84, 29;
	setp.lt.f64 	%p36, %fd99, %fd100;
	selp.f64 	%fd101, %fd100, %fd99, %p36;
	selp.f64 	%fd102, %fd99, %fd101, %p35;
	mov.b64 	%rd74, %fd102;
	mov.b64 	{%r106, %r111}, %rd74;
	mov.b32 	%r112, 4;
	// begin inline asm
	shfl.sync.down.b32 %r105, %r106, %r112, %r133, %r134;
	// end inline asm
	// begin inline asm
	shfl.sync.down.b32 %r110, %r111, %r112, %r133, %r134;
	// end inline asm
	mov.b64 	%rd75, {%r105, %r110};
	mov.b64 	%fd103, %rd75;
	setp.gt.s32 	%p37, %r84, 27;
	setp.lt.f64 	%p38, %fd102, %fd103;
	selp.f64 	%fd104, %fd103, %fd102, %p38;
	selp.f64 	%fd105, %fd102, %fd104, %p37;
	mov.b64 	%rd76, %fd105;
	mov.b64 	{%r116, %r121}, %rd76;
	mov.b32 	%r122, 8;
	// begin inline asm
	shfl.sync.down.b32 %r115, %r116, %r122, %r133, %r134;
	// end inline asm
	// begin inline asm
	shfl.sync.down.b32 %r120, %r121, %r122, %r133, %r134;
	// end inline asm
	mov.b64 	%rd77, {%r115, %r120};
	mov.b64 	%fd106, %rd77;
	setp.gt.s32 	%p39, %r84, 23;
	setp.lt.f64 	%p40, %fd105, %fd106;
	selp.f64 	%fd107, %fd106, %fd105, %p40;
	selp.f64 	%fd108, %fd105, %fd107, %p39;
	mov.b64 	%rd78, %fd108;
	mov.b64 	{%r126, %r131}, %rd78;
	mov.b32 	%r132, 16;
	// begin inline asm
	shfl.sync.down.b32 %r125, %r126, %r132, %r133, %r134;
	// end inline asm
	// begin inline asm
	shfl.sync.down.b32 %r130, %r131, %r132, %r133, %r134;
	// end inline asm
	mov.b64 	%rd79, {%r125, %r130};
	mov.b64 	%fd109, %rd79;
	setp.gt.s32 	%p41, %r84, 15;
	setp.lt.f64 	%p42, %fd108, %fd109;
	selp.f64 	%fd54, %fd109, %fd108, %p42;
	selp.f64 	%fd380, %fd108, %fd54, %p41;
	setp.ne.s32 	%p43, %r84, 0;
	@%p43 bra 	$L__BB3_72;
	shr.u32 	%r135, %r47, 2;
	and.b32  	%r136, %r135, 248;
	mov.u32 	%r137, _ZZN3cub18CUB_300001_SM_10006detail6reduce28DeviceReduceSingleTileKernelINS2_10policy_hubIdjN4cuda3__47maximumIvEEE10Policy1000EPdSB_jS8_ddNS5_3std3__410__identityEEEvT0_T1_T2_T3_T4_T6_E12temp_storage;
	add.s32 	%r138, %r137, %r136;
	st.shared.f64 	[%r138+8], %fd54;
$L__BB3_72:
	bar.sync 	0;
	setp.ne.s32 	%p44, %r47, 0;
	@%p44 bra 	$L__BB3_74;
	ld.shared.f64 	%fd110, [_ZZN3cub18CUB_300001_SM_10006detail6reduce28DeviceReduceSingleTileKernelINS2_10policy_hubIdjN4cuda3__47maximumIvEEE10Policy1000EPdSB_jS8_ddNS5_3std3__410__identityEEEvT0_T1_T2_T3_T4_T6_E12temp_storage+16];
	setp.lt.f64 	%p45, %fd380, %fd110;
	selp.f64 	%fd111, %fd110, %fd380, %p45;
	ld.shared.f64 	%fd112, [_ZZN3cub18CUB_300001_SM_10006detail6reduce28DeviceReduceSingleTileKernelINS2_10policy_hubIdjN4cuda3__47maximumIvEEE10Policy1000EPdSB_jS8_ddNS5_3std3__410__identityEEEvT0_T1_T2_T3_T4_T6_E12temp_storage+24];
	setp.lt.f64 	%p46, %fd111, %fd112;
	selp.f64 	%fd113, %fd112, %fd111, %p46;
	ld.shared.f64 	%fd114, [_ZZN3cub18CUB_300001_SM_10006detail6reduce28DeviceReduceSingleTileKernelINS2_10policy_hubIdjN4cuda3__47maximumIvEEE10Policy1000EPdSB_jS8_ddNS5_3std3__410__identityEEEvT0_T1_T2_T3_T4_T6_E12temp_storage+32];
	setp.lt.f64 	%p47, %fd113, %fd114;
	selp.f64 	%fd115, %fd114, %fd113, %p47;
	ld.shared.f64 	%fd116, [_ZZN3cub18CUB_300001_SM_10006detail6reduce28DeviceReduceSingleTileKernelINS2_10policy_hubIdjN4cuda3__47maximumIvEEE10Policy1000EPdSB_jS8_ddNS5_3std3__410__identityEEEvT0_T1_T2_T3_T4_T6_E12temp_storage+40];
	setp.lt.f64 	%p48, %fd115, %fd116;
	selp.f64 	%fd117, %fd116, %fd115, %p48;
	ld.shared.f64 	%fd118, [_ZZN3cub18CUB_300001_SM_10006detail6reduce28DeviceReduceSingleTileKernelINS2_10policy_hubIdjN4cuda3__47maximumIvEEE10Policy1000EPdSB_jS8_ddNS5_3std3__410__identityEEEvT0_T1_T2_T3_T4_T6_E12temp_storage+48];
	setp.lt.f64 	%p49, %fd117, %fd118;
	selp.f64 	%fd119, %fd118, %fd117, %p49;
	ld.shared.f64 	%fd120, [_ZZN3cub18CUB_300001_SM_10006detail6reduce28DeviceReduceSingleTileKernelINS2_10policy_hubIdjN4cuda3__47maximumIvEEE10Policy1000EPdSB_jS8_ddNS5_3std3__410__identityEEEvT0_T1_T2_T3_T4_T6_E12temp_storage+56];
	setp.lt.f64 	%p50, %fd119, %fd120;
	selp.f64 	%fd121, %fd120, %fd119, %p50;
	ld.shared.f64 	%fd122, [_ZZN3cub18CUB_300001_SM_10006detail6reduce28DeviceReduceSingleTileKernelINS2_10policy_hubIdjN4cuda3__47maximumIvEEE10Policy1000EPdSB_jS8_ddNS5_3std3__410__identityEEEvT0_T1_T2_T3_T4_T6_E12temp_storage+64];
	setp.lt.f64 	%p51, %fd121, %fd122;
	selp.f64 	%fd380, %fd122, %fd121, %p51;
$L__BB3_74:
	mov.u32 	%r454, %tid.x;
	setp.ne.s32 	%p217, %r454, 0;
	@%p217 bra 	$L__BB3_76;
	setp.lt.f64 	%p218, %fd58, %fd380;
	selp.f64 	%fd353, %fd380, %fd58, %p218;
	st.global.f64 	[%rd1], %fd353;
$L__BB3_76:
	ret;

}
	// .globl	_ZN3cub18CUB_300001_SM_10006detail6reduce18DeviceReduceKernelINS2_10policy_hubIdjN4cuda3__47maximumIvEEE10Policy1000EPdjS8_dNS5_3std3__410__identityEEEvT0_PT3_T1_NS0_13GridEvenShareISI_EET2_T4_
.visible .entry _ZN3cub18CUB_300001_SM_10006detail6reduce18DeviceReduceKernelINS2_10policy_hubIdjN4cuda3__47maximumIvEEE10Policy1000EPdjS8_dNS5_3std3__410__identityEEEvT0_PT3_T1_NS0_13GridEvenShareISI_EET2_T4_(
	.param .u64 .ptr .align 1 _ZN3cub18CUB_300001_SM_10006detail6reduce18DeviceReduceKernelINS2_10policy_hubIdjN4cuda3__47maximumIvEEE10Policy1000EPdjS8_dNS5_3std3__410__identityEEEvT0_PT3_T1_NS0_13GridEvenShareISI_EET2_T4__param_0,
	.param .u64 .ptr .align 1 _ZN3cub18CUB_300001_SM_10006detail6reduce18DeviceReduceKernelINS2_10policy_hubIdjN4cuda3__47maximumIvEEE10Policy1000EPdjS8_dNS5_3std3__410__identityEEEvT0_PT3_T1_NS0_13GridEvenShareISI_EET2_T4__param_1,
	.param .u32 _ZN3cub18CUB_300001_SM_10006detail6reduce18DeviceReduceKernelINS2_10policy_hubIdjN4cuda3__47maximumIvEEE10Policy1000EPdjS8_dNS5_3std3__410__identityEEEvT0_PT3_T1_NS0_13GridEvenShareISI_EET2_T4__param_2,
	.param .align 4 .b8 _ZN3cub18CUB_300001_SM_10006detail6reduce18DeviceReduceKernelINS2_10policy_hubIdjN4cuda3__47maximumIvEEE10Policy1000EPdjS8_dNS5_3std3__410__identityEEEvT0_PT3_T1_NS0_13GridEvenShareISI_EET2_T4__param_3[40],
	.param .align 1 .b8 _ZN3cub18CUB_300001_SM_10006detail6reduce18DeviceReduceKernelINS2_10policy_hubIdjN4cuda3__47maximumIvEEE10Policy1000EPdjS8_dNS5_3std3__410__identityEEEvT0_PT3_T1_NS0_13GridEvenShareISI_EET2_T4__param_4[1],
	.param .align 1 .b8 _ZN3cub18CUB_300001_SM_10006detail6reduce18DeviceReduceKernelINS2_10policy_hubIdjN4cuda3__47maximumIvEEE10Policy1000EPdjS8_dNS5_3std3__410__identityEEEvT0_PT3_T1_NS0_13GridEvenShareISI_EET2_T4__param_5[1]
)
.maxntid 256
{
	.reg .pred 	%p<217>;
	.reg .b32 	%r<542>;
	.reg .b64 	%rd<197>;
	.reg .b64 	%fd<375>;
	// demoted variable
	.shared .align 8 .b8 _ZZN3cub18CUB_300001_SM_10006detail6reduce18DeviceReduceKernelINS2_10policy_hubIdjN4cuda3__47maximumIvEEE10Policy1000EPdjS8_dNS5_3std3__410__identityEEEvT0_PT3_T1_NS0_13GridEvenShareISI_EET2_T4_E12temp_storage[80];
	ld.param.u32 	%r1, [_ZN3cub18CUB_300001_SM_10006detail6reduce18DeviceReduceKernelINS2_10policy_hubIdjN4cuda3__47maximumIvEEE10Policy1000EPdjS8_dNS5_3std3__410__identityEEEvT0_PT3_T1_NS0_13GridEvenShareISI_EET2_T4__param_3+20];
	ld.param.u64 	%rd1, [_ZN3cub18CUB_300001_SM_10006detail6reduce18DeviceReduceKernelINS2_10policy_hubIdjN4cuda3__47maximumIvEEE10Policy1000EPdjS8_dNS5_3std3__410__identityEEEvT0_PT3_T1_NS0_13GridEvenShareISI_EET2_T4__param_0];
	ld.param.u32 	%r2, [_ZN3cub18CUB_300001_SM_10006detail6reduce18DeviceReduceKernelINS2_10policy_hubIdjN4cuda3__47maximumIvEEE10Policy1000EPdjS8_dNS5_3std3__410__identityEEEvT0_PT3_T1_NS0_13GridEvenShareISI_EET2_T4__param_3+24];
	mov.u32 	%r3, %ctaid.x;
	shl.b32 	%r4, %r2, 11;
	shl.b32 	%r5, %r3, 11;
	and.b64  	%rd3, %rd1, 31;
	setp.ne.s64 	%p1, %rd3, 0;
	@%p1 bra 	$L__BB4_36;
	sub.s32 	%r6, %r1, %r5;
	setp.gt.u32 	%p109, %r6, 2047;
	@%p109 bra 	$L__BB4_20;
	mov.u32 	%r7, %tid.x;
	setp.ge.u32 	%p158, %r7, %r6;
	mov.f64 	%fd355, 0d0000000000000000;
	mov.u32 	%r512, %r7;
	@%p158 bra 	$L__BB4_4;
	add.s32 	%r378, %r5, %r7;
	mul.wide.u32 	%rd157, %r378, 8;
	add.s64 	%rd156, %rd1, %rd157;
	// begin inline asm
	ld.global.nc.u64 %rd155, [%rd156];
	// end inline asm
	mov.b64 	%fd355, %rd155;
	add.s32 	%r512, %r7, 256;
$L__BB4_4:
	setp.ge.u32 	%p159, %r512, %r6;
	@%p159 bra 	$L__BB4_11;
	not.b32 	%r379, %r512;
	add.s32 	%r10, %r1, %r379;
	and.b32  	%r380, %r10, 768;
	setp.eq.s32 	%p160, %r380, 768;
	@%p160 bra 	$L__BB4_8;
	add.s32 	%r510, %r512, %r5;
	shr.u32 	%r381, %r10, 8;
	add.s32 	%r382, %r381, 1;
	and.b32  	%r383, %r382, 3;
	neg.s32 	%r509, %r383;
$L__BB4_7:
	.pragma "nounroll";
	mul.wide.u32 	%rd160, %r510, 8;
	add.s64 	%rd159, %rd1, %rd160;
	// begin inline asm
	ld.global.nc.u64 %rd158, [%rd159];
	// end inline asm
	mov.b64 	%fd269, %rd158;
	setp.lt.f64 	%p161, %fd355, %fd269;
	selp.f64 	%fd355, %fd269, %fd355, %p161;
	add.s32 	%r512, %r512, 256;
	add.s32 	%r510, %r510, 256;
	add.s32 	%r509, %r509, 1;
	setp.ne.s32 	%p162, %r509, 0;
	@%p162 bra 	$L__BB4_7;
$L__BB4_8:
	sub.s32 	%r384, %r10, %r5;
	setp.lt.u32 	%p163, %r384, 768;
	@%p163 bra 	$L__BB4_11;
	add.s32 	%r514, %r512, 512;
	add.s32 	%r513, %r512, %r5;
$L__BB4_10:
	mul.wide.u32 	%rd169, %r513, 8;
	add.s64 	%rd162, %rd1, %rd169;
	// begin inline asm
	ld.global.nc.u64 %rd161, [%rd162];
	// end inline asm
	mov.b64 	%fd270, %rd161;
	setp.lt.f64 	%p164, %fd355, %fd270;
	selp.f64 	%fd271, %fd270, %fd355, %p164;
	add.s32 	%r385, %r513, 256;
	mul.wide.u32 	%rd170, %r385, 8;
	add.s64 	%rd164, %rd1, %rd170;
	// begin inline asm
	ld.global.nc.u64 %rd163, [%rd164];
	// end inline asm
	mov.b64 	%fd272, %rd163;
	setp.lt.f64 	%p165, %fd271, %fd272;
	selp.f64 	%fd273, %fd272, %fd271, %p165;
	add.s32 	%r386, %r513, 512;
	mul.wide.u32 	%rd171, %r386, 8;
	add.s64 	%rd166, %rd1, %rd171;
	// begin inline asm
	ld.global.nc.u64 %rd165, [%rd166];
	// end inline asm
	mov.b64 	%fd274, %rd165;
	setp.lt.f64 	%p166, %fd273, %fd274;
	selp.f64 	%fd275, %fd274, %fd273, %p166;
	add.s32 	%r387, %r513, 768;
	mul.wide.u32 	%rd172, %r387, 8;
	add.s64 	%rd168, %rd1, %rd172;
	// begin inline asm
	ld.global.nc.u64 %rd167, [%rd168];
	// end inline asm
	mov.b64 	%fd276, %rd167;
	setp.lt.f64 	%p167, %fd275, %fd276;
	selp.f64 	%fd355, %fd276, %fd275, %p167;
	add.s32 	%r24, %r514, 1024;
	add.s32 	%r388, %r514, 512;
	add.s32 	%r513, %r513, 1024;
	setp.lt.s32 	%p168, %r388, %r6;
	mov.u32 	%r514, %r24;
	@%p168 bra 	$L__BB4_10;
$L__BB4_11:
	setp.lt.u32 	%p169, %r6, 256;
	@%p169 bra 	$L__BB4_16;
	// begin inline asm
	mov.u32 %r452, %laneid;
	// end inline asm
	mov.b64 	%rd183, %fd355;
	mov.b64 	{%r454, %r459}, %rd183;
	mov.b32 	%r460, 1;
	mov.b32 	%r501, 31;
	mov.b32 	%r502, -1;
	// begin inline asm
	shfl.sync.down.b32 %r453, %r454, %r460, %r501, %r502;
	// end inline asm
	// begin inline asm
	shfl.sync.down.b32 %r458, %r459, %r460, %r501, %r502;
	// end inline asm
	mov.b64 	%rd184, {%r453, %r458};
	mov.b64 	%fd324, %rd184;
	setp.gt.s32 	%p197, %r452, 30;
	setp.lt.f64 	%p198, %fd355, %fd324;
	selp.f64 	%fd325, %fd324, %fd355, %p198;
	selp.f64 	%fd326, %fd355, %fd325, %p197;
	mov.b64 	%rd185, %fd326;
	mov.b64 	{%r464, %r469}, %rd185;
	mov.b32 	%r470, 2;
	// begin inline asm
	shfl.sync.down.b32 %r463, %r464, %r470, %r501, %r502;
	// end inline asm
	// begin inline asm
	shfl.sync.down.b32 %r468, %r469, %r470, %r501, %r502;
	// end inline asm
	mov.b64 	%rd186, {%r463, %r468};
	mov.b64 	%fd327, %rd186;
	setp.gt.s32 	%p199, %r452, 29;
	setp.lt.f64 	%p200, %fd326, %fd327;
	selp.f64 	%fd328, %fd327, %fd326, %p200;
	selp.f64 	%fd329, %fd326, %fd328, %p199;
	mov.b64 	%rd187, %fd329;
	mov.b64 	{%r474, %r479}, %rd187;
	mov.b32 	%r480, 4;
	// begin inline asm
	shfl.sync.down.b32 %r473, %r474, %r480, %r501, %r502;
	// end inline asm
	// begin inline asm
	shfl.sync.down.b32 %r478, %r479, %r480, %r501, %r502;
	// end inline asm
	mov.b64 	%rd188, {%r473, %r478};
	mov.b64 	%fd330, %rd188;
	setp.gt.s32 	%p201, %r452, 27;
	setp.lt.f64 	%p202, %fd329, %fd330;
	selp.f64 	%fd331, %fd330, %fd329, %p202;
	selp.f64 	%fd332, %fd329, %fd331, %p201;
	mov.b64 	%rd189, %fd332;
	mov.b64 	{%r484, %r489}, %rd189;
	mov.b32 	%r490, 8;
	// begin inline asm
	shfl.sync.down.b32 %r483, %r484, %r490, %r501, %r502;
	// end inline asm
	// begin inline asm
	shfl.sync.down.b32 %r488, %r489, %r490, %r501, %r502;
	// end inline asm
	mov.b64 	%rd190, {%r483, %r488};
	mov.b64 	%fd333, %rd190;
	setp.gt.s32 	%p203, %r452, 23;
	setp.lt.f64 	%p204, %fd332, %fd333;
	selp.f64 	%fd334, %fd333, %fd332, %p204;
	selp.f64 	%fd335, %fd332, %fd334, %p203;
	mov.b64 	%rd191, %fd335;
	mov.b64 	{%r494, %r499}, %rd191;
	mov.b32 	%r500, 16;
	// begin inline asm
	shfl.sync.down.b32 %r493, %r494, %r500, %r501, %r502;
	// end inline asm
	// begin inline asm
	shfl.sync.down.b32 %r498, %r499, %r500, %r501, %r502;
	// end inline asm
	mov.b64 	%rd192, {%r493, %r498};
	mov.b64 	%fd336, %rd192;
	setp.gt.s32 	%p205, %r452, 15;
	setp.lt.f64 	%p206, %fd335, %fd336;
	selp.f64 	%fd10, %fd336, %fd335, %p206;
	selp.f64 	%fd374, %fd335, %fd10, %p205;
	setp.ne.s32 	%p207, %r452, 0;
	@%p207 bra 	$L__BB4_14;
	shr.u32 	%r503, %r7, 2;
	and.b32  	%r504, %r503, 248;
	mov.u32 	%r505, _ZZN3cub18CUB_300001_SM_10006detail6reduce18DeviceReduceKernelINS2_10policy_hubIdjN4cuda3__47maximumIvEEE10Policy1000EPdjS8_dNS5_3std3__410__identityEEEvT0_PT3_T1_NS0_13GridEvenShareISI_EET2_T4_E12temp_storage;
	add.s32 	%r506, %r505, %r504;
	st.shared.f64 	[%r506+8], %fd10;
$L__BB4_14:
	bar.sync 	0;
	setp.ne.s32 	%p208, %r7, 0;
	@%p208 bra 	$L__BB4_71;
	ld.shared.f64 	%fd337, [_ZZN3cub18CUB_300001_SM_10006detail6reduce18DeviceReduceKernelINS2_10policy_hubIdjN4cuda3__47maximumIvEEE10Policy1000EPdjS8_dNS5_3std3__410__identityEEEvT0_PT3_T1_NS0_13GridEvenShareISI_EET2_T4_E12temp_storage+16];
	setp.lt.f64 	%p209, %fd374, %fd337;
	selp.f64 	%fd338, %fd337, %fd374, %p209;
	ld.shared.f64 	%fd339, [_ZZN3cub18CUB_300001_SM_10006detail6reduce18DeviceReduceKernelINS2_10policy_hubIdjN4cuda3__47maximumIvEEE10Policy1000EPdjS8_dNS5_3std3__410__identityEEEvT0_PT3_T1_NS0_13GridEvenShareISI_EET2_T4_E12temp_storage+24];
	setp.lt.f64 	%p210, %fd338, %fd339;
	selp.f64 	%fd340, %fd339, %fd338, %p210;
	ld.shared.f64 	%fd341, [_ZZN3cub18CUB_300001_SM_10006detail6reduce18DeviceReduceKernelINS2_10policy_hubIdjN4cuda3__47maximumIvEEE10Policy1000EPdjS8_dNS5_3std3__410__identityEEEvT0_PT3_T1_NS0_13GridEvenShareISI_EET2_T4_E12temp_storage+32];
	setp.lt.f64 	%p211, %fd340, %fd341;
	selp.f64 	%fd342, %fd341, %fd340, %p211;
	ld.shared.f64 	%fd343, [_ZZN3cub18CUB_300001_SM_10006detail6reduce18DeviceReduceKernelINS2_10policy_hubIdjN4cuda3__47maximumIvEEE10Policy1000EPdjS8_dNS5_3std3__410__identityEEEvT0_PT3_T1_NS0_13GridEvenShareISI_EET2_T4_E12temp_storage+40];
	setp.lt.f64 	%p212, %fd342, %fd343;
	selp.f64 	%fd344, %fd343, %fd342, %p212;
	ld.shared.f64 	%fd345, [_ZZN3cub18CUB_300001_SM_10006detail6reduce18DeviceReduceKernelINS2_10policy_hubIdjN4cuda3__47maximumIvEEE10Policy1000EPdjS8_dNS5_3std3__410__identityEEEvT0_PT3_T1_NS0_13GridEvenShareISI_EET2_T4_E12temp_storage+48];
	setp.lt.f64 	%p213, %fd344, %fd345;
	selp.f64 	%fd346, %fd345, %fd344, %p213;
	ld.shared.f64 	%fd347, [_ZZN3cub18CUB_300001_SM_10006detail6reduce18DeviceReduceKernelINS2_10policy_hubIdjN4cuda3__47maximumIvEEE10Policy1000EPdjS8_dNS5_3std3__410__identityEEEvT0_PT3_T1_NS0_13GridEvenShareISI_EET2_T4_E12temp_storage+56];
	setp.lt.f64 	%p214, %fd346, %fd347;
	selp.f64 	%fd348, %fd347, %fd346, %p214;
	ld.shared.f64 	%fd349, [_ZZN3cub18CUB_300001_SM_10006detail6reduce18DeviceReduceKernelINS2_10policy_hubIdjN4cuda3__47maximumIvEEE10Policy1000EPdjS8_dNS5_3std3__410__identityEEEvT0_PT3_T1_NS0_13GridEvenShareISI_EET2_T4_E12temp_storage+64];
	setp.lt.f64 	%p215, %fd348, %fd349;
	selp.f64 	%fd374, %fd349, %fd348, %p215;
	bra.uni 	$L__BB4_71;
$L__BB4_16:
	// begin inline asm
	mov.u32 %r389, %laneid;
	// end inline asm
	and.b32  	%r440, %r7, 992;
	add.s32 	%r441, %r440, 32;
	setp.gt.u32 	%p170, %r441, %r6;
	not.b32 	%r442, %r440;
	add.s32 	%r443, %r6, %r442;
	selp.b32 	%r438, %r443, 31, %p170;
	mov.b64 	%rd173, %fd355;
	mov.b64 	{%r391, %r396}, %rd173;
	mov.b32 	%r397, 1;
	mov.b32 	%r439, -1;
	// begin inline asm
	shfl.sync.down.b32 %r390, %r391, %r397, %r438, %r439;
	// end inline asm
	// begin inline asm
	shfl.sync.down.b32 %r395, %r396, %r397, %r438, %r439;
	// end inline asm
	mov.b64 	%rd174, {%r390, %r395};
	mov.b64 	%fd277, %rd174;
	setp.lt.s32 	%p171, %r389, %r438;
	setp.lt.f64 	%p172, %fd355, %fd277;
	selp.f64 	%fd278, %fd277, %fd355, %p172;
	selp.f64 	%fd279, %fd278, %fd355, %p171;
	mov.b64 	%rd175, %fd279;
	mov.b64 	{%r401, %r406}, %rd175;
	mov.b32 	%r407, 2;
	// begin inline asm
	shfl.sync.down.b32 %r400, %r401, %r407, %r438, %r439;
	// end inline asm
	// begin inline asm
	shfl.sync.down.b32 %r405, %r406, %r407, %r438, %r439;
	// end inline asm
	mov.b64 	%rd176, {%r400, %r405};
	mov.b64 	%fd280, %rd176;
	add.s32 	%r444, %r389, 2;
	setp.gt.s32 	%p173, %r444, %r438;
	setp.lt.f64 	%p174, %fd279, %fd280;
	selp.f64 	%fd281, %fd280, %fd279, %p174;
	selp.f64 	%fd282, %fd279, %fd281, %p173;
	mov.b64 	%rd177, %fd282;
	mov.b64 	{%r411, %r416}, %rd177;
	mov.b32 	%r417, 4;
	// begin inline asm
	shfl.sync.down.b32 %r410, %r411, %r417, %r438, %r439;
	// end inline asm
	// begin inline asm
	shfl.sync.down.b32 %r415, %r416, %r417, %r438, %r439;
	// end inline asm
	mov.b64 	%rd178, {%r410, %r415};
	mov.b64 	%fd283, %rd178;
	add.s32 	%r445, %r389, 4;
	setp.gt.s32 	%p175, %r445, %r438;
	setp.lt.f64 	%p176, %fd282, %fd283;
	selp.f64 	%fd284, %fd283, %fd282, %p176;
	selp.f64 	%fd285, %fd282, %fd284, %p175;
	mov.b64 	%rd179, %fd285;
	mov.b64 	{%r421, %r426}, %rd179;
	mov.b32 	%r427, 8;
	// begin inline asm
	shfl.sync.down.b32 %r420, %r421, %r427, %r438, %r439;
	// end inline asm
	// begin inline asm
	shfl.sync.down.b32 %r425, %r426, %r427, %r438, %r439;
	// end inline asm
	mov.b64 	%rd180, {%r420, %r425};
	mov.b64 	%fd286, %rd180;
	add.s32 	%r446, %r389, 8;
	setp.gt.s32 	%p177, %r446, %r438;
	setp.lt.f64 	%p178, %fd285, %fd286;
	selp.f64 	%fd287, %fd286, %fd285, %p178;
	selp.f64 	%fd288, %fd285, %fd287, %p177;
	mov.b64 	%rd181, %fd288;
	mov.b64 	{%r431, %r436}, %rd181;
	mov.b32 	%r437, 16;
	// begin inline asm
	shfl.sync.down.b32 %r430, %r431, %r437, %r438, %r439;
	// end inline asm
	// begin inline asm
	shfl.sync.down.b32 %r435, %r436, %r437, %r438, %r439;
	// end inline asm
	mov.b64 	%rd182, {%r430, %r435};
	mov.b64 	%fd289, %rd182;
	add.s32 	%r447, %r389, 16;
	setp.gt.s32 	%p179, %r447, %r438;
	setp.lt.f64 	%p180, %fd288, %fd289;
	selp.f64 	%fd290, %fd289, %fd288, %p180;
	selp.f64 	%fd374, %fd288, %fd290, %p179;
	setp.ne.s32 	%p181, %r389, 0;
	@%p181 bra 	$L__BB4_18;
	shr.u32 	%r448, %r7, 2;
	and.b32  	%r449, %r448, 248;
	mov.u32 	%r450, _ZZN3cub18CUB_300001_SM_10006detail6reduce18DeviceReduceKernelINS2_10policy_hubIdjN4cuda3__47maximumIvEEE10Policy1000EPdjS8_dNS5_3std3__410__identityEEEvT0_PT3_T1_NS0_13GridEvenShareISI_EET2_T4_E12temp_storage;
	add.s32 	%r451, %r450, %r449;
	st.shared.f64 	[%r451+8], %fd374;
$L__BB4_18:
	bar.sync 	0;
	setp.ne.s32 	%p182, %r7, 0;
	@%p182 bra 	$L__BB4_71;
	setp.gt.u32 	%p183, %r6, 32;
	ld.shared.f64 	%fd291, [_ZZN3cub18CUB_300001_SM_10006detail6reduce18DeviceReduceKernelINS2_10policy_hubIdjN4cuda3__47maximumIvEEE10Policy1000EPdjS8_dNS5_3std3__410__identityEEEvT0_PT3_T1_NS0_13GridEvenShareISI_EET2_T4_E12temp_storage+16];
	setp.lt.f64 	%p184, %fd374, %fd291;
	selp.f64 	%fd293, %fd291, %fd374, %p184;
	selp.f64 	%fd294, %fd293, %fd374, %p183;
	setp.gt.u32 	%p185, %r6, 64;
	ld.shared.f64 	%fd296, [_ZZN3cub18CUB_300001_SM_10006detail6reduce18DeviceReduceKernelINS2_10policy_hubIdjN4cuda3__47maximumIvEEE10Policy1000EPdjS8_dNS5_3std3__410__identityEEEvT0_PT3_T1_NS0_13GridEvenShareISI_EET2_T4_E12temp_storage+24];
	setp.lt.f64 	%p186, %fd294, %fd296;
	selp.f64 	%fd298, %fd296, %fd294, %p186;
	selp.f64 	%fd299, %fd298, %fd294, %p185;
	setp.gt.u32 	%p187, %r6, 96;
	ld.shared.f64 	%fd301, [_ZZN3cub18CUB_300001_SM_10006detail6reduce18DeviceReduceKernelINS2_10policy_hubIdjN4cuda3__47maximumIvEEE10Policy1000EPdjS8_dNS5_3std3__410__identityEEEvT0_PT3_T1_NS0_13GridEvenShareISI_EET2_T4_E12temp_storage+32];
	setp.lt.f64 	%p188, %fd299, %fd301;
	selp.f64 	%fd303, %fd301, %fd299, %p188;
	selp.f64 	%fd304, %fd303, %fd299, %p187;
	setp.gt.u32 	%p189, %r6, 128;
	ld.shared.f64 	%fd306, [_ZZN3cub18CUB_300001_SM_10006detail6reduce18DeviceReduceKernelINS2_10policy_hubIdjN4cuda3__47maximumIvEEE10Policy1000EPdjS8_dNS5_3std3__410__identityEEEvT0_PT3_T1_NS0_13GridEvenShareISI_EET2_T4_E12temp_storage+40];
	setp.lt.f64 	%p190, %fd304, %fd306;
	selp.f64 	%fd308, %fd306, %fd304, %p190;
	selp.f64 	%fd309, %fd308, %fd304, %p189;
	setp.gt.u32 	%p191, %r6, 160;
	ld.shared.f64 	%fd311, [_ZZN3cub18CUB_300001_SM_10006detail6reduce18DeviceReduceKernelINS2_10policy_hubIdjN4cuda3__47maximumIvEEE10Policy1000EPdjS8_dNS5_3std3__410__identityEEEvT0_PT3_T1_NS0_13GridEvenShareISI_EET2_T4_E12temp_storage+48];
	setp.lt.f64 	%p192, %fd309, %fd311;
	selp.f64 	%fd313, %fd311, %fd309, %p192;
	selp.f64 	%fd314, %fd313, %fd309, %p191;
	setp.gt.u32 	%p193, %r6, 192;
	ld.shared.f64 	%fd316, [_ZZN3cub18CUB_300001_SM_10006detail6reduce18DeviceReduceKernelINS2_10policy_hubIdjN4cuda3__47maximumIvEEE10Policy1000EPdjS8_dNS5_3std3__410__identityEEEvT0_PT3_T1_NS0_13GridEvenShareISI_EET2_T4_E12temp_storage+56];
	setp.lt.f64 	%p194, %fd314, %fd316;
	selp.f64 	%fd318, %fd316, %fd314, %p194;
	selp.f64 	%fd319, %fd318, %fd314, %p193;
	setp.gt.u32 	%p195, %r6, 224;
	ld.shared.f64 	%fd321, [_ZZN3cub18CUB_300001_SM_10006detail6reduce18DeviceReduceKernelINS2_10policy_hubIdjN4cuda3__47maximumIvEEE10Policy1000EPdjS8_dNS5_3std3__410__identityEEEvT0_PT3_T1_NS0_13GridEvenShareISI_EET2_T4_E12temp_storage+64];
	setp.lt.f64 	%p196, %fd319, %fd321;
	selp.f64 	%fd323, %fd321, %fd319, %p196;
	selp.f64 	%fd374, %fd323, %fd319, %p195;
	bra.uni 	$L__BB4_71;
$L__BB4_20:
	mov.u32 	%r26, %tid.x;
	shl.b32 	%r305, %r26, 2;
	add.s32 	%r306, %r5, %r305;
	mul.wide.u32 	%rd113, %r306, 8;
	add.s64 	%rd103, %rd1, %rd113;
	// begin inline asm
	ld.global.nc.v2.u64 {%rd101, %rd102}, [%rd103];
	// end inline asm
	add.s64 	%rd106, %rd103, 16;
	// begin inline asm
	ld.global.nc.v2.u64 {%rd104, %rd105}, [%rd106];
	// end inline asm
	mov.b64 	%fd203, %rd101;
	mov.b64 	%fd204, %rd102;
	mov.b64 	%fd205, %rd104;
	mov.b64 	%fd206, %rd105;
	add.s64 	%rd109, %rd103, 8192;
	// begin inline asm
	ld.global.nc.v2.u64 {%rd107, %rd108}, [%rd109];
	// end inline asm
	add.s64 	%rd112, %rd103, 8208;
	// begin inline asm
	ld.global.nc.v2.u64 {%rd110, %rd111}, [%rd112];
	// end inline asm
	mov.b64 	%fd207, %rd107;
	mov.b64 	%fd208, %rd108;
	mov.b64 	%fd209, %rd110;
	mov.b64 	%fd210, %rd111;
	setp.lt.f64 	%p110, %fd203, %fd204;
	selp.f64 	%fd211, %fd204, %fd203, %p110;
	setp.lt.f64 	%p111, %fd211, %fd205;
	selp.f64 	%fd212, %fd205, %fd211, %p111;
	setp.lt.f64 	%p112, %fd212, %fd206;
	selp.f64 	%fd213, %fd206, %fd212, %p112;
	setp.lt.f64 	%p113, %fd213, %fd207;
	selp.f64 	%fd214, %fd207, %fd213, %p113;
	setp.lt.f64 	%p114, %fd214, %fd208;
	selp.f64 	%fd215, %fd208, %fd214, %p114;
	setp.lt.f64 	%p115, %fd215, %fd209;
	selp.f64 	%fd216, %fd209, %fd215, %p115;
	setp.lt.f64 	%p116, %fd216, %fd210;
	selp.f64 	%fd361, %fd210, %fd216, %p116;
	setp.lt.u32 	%p117, %r6, %r4;
	@%p117 bra 	$L__BB4_32;
	add.s32 	%r27, %r4, %r5;
	add.s32 	%r516, %r27, 256;
	add.s32 	%r515, %r27, %r26;
	mov.b32 	%r517, 0;
$L__BB4_22:
	add.s32 	%r5, %r5, %r4;
	add.s32 	%r308, %r1, -2048;
	setp.gt.u32 	%p118, %r5, %r308;
	@%p118 bra 	$L__BB4_24;
	cvt.u64.u32 	%rd126, %r5;
	cvt.u64.u32 	%rd127, %r305;
	add.s64 	%rd128, %rd126, %rd127;
	shl.b64 	%rd129, %rd128, 3;
	add.s64 	%rd116, %rd1, %rd129;
	// begin inline asm
	ld.global.nc.v2.u64 {%rd114, %rd115}, [%rd116];
	// end inline asm
	add.s64 	%rd119, %rd116, 16;
	// begin inline asm
	ld.global.nc.v2.u64 {%rd117, %rd118}, [%rd119];
	// end inline asm
	mov.b64 	%fd217, %rd114;
	mov.b64 	%fd218, %rd115;
	mov.b64 	%fd219, %rd117;
	mov.b64 	%fd220, %rd118;
	add.s64 	%rd122, %rd116, 8192;
	// begin inline asm
	ld.global.nc.v2.u64 {%rd120, %rd121}, [%rd122];
	// end inline asm
	add.s64 	%rd125, %rd116, 8208;
	// begin inline asm
	ld.global.nc.v2.u64 {%rd123, %rd124}, [%rd125];
	// end inline asm
	mov.b64 	%fd221, %rd120;
	mov.b64 	%fd222, %rd121;
	mov.b64 	%fd223, %rd123;
	mov.b64 	%fd224, %rd124;
	setp.lt.f64 	%p119, %fd361, %fd217;
	selp.f64 	%fd225, %fd217, %fd361, %p119;
	setp.lt.f64 	%p120, %fd225, %fd218;
	selp.f64 	%fd226, %fd218, %fd225, %p120;
	setp.lt.f64 	%p121, %fd226, %fd219;
	selp.f64 	%fd227, %fd219, %fd226, %p121;
	setp.lt.f64 	%p122, %fd227, %fd220;
	selp.f64 	%fd228, %fd220, %fd227, %p122;
	setp.lt.f64 	%p123, %fd228, %fd221;
	selp.f64 	%fd229, %fd221, %fd228, %p123;
	setp.lt.f64 	%p124, %fd229, %fd222;
	selp.f64 	%fd230, %fd222, %fd229, %p124;
	setp.lt.f64 	%p125, %fd230, %fd223;
	selp.f64 	%fd231, %fd223, %fd230, %p125;
	setp.lt.f64 	%p126, %fd231, %fd224;
	selp.f64 	%fd361, %fd224, %fd231, %p126;
	sub.s32 	%r310, %r1, %r5;
	setp.lt.u32 	%p127, %r310, %r4;
	add.s32 	%r517, %r517, 1;
	add.s32 	%r516, %r516, %r4;
	add.s32 	%r515, %r515, %r4;
	@%p127 bra 	$L__BB4_32;
	bra.uni 	$L__BB4_22;
$L__BB4_24:
	setp.le.u32 	%p128, %r1, %r5;
	@%p128 bra 	$L__BB4_32;
	sub.s32 	%r38, %r1, %r5;
	setp.ge.s32 	%p129, %r26, %r38;
	@%p129 bra 	$L__BB4_32;
	not.b32 	%r311, %r26;
	add.s32 	%r312, %r1, %r311;
	sub.s32 	%r313, %r312, %r27;
	mul.lo.s32 	%r314, %r2, %r517;
	shl.b32 	%r315, %r314, 11;
	sub.s32 	%r39, %r313, %r315;
	shr.u32 	%r316, %r312, 8;
	add.s32 	%r40, %r316, 1;
	and.b32  	%r317, %r312, 768;
	setp.eq.s32 	%p130, %r317, 768;
	mov.u32 	%r522, %r26;
	@%p130 bra 	$L__BB4_29;
	and.b32  	%r318, %r40, 3;
	neg.s32 	%r519, %r318;
	mov.u32 	%r522, %r26;
$L__BB4_28:
	.pragma "nounroll";
	mul.wide.u32 	%rd132, %r515, 8;
	add.s64 	%rd131, %rd1, %rd132;
	// begin inline asm
	ld.global.nc.u64 %rd130, [%rd131];
	// end inline asm
	mov.b64 	%fd233, %rd130;
	setp.lt.f64 	%p131, %fd361, %fd233;
	selp.f64 	%fd361, %fd233, %fd361, %p131;
	add.s32 	%r522, %r522, 256;
	add.s32 	%r515, %r515, 256;
	add.s32 	%r519, %r519, 1;
	setp.ne.s32 	%p132, %r519, 0;
	@%p132 bra 	$L__BB4_28;
$L__BB4_29:
	setp.lt.u32 	%p133, %r39, 768;
	@%p133 bra 	$L__BB4_32;
	add.s32 	%r524, %r522, 512;
	add.s32 	%r523, %r522, %r516;
$L__BB4_31:
	add.s32 	%r319, %r523, -256;
	mul.wide.u32 	%rd141, %r319, 8;
	add.s64 	%rd134, %rd1, %rd141;
	// begin inline asm
	ld.global.nc.u64 %rd133, [%rd134];
	// end inline asm
	mov.b64 	%fd234, %rd133;
	setp.lt.f64 	%p134, %fd361, %fd234;
	selp.f64 	%fd235, %fd234, %fd361, %p134;
	mul.wide.u32 	%rd142, %r523, 8;
	add.s64 	%rd136, %rd1, %rd142;
	// begin inline asm
	ld.global.nc.u64 %rd135, [%rd136];
	// end inline asm
	mov.b64 	%fd236, %rd135;
	setp.lt.f64 	%p135, %fd235, %fd236;
	selp.f64 	%fd237, %fd236, %fd235, %p135;
	add.s32 	%r320, %r523, 256;
	mul.wide.u32 	%rd143, %r320, 8;
	add.s64 	%rd138, %rd1, %rd143;
	// begin inline asm
	ld.global.nc.u64 %rd137, [%rd138];
	// end inline asm
	mov.b64 	%fd238, %rd137;
	setp.lt.f64 	%p136, %fd237, %fd238;
	selp.f64 	%fd239, %fd238, %fd237, %p136;
	add.s32 	%r321, %r523, 512;
	mul.wide.u32 	%rd144, %r321, 8;
	add.s64 	%rd140, %rd1, %rd144;
	// begin inline asm
	ld.global.nc.u64 %rd139, [%rd140];
	// end inline asm
	mov.b64 	%fd240, %rd139;
	setp.lt.f64 	%p137, %fd239, %fd240;
	selp.f64 	%fd361, %fd240, %fd239, %p137;
	add.s32 	%r53, %r524, 1024;
	add.s32 	%r322, %r524, 512;
	add.s32 	%r523, %r523, 1024;
	setp.lt.s32 	%p138, %r322, %r38;
	mov.u32 	%r524, %r53;
	@%p138 bra 	$L__BB4_31;
$L__BB4_32:
	// begin inline asm
	mov.u32 %r323, %laneid;
	// end inline asm
	mov.b64 	%rd145, %fd361;
	mov.b64 	{%r325, %r330}, %rd145;
	mov.b32 	%r331, 1;
	mov.b32 	%r372, 31;
	mov.b32 	%r373, -1;
	// begin inline asm
	shfl.sync.down.b32 %r324, %r325, %r331, %r372, %r373;
	// end inline asm
	// begin inline asm
	shfl.sync.down.b32 %r329, %r330, %r331, %r372, %r373;
	// end inline asm
	mov.b64 	%rd146, {%r324, %r329};
	mov.b64 	%fd241, %rd146;
	setp.gt.s32 	%p139, %r323, 30;
	setp.lt.f64 	%p140, %fd361, %fd241;
	selp.f64 	%fd242, %fd241, %fd361, %p140;
	selp.f64 	%fd243, %fd361, %fd242, %p139;
	mov.b64 	%rd147, %fd243;
	mov.b64 	{%r335, %r340}, %rd147;
	mov.b32 	%r341, 2;
	// begin inline asm
	shfl.sync.down.b32 %r334, %r335, %r341, %r372, %r373;
	// end inline asm
	// begin inline asm
	shfl.sync.down.b32 %r339, %r340, %r341, %r372, %r373;
	// end inline asm
	mov.b64 	%rd148, {%r334, %r339};
	mov.b64 	%fd244, %rd148;
	setp.gt.s32 	%p141, %r323, 29;
	setp.lt.f64 	%p142, %fd243, %fd244;
	selp.f64 	%fd245, %fd244, %fd243, %p142;
	selp.f64 	%fd246, %fd243, %fd245, %p141;
	mov.b64 	%rd149, %fd246;
	mov.b64 	{%r345, %r350}, %rd149;
	mov.b32 	%r351, 4;
	// begin inline asm
	shfl.sync.down.b32 %r344, %r345, %r351, %r372, %r373;
	// end inline asm
	// begin inline asm
	shfl.sync.down.b32 %r349, %r350, %r351, %r372, %r373;
	// end inline asm
	mov.b64 	%rd150, {%r344, %r349};
	mov.b64 	%fd247, %rd150;
	setp.gt.s32 	%p143, %r323, 27;
	setp.lt.f64 	%p144, %fd246, %fd247;
	selp.f64 	%fd248, %fd247, %fd246, %p144;
	selp.f64 	%fd249, %fd246, %fd248, %p143;
	mov.b64 	%rd151, %fd249;
	mov.b64 	{%r355, %r360}, %rd151;
	mov.b32 	%r361, 8;
	// begin inline asm
	shfl.sync.down.b32 %r354, %r355, %r361, %r372, %r373;
	// end inline asm
	// begin inline asm
	shfl.sync.down.b32 %r359, %r360, %r361, %r372, %r373;
	// end inline asm
	mov.b64 	%rd152, {%r354, %r359};
	mov.b64 	%fd250, %rd152;
	setp.gt.s32 	%p145, %r323, 23;
	setp.lt.f64 	%p146, %fd249, %fd250;
	selp.f64 	%fd251, %fd250, %fd249, %p146;
	selp.f64 	%fd252, %fd249, %fd251, %p145;
	mov.b64 	%rd153, %fd252;
	mov.b64 	{%r365, %r370}, %rd153;
	mov.b32 	%r371, 16;
	// begin inline asm
	shfl.sync.down.b32 %r364, %r365, %r371, %r372, %r373;
	// end inline asm
	// begin inline asm
	shfl.sync.down.b32 %r369, %r370, %r371, %r372, %r373;
	// end inline asm
	mov.b64 	%rd154, {%r364, %r369};
	mov.b64 	%fd253, %rd154;
	setp.gt.s32 	%p147, %r323, 15;
	setp.lt.f64 	%p148, %fd252, %fd253;
	selp.f64 	%fd25, %fd253, %fd252, %p148;
	selp.f64 	%fd374, %fd252, %fd25, %p147;
	setp.ne.s32 	%p149, %r323, 0;
	@%p149 bra 	$L__BB4_34;
	shr.u32 	%r374, %r26, 2;
	and.b32  	%r375, %r374, 248;
	mov.u32 	%r376, _ZZN3cub18CUB_300001_SM_10006detail6reduce18DeviceReduceKernelINS2_10policy_hubIdjN4cuda3__47maximumIvEEE10Policy1000EPdjS8_dNS5_3std3__410__identityEEEvT0_PT3_T1_NS0_13GridEvenShareISI_EET2_T4_E12temp_storage;
	add.s32 	%r377, %r376, %r375;
	st.shared.f64 	[%r377+8], %fd25;
$L__BB4_34:
	bar.sync 	0;
	setp.ne.s32 	%p150, %r26, 0;
	@%p150 bra 	$L__BB4_71;
	ld.shared.f64 	%fd254, [_ZZN3cub18CUB_300001_SM_10006detail6reduce18DeviceReduceKernelINS2_10policy_hubIdjN4cuda3__47maximumIvEEE10Policy1000EPdjS8_dNS5_3std3__410__identityEEEvT0_PT3_T1_NS0_13GridEvenShareISI_EET2_T4_E12temp_storage+16];
	setp.lt.f64 	%p151, %fd374, %fd254;
	selp.f64 	%fd255, %fd254, %fd374, %p151;
	ld.shared.f64 	%fd256, [_ZZN3cub18CUB_300001_SM_10006detail6reduce18DeviceReduceKernelINS2_10policy_hubIdjN4cuda3__47maximumIvEEE10Policy1000EPdjS8_dNS5_3std3__410__identityEEEvT0_PT3_T1_NS0_13GridEvenShareISI_EET2_T4_E12temp_storage+24];
	setp.lt.f64 	%p152, %fd255, %fd256;
	selp.f64 	%fd257, %fd256, %fd255, %p152;
	ld.shared.f64 	%fd258, [_ZZN3cub18CUB_300001_SM_10006detail6reduce18DeviceReduceKernelINS2_10policy_hubIdjN4cuda3__47maximumIvEEE10Policy1000EPdjS8_dNS5_3std3__410__identityEEEvT0_PT3_T1_NS0_13GridEvenShareISI_EET2_T4_E12temp_storage+32];
	setp.lt.f64 	%p153, %fd257, %fd258;
	selp.f64 	%fd259, %fd258, %fd257, %p153;
	ld.shared.f64 	%fd260, [_ZZN3cub18CUB_300001_SM_10006detail6reduce18DeviceReduceKernelINS2_10policy_hubIdjN4cuda3__47maximumIvEEE10Policy1000EPdjS8_dNS5_3std3__410__identityEEEvT0_PT3_T1_NS0_13GridEvenShareISI_EET2_T4_E12temp_storage+40];
	setp.lt.f64 	%p154, %fd259, %fd260;
	selp.f64 	%fd261, %fd260, %fd259, %p154;
	ld.shared.f64 	%fd262, [_ZZN3cub18CUB_300001_SM_10006detail6reduce18DeviceReduceKernelINS2_10policy_hubIdjN4cuda3__47maximumIvEEE10Policy1000EPdjS8_dNS5_3std3__410__identityEEEvT0_PT3_T1_NS0_13GridEvenShareISI_EET2_T4_E12temp_storage+48];
	setp.lt.f64 	%p155, %fd261, %fd262;
	selp.f64 	%fd263, %fd262, %fd261, %p155;
	ld.shared.f64 	%fd264, [_ZZN3cub18CUB_300001_SM_10006detail6reduce18DeviceReduceKernelINS2_10policy_hubIdjN4cuda3__47maximumIvEEE10Policy1000EPdjS8_dNS5_3std3__410__identityEEEvT0_PT3_T1_NS0_13GridEvenShareISI_EET2_T4_E12temp_storage+56];
	setp.lt.f64 	%p156, %fd263, %fd264;
	selp.f64 	%fd265, %fd264, %fd263, %p156;
	ld.shared.f64 	%fd266, [_ZZN3cub18CUB_300001_SM_10006detail6reduce18DeviceReduceKernelINS2_10policy_hubIdjN4cuda3__47maximumIvEEE10Policy1000EPdjS8_dNS5_3std3__410__identityEEEvT0_PT3_T1_NS0_13GridEvenShareISI_EET2_T4_E12temp_storage+64];
	setp.lt.f64 	%p157, %fd265, %fd266;
	selp.f64 	%fd374, %fd266, %fd265, %p157;
	bra.uni 	$L__BB4_71;
$L__BB4_36:
	sub.s32 	%r55, %r1, %r5;
	setp.gt.u32 	%p2, %r55, 2047;
	@%p2 bra 	$L__BB4_55;
	mov.u32 	%r56, %tid.x;
	setp.ge.u32 	%p51, %r56, %r55;
	mov.f64 	%fd367, 0d0000000000000000;
	mov.u32 	%r529, %r56;
	@%p51 bra 	$L__BB4_39;
	add.s32 	%r176, %r5, %r56;
	mul.wide.u32 	%rd65, %r176, 8;
	add.s64 	%rd64, %rd1, %rd65;
	// begin inline asm
	ld.global.nc.u64 %rd63, [%rd64];
	// end inline asm
	mov.b64 	%fd367, %rd63;
	add.s32 	%r529, %r56, 256;
$L__BB4_39:
	setp.ge.u32 	%p52, %r529, %r55;
	@%p52 bra 	$L__BB4_46;
	not.b32 	%r177, %r529;
	add.s32 	%r59, %r1, %r177;
	and.b32  	%r178, %r59, 768;
	setp.eq.s32 	%p53, %r178, 768;
	@%p53 bra 	$L__BB4_43;
	add.s32 	%r527, %r529, %r5;
	shr.u32 	%r179, %r59, 8;
	add.s32 	%r180, %r179, 1;
	and.b32  	%r181, %r180, 3;
	neg.s32 	%r526, %r181;
$L__BB4_42:
	.pragma "nounroll";
	mul.wide.u32 	%rd68, %r527, 8;
	add.s64 	%rd67, %rd1, %rd68;
	// begin inline asm
	ld.global.nc.u64 %rd66, [%rd67];
	// end inline asm
	mov.b64 	%fd122, %rd66;
	setp.lt.f64 	%p54, %fd367, %fd122;
	selp.f64 	%fd367, %fd122, %fd367, %p54;
	add.s32 	%r529, %r529, 256;
	add.s32 	%r527, %r527, 256;
	add.s32 	%r526, %r526, 1;
	setp.ne.s32 	%p55, %r526, 0;
	@%p55 bra 	$L__BB4_42;
$L__BB4_43:
	sub.s32 	%r182, %r59, %r5;
	setp.lt.u32 	%p56, %r182, 768;
	@%p56 bra 	$L__BB4_46;
	add.s32 	%r531, %r529, 512;
	add.s32 	%r530, %r529, %r5;
$L__BB4_45:
	mul.wide.u32 	%rd77, %r530, 8;
	add.s64 	%rd70, %rd1, %rd77;
	// begin inline asm
	ld.global.nc.u64 %rd69, [%rd70];
	// end inline asm
	mov.b64 	%fd123, %rd69;
	setp.lt.f64 	%p57, %fd367, %fd123;
	selp.f64 	%fd124, %fd123, %fd367, %p57;
	add.s32 	%r183, %r530, 256;
	mul.wide.u32 	%rd78, %r183, 8;
	add.s64 	%rd72, %rd1, %rd78;
	// begin inline asm
	ld.global.nc.u64 %rd71, [%rd72];
	// end inline asm
	mov.b64 	%fd125, %rd71;
	setp.lt.f64 	%p58, %fd124, %fd125;
	selp.f64 	%fd126, %fd125, %fd124, %p58;
	add.s32 	%r184, %r530, 512;
	mul.wide.u32 	%rd79, %r184, 8;
	add.s64 	%rd74, %rd1, %rd79;
	// begin inline asm
	ld.global.nc.u64 %rd73, [%rd74];
	// end inline asm
	mov.b64 	%fd127, %rd73;
	setp.lt.f64 	%p59, %fd126, %fd127;
	selp.f64 	%fd128, %fd127, %fd126, %p59;
	add.s32 	%r185, %r530, 768;
	mul.wide.u32 	%rd80, %r185, 8;
	add.s64 	%rd76, %rd1, %rd80;
	// begin inline asm
	ld.global.nc.u64 %rd75, [%rd76];
	// end inline asm
	mov.b64 	%fd129, %rd75;
	setp.lt.f64 	%p60, %fd128, %fd129;
	selp.f64 	%fd367, %fd129, %fd128, %p60;
	add.s32 	%r73, %r531, 1024;
	add.s32 	%r186, %r531, 512;
	add.s32 	%r530, %r530, 1024;
	setp.lt.s32 	%p61, %r186, %r55;
	mov.u32 	%r531, %r73;
	@%p61 bra 	$L__BB4_45;
$L__BB4_46:
	setp.lt.u32 	%p62, %r55, 256;
	@%p62 bra 	$L__BB4_51;
	// begin inline asm
	mov.u32 %r250, %laneid;
	// end inline asm
	mov.b64 	%rd91, %fd367;
	mov.b64 	{%r252, %r257}, %rd91;
	mov.b32 	%r258, 1;
	mov.b32 	%r299, 31;
	mov.b32 	%r300, -1;
	// begin inline asm
	shfl.sync.down.b32 %r251, %r252, %r258, %r299, %r300;
	// end inline asm
	// begin inline asm
	shfl.sync.down.b32 %r256, %r257, %r258, %r299, %r300;
	// end inline asm
	mov.b64 	%rd92, {%r251, %r256};
	mov.b64 	%fd177, %rd92;
	setp.gt.s32 	%p90, %r250, 30;
	setp.lt.f64 	%p91, %fd367, %fd177;
	selp.f64 	%fd178, %fd177, %fd367, %p91;
	selp.f64 	%fd179, %fd367, %fd178, %p90;
	mov.b64 	%rd93, %fd179;
	mov.b64 	{%r262, %r267}, %rd93;
	mov.b32 	%r268, 2;
	// begin inline asm
	shfl.sync.down.b32 %r261, %r262, %r268, %r299, %r300;
	// end inline asm
	// begin inline asm
	shfl.sync.down.b32 %r266, %r267, %r268, %r299, %r300;
	// end inline asm
	mov.b64 	%rd94, {%r261, %r266};
	mov.b64 	%fd180, %rd94;
	setp.gt.s32 	%p92, %r250, 29;
	setp.lt.f64 	%p93, %fd179, %fd180;
	selp.f64 	%fd181, %fd180, %fd179, %p93;
	selp.f64 	%fd182, %fd179, %fd181, %p92;
	mov.b64 	%rd95, %fd182;
	mov.b64 	{%r272, %r277}, %rd95;
	mov.b32 	%r278, 4;
	// begin inline asm
	shfl.sync.down.b32 %r271, %r272, %r278, %r299, %r300;
	// end inline asm
	// begin inline asm
	shfl.sync.down.b32 %r276, %r277, %r278, %r299, %r300;
	// end inline asm
	mov.b64 	%rd96, {%r271, %r276};
	mov.b64 	%fd183, %rd96;
	setp.gt.s32 	%p94, %r250, 27;
	setp.lt.f64 	%p95, %fd182, %fd183;
	selp.f64 	%fd184, %fd183, %fd182, %p95;
	selp.f64 	%fd185, %fd182, %fd184, %p94;
	mov.b64 	%rd97, %fd185;
	mov.b64 	{%r282, %r287}, %rd97;
	mov.b32 	%r288, 8;
	// begin inline asm
	shfl.sync.down.b32 %r281, %r282, %r288, %r299, %r300;
	// end inline asm
	// begin inline asm
	shfl.sync.down.b32 %r286, %r287, %r288, %r299, %r300;
	// end inline asm
	mov.b64 	%rd98, {%r281, %r286};
	mov.b64 	%fd186, %rd98;
	setp.gt.s32 	%p96, %r250, 23;
	setp.lt.f64 	%p97, %fd185, %fd186;
	selp.f64 	%fd187, %fd186, %fd185, %p97;
	selp.f64 	%fd188, %fd185, %fd187, %p96;
	mov.b64 	%rd99, %fd188;
	mov.b64 	{%r292, %r297}, %rd99;
	mov.b32 	%r298, 16;
	// begin inline asm
	shfl.sync.down.b32 %r291, %r292, %r298, %r299, %r300;
	// end inline asm
	// begin inline asm
	shfl.sync.down.b32 %r296, %r297, %r298, %r299, %r300;
	// end inline asm
	mov.b64 	%rd100, {%r291, %r296};
	mov.b64 	%fd189, %rd100;
	setp.gt.s32 	%p98, %r250, 15;
	setp.lt.f64 	%p99, %fd188, %fd189;
	selp.f64 	%fd37, %fd189, %fd188, %p99;
	selp.f64 	%fd374, %fd188, %fd37, %p98;
	setp.ne.s32 	%p100, %r250, 0;
	@%p100 bra 	$L__BB4_49;
	shr.u32 	%r301, %r56, 2;
	and.b32  	%r302, %r301, 248;
	mov.u32 	%r303, _ZZN3cub18CUB_300001_SM_10006detail6reduce18DeviceReduceKernelINS2_10policy_hubIdjN4cuda3__47maximumIvEEE10Policy1000EPdjS8_dNS5_3std3__410__identityEEEvT0_PT3_T1_NS0_13GridEvenShareISI_EET2_T4_E12temp_storage;
	add.s32 	%r304, %r303, %r302;
	st.shared.f64 	[%r304+8], %fd37;
$L__BB4_49:
	bar.sync 	0;
	setp.ne.s32 	%p101, %r56, 0;
	@%p101 bra 	$L__BB4_71;
	ld.shared.f64 	%fd190, [_ZZN3cub18CUB_300001_SM_10006detail6reduce18DeviceReduceKernelINS2_10policy_hubIdjN4cuda3__47maximumIvEEE10Policy1000EPdjS8_dNS5_3std3__410__identityEEEvT0_PT3_T1_NS0_13GridEvenShareISI_EET2_T4_E12temp_storage+16];
	setp.lt.f64 	%p102, %fd374, %fd190;
	selp.f64 	%fd191, %fd190, %fd374, %p102;
	ld.shared.f64 	%fd192, [_ZZN3cub18CUB_300001_SM_10006detail6reduce18DeviceReduceKernelINS2_10policy_hubIdjN4cuda3__47maximumIvEEE10Policy1000EPdjS8_dNS5_3std3__410__identityEEEvT0_PT3_T1_NS0_13GridEvenShareISI_EET2_T4_E12temp_storage+24];
	setp.lt.f64 	%p103, %fd191, %fd192;
	selp.f64 	%fd193, %fd192, %fd191, %p103;
	ld.shared.f64 	%fd194, [_ZZN3cub18CUB_300001_SM_10006detail6reduce18DeviceReduceKernelINS2_10policy_hubIdjN4cuda3__47maximumIvEEE10Policy1000EPdjS8_dNS5_3std3__410__identityEEEvT0_PT3_T1_NS0_13GridEvenShareISI_EET2_T4_E12temp_storage+32];
	setp.lt.f64 	%p104, %fd193, %fd194;
	selp.f64 	%fd195, %fd194, %fd193, %p104;
	ld.shared.f64 	%fd196, [_ZZN3cub18CUB_300001_SM_10006detail6reduce18DeviceReduceKernelINS2_10policy_hubIdjN4cuda3__47maximumIvEEE10Policy1000EPdjS8_dNS5_3std3__410__identityEEEvT0_PT3_T1_NS0_13GridEvenShareISI_EET2_T4_E12temp_storage+40];
	setp.lt.f64 	%p105, %fd195, %fd196;
	selp.f64 	%fd197, %fd196, %fd195, %p105;
	ld.shared.f64 	%fd198, [_ZZN3cub18CUB_300001_SM_10006detail6reduce18DeviceReduceKernelINS2_10policy_hubIdjN4cuda3__47maximumIvEEE10Policy1000EPdjS8_dNS5_3std3__410__identityEEEvT0_PT3_T1_NS0_13GridEvenShareISI_EET2_T4_E12temp_storage+48];
	setp.lt.f64 	%p106, %fd197, %fd198;
	selp.f64 	%fd199, %fd198, %fd197, %p106;
	ld.shared.f64 	%fd200, [_ZZN3cub18CUB_300001_SM_10006detail6reduce18DeviceReduceKernelINS2_10policy_hubIdjN4cuda3__47maximumIvEEE10Policy1000EPdjS8_dNS5_3std3__410__identityEEEvT0_PT3_T1_NS0_13GridEvenShareISI_EET2_T4_E12temp_storage+56];
	setp.lt.f64 	%p107, %fd199, %fd200;
	selp.f64 	%fd201, %fd200, %fd199, %p107;
	ld.shared.f64 	%fd202, [_ZZN3cub18CUB_300001_SM_10006detail6reduce18DeviceReduceKernelINS2_10policy_hubIdjN4cuda3__47maximumIvEEE10Policy1000EPdjS8_dNS5_3std3__410__identityEEEvT0_PT3_T1_NS0_13GridEvenShareISI_EET2_T4_E12temp_storage+64];
	setp.lt.f64 	%p108, %fd201, %fd202;
	selp.f64 	%fd374, %fd202, %fd201, %p108;
	bra.uni 	$L__BB4_71;
$L__BB4_51:
	// begin inline asm
	mov.u32 %r187, %laneid;
	// end inline asm
	and.b32  	%r238, %r56, 992;
	add.s32 	%r239, %r238, 32;
	setp.gt.u32 	%p63, %r239, %r55;
	not.b32 	%r240, %r238;
	add.s32 	%r241, %r55, %r240;
	selp.b32 	%r236, %r241, 31, %p63;
	mov.b64 	%rd81, %fd367;
	mov.b64 	{%r189, %r194}, %rd81;
	mov.b32 	%r195, 1;
	mov.b32 	%r237, -1;
	// begin inline asm
	shfl.sync.down.b32 %r188, %r189, %r195, %r236, %r237;
	// end inline asm
	// begin inline asm
	shfl.sync.down.b32 %r193, %r194, %r195, %r236, %r237;
	// end inline asm
	mov.b64 	%rd82, {%r188, %r193};
	mov.b64 	%fd130, %rd82;
	setp.lt.s32 	%p64, %r187, %r236;
	setp.lt.f64 	%p65, %fd367, %fd130;
	selp.f64 	%fd131, %fd130, %fd367, %p65;
	selp.f64 	%fd132, %fd131, %fd367, %p64;
	mov.b64 	%rd83, %fd132;
	mov.b64 	{%r199, %r204}, %rd83;
	mov.b32 	%r205, 2;
	// begin inline asm
	shfl.sync.down.b32 %r198, %r199, %r205, %r236, %r237;
	// end inline asm
	// begin inline asm
	shfl.sync.down.b32 %r203, %r204, %r205, %r236, %r237;
	// end inline asm
	mov.b64 	%rd84, {%r198, %r203};
	mov.b64 	%fd133, %rd84;
	add.s32 	%r242, %r187, 2;
	setp.gt.s32 	%p66, %r242, %r236;
	setp.lt.f64 	%p67, %fd132, %fd133;
	selp.f64 	%fd134, %fd133, %fd132, %p67;
	selp.f64 	%fd135, %fd132, %fd134, %p66;
	mov.b64 	%rd85, %fd135;
	mov.b64 	{%r209, %r214}, %rd85;
	mov.b32 	%r215, 4;
	// begin inline asm
	shfl.sync.down.b32 %r208, %r209, %r215, %r236, %r237;
	// end inline asm
	// begin inline asm
	shfl.sync.down.b32 %r213, %r214, %r215, %r236, %r237;
	// end inline asm
	mov.b64 	%rd86, {%r208, %r213};
	mov.b64 	%fd136, %rd86;
	add.s32 	%r243, %r187, 4;
	setp.gt.s32 	%p68, %r243, %r236;
	setp.lt.f64 	%p69, %fd135, %fd136;
	selp.f64 	%fd137, %fd136, %fd135, %p69;
	selp.f64 	%fd138, %fd135, %fd137, %p68;
	mov.b64 	%rd87, %fd138;
	mov.b64 	{%r219, %r224}, %rd87;
	mov.b32 	%r225, 8;
	// begin inline asm
	shfl.sync.down.b32 %r218, %r219, %r225, %r236, %r237;
	// end inline asm
	// begin inline asm
	shfl.sync.down.b32 %r223, %r224, %r225, %r236, %r237;
	// end inline asm
	mov.b64 	%rd88, {%r218, %r223};
	mov.b64 	%fd139, %rd88;
	add.s32 	%r244, %r187, 8;
	setp.gt.s32 	%p70, %r244, %r236;
	setp.lt.f64 	%p71, %fd138, %fd139;
	selp.f64 	%fd140, %fd139, %fd138, %p71;
	selp.f64 	%fd141, %fd138, %fd140, %p70;
	mov.b64 	%rd89, %fd141;
	mov.b64 	{%r229, %r234}, %rd89;
	mov.b32 	%r235, 16;
	// begin inline asm
	shfl.sync.down.b32 %r228, %r229, %r235, %r236, %r237;
	// end inline asm
	// begin inline asm
	shfl.sync.down.b32 %r233, %r234, %r235, %r236, %r237;
	// end inline asm
	mov.b64 	%rd90, {%r228, %r233};
	mov.b64 	%fd142, %rd90;
	add.s32 	%r245, %r187, 16;
	setp.gt.s32 	%p72, %r245, %r236;
	setp.lt.f64 	%p73, %fd141, %fd142;
	selp.f64 	%fd143, %fd142, %fd141, %p73;
	selp.f64 	%fd374, %fd141, %fd143, %p72;
	setp.ne.s32 	%p74, %r187, 0;
	@%p74 bra 	$L__BB4_53;
	shr.u32 	%r246, %r56, 2;
	and.b32  	%r247, %r246, 248;
	mov.u32 	%r248, _ZZN3cub18CUB_300001_SM_10006detail6reduce18DeviceReduceKernelINS2_10policy_hubIdjN4cuda3__47maximumIvEEE10Policy1000EPdjS8_dNS5_3std3__410__identityEEEvT0_PT3_T1_NS0_13GridEvenShareISI_EET2_T4_E12temp_storage;
	add.s32 	%r249, %r248, %r247;
	st.shared.f64 	[%r249+8], %fd374;
$L__BB4_53:
	bar.sync 	0;
	setp.ne.s32 	%p75, %r56, 0;
	@%p75 bra 	$L__BB4_71;
	setp.gt.u32 	%p76, %r55, 32;
	ld.shared.f64 	%fd144, [_ZZN3cub18CUB_300001_SM_10006detail6reduce18DeviceReduceKernelINS2_10policy_hubIdjN4cuda3__47maximumIvEEE10Policy1000EPdjS8_dNS5_3std3__410__identityEEEvT0_PT3_T1_NS0_13GridEvenShareISI_EET2_T4_E12temp_storage+16];
	setp.lt.f64 	%p77, %fd374, %fd144;
	selp.f64 	%fd146, %fd144, %fd374, %p77;
	selp.f64 	%fd147, %fd146, %fd374, %p76;
	setp.gt.u32 	%p78, %r55, 64;
	ld.shared.f64 	%fd149, [_ZZN3cub18CUB_300001_SM_10006detail6reduce18DeviceReduceKernelINS2_10policy_hubIdjN4cuda3__47maximumIvEEE10Policy1000EPdjS8_dNS5_3std3__410__identityEEEvT0_PT3_T1_NS0_13GridEvenShareISI_EET2_T4_E12temp_storage+24];
	setp.lt.f64 	%p79, %fd147, %fd149;
	selp.f64 	%fd151, %fd149, %fd147, %p79;
	selp.f64 	%fd152, %fd151, %fd147, %p78;
	setp.gt.u32 	%p80, %r55, 96;
	ld.shared.f64 	%fd154, [_ZZN3cub18CUB_300001_SM_10006detail6reduce18DeviceReduceKernelINS2_10policy_hubIdjN4cuda3__47maximumIvEEE10Policy1000EPdjS8_dNS5_3std3__410__identityEEEvT0_PT3_T1_NS0_13GridEvenShareISI_EET2_T4_E12temp_storage+32];
	setp.lt.f64 	%p81, %fd152, %fd154;
	selp.f64 	%fd156, %fd154, %fd152, %p81;
	selp.f64 	%fd157, %fd156, %fd152, %p80;
	setp.gt.u32 	%p82, %r55, 128;
	ld.shared.f64 	%fd159, [_ZZN3cub18CUB_300001_SM_10006detail6reduce18DeviceReduceKernelINS2_10policy_hubIdjN4cuda3__47maximumIvEEE10Policy1000EPdjS8_dNS5_3std3__410__identityEEEvT0_PT3_T1_NS0_13GridEvenShareISI_EET2_T4_E12temp_storage+40];
	setp.lt.f64 	%p83, %fd157, %fd159;
	selp.f64 	%fd161, %fd159, %fd157, %p83;
	selp.f64 	%fd162, %fd161, %fd157, %p82;
	setp.gt.u32 	%p84, %r55, 160;
	ld.shared.f64 	%fd164, [_ZZN3cub18CUB_300001_SM_10006detail6reduce18DeviceReduceKernelINS2_10policy_hubIdjN4cuda3__47maximumIvEEE10Policy1000EPdjS8_dNS5_3std3__410__identityEEEvT0_PT3_T1_NS0_13GridEvenShareISI_EET2_T4_E12temp_storage+48];
	setp.lt.f64 	%p85, %fd162, %fd164;
	selp.f64 	%fd166, %fd164, %fd162, %p85;
	selp.f64 	%fd167, %fd166, %fd162, %p84;
	setp.gt.u32 	%p86, %r55, 192;
	ld.shared.f64 	%fd169, [_ZZN3cub18CUB_300001_SM_10006detail6reduce18DeviceReduceKernelINS2_10policy_hubIdjN4cuda3__47maximumIvEEE10Policy1000EPdjS8_dNS5_3std3__410__identityEEEvT0_PT3_T1_NS0_13GridEvenShareISI_EET2_T4_E12temp_storage+56];
	setp.lt.f64 	%p87, %fd167, %fd169;
	selp.f64 	%fd171, %fd169, %fd167, %p87;
	selp.f64 	%fd172, %fd171, %fd167, %p86;
	setp.gt.u32 	%p88, %r55, 224;
	ld.shared.f64 	%fd174, [_ZZN3cub18CUB_300001_SM_10006detail6reduce18DeviceReduceKernelINS2_10policy_hubIdjN4cuda3__47maximumIvEEE10Policy1000EPdjS8_dNS5_3std3__410__identityEEEvT0_PT3_T1_NS0_13GridEvenShareISI_EET2_T4_E12temp_storage+64];
	setp.lt.f64 	%p89, %fd172, %fd174;
	selp.f64 	%fd176, %fd174, %fd172, %p89;
	selp.f64 	%fd374, %fd176, %fd172, %p88;
	bra.uni 	$L__BB4_71;
$L__BB4_55:
	mov.u32 	%r75, %tid.x;
	add.s32 	%r104, %r75, %r5;
	mul.wide.u32 	%rd20, %r104, 8;
	add.s64 	%rd5, %rd1, %rd20;
	// begin inline asm
	ld.global.nc.u64 %rd4, [%rd5];
	// end inline asm
	mov.b64 	%fd56, %rd4;
	add.s64 	%rd7, %rd5, 2048;
	// begin inline asm
	ld.global.nc.u64 %rd6, [%rd7];
	// end inline asm
	mov.b64 	%fd57, %rd6;
	add.s64 	%rd9, %rd5, 4096;
	// begin inline asm
	ld.global.nc.u64 %rd8, [%rd9];
	// end inline asm
	mov.b64 	%fd58, %rd8;
	add.s64 	%rd11, %rd5, 6144;
	// begin inline asm
	ld.global.nc.u64 %rd10, [%rd11];
	// end inline asm
	mov.b64 	%fd59, %rd10;
	add.s64 	%rd13, %rd5, 8192;
	// begin inline asm
	ld.global.nc.u64 %rd12, [%rd13];
	// end inline asm
	mov.b64 	%fd60, %rd12;
	add.s64 	%rd15, %rd5, 10240;
	// begin inline asm
	ld.global.nc.u64 %rd14, [%rd15];
	// end inline asm
	mov.b64 	%fd61, %rd14;
	add.s64 	%rd17, %rd5, 12288;
	// begin inline asm
	ld.global.nc.u64 %rd16, [%rd17];
	// end inline asm
	mov.b64 	%fd62, %rd16;
	add.s64 	%rd19, %rd5, 14336;
	// begin inline asm
	ld.global.nc.u64 %rd18, [%rd19];
	// end inline asm
	mov.b64 	%fd63, %rd18;
	setp.lt.f64 	%p3, %fd56, %fd57;
	selp.f64 	%fd64, %fd57, %fd56, %p3;
	setp.lt.f64 	%p4, %fd64, %fd58;
	selp.f64 	%fd65, %fd58, %fd64, %p4;
	setp.lt.f64 	%p5, %fd65, %fd59;
	selp.f64 	%fd66, %fd59, %fd65, %p5;
	setp.lt.f64 	%p6, %fd66, %fd60;
	selp.f64 	%fd67, %fd60, %fd66, %p6;
	setp.lt.f64 	%p7, %fd67, %fd61;
	selp.f64 	%fd68, %fd61, %fd67, %p7;
	setp.lt.f64 	%p8, %fd68, %fd62;
	selp.f64 	%fd69, %fd62, %fd68, %p8;
	setp.lt.f64 	%p9, %fd69, %fd63;
	selp.f64 	%fd373, %fd63, %fd69, %p9;
	setp.lt.u32 	%p10, %r55, %r4;
	@%p10 bra 	$L__BB4_67;
	add.s32 	%r76, %r4, %r5;
	add.s32 	%r533, %r76, 256;
	add.s32 	%r532, %r76, %r75;
	mov.b32 	%r534, 0;
$L__BB4_57:
	add.s32 	%r5, %r5, %r4;
	add.s32 	%r106, %r1, -2048;
	setp.gt.u32 	%p11, %r5, %r106;
	@%p11 bra 	$L__BB4_59;
	add.s32 	%r107, %r75, %r5;
	mul.wide.u32 	%rd37, %r107, 8;
	add.s64 	%rd22, %rd1, %rd37;
	// begin inline asm
	ld.global.nc.u64 %rd21, [%rd22];
	// end inline asm
	mov.b64 	%fd70, %rd21;
	add.s64 	%rd24, %rd22, 2048;
	// begin inline asm
	ld.global.nc.u64 %rd23, [%rd24];
	// end inline asm
	mov.b64 	%fd71, %rd23;
	add.s64 	%rd26, %rd22, 4096;
	// begin inline asm
	ld.global.nc.u64 %rd25, [%rd26];
	// end inline asm
	mov.b64 	%fd72, %rd25;
	add.s64 	%rd28, %rd22, 6144;
	// begin inline asm
	ld.global.nc.u64 %rd27, [%rd28];
	// end inline asm
	mov.b64 	%fd73, %rd27;
	add.s64 	%rd30, %rd22, 8192;
	// begin inline asm
	ld.global.nc.u64 %rd29, [%rd30];
	// end inline asm
	mov.b64 	%fd74, %rd29;
	add.s64 	%rd32, %rd22, 10240;
	// begin inline asm
	ld.global.nc.u64 %rd31, [%rd32];
	// end inline asm
	mov.b64 	%fd75, %rd31;
	add.s64 	%rd34, %rd22, 12288;
	// begin inline asm
	ld.global.nc.u64 %rd33, [%rd34];
	// end inline asm
	mov.b64 	%fd76, %rd33;
	add.s64 	%rd36, %rd22, 14336;
	// begin inline asm
	ld.global.nc.u64 %rd35, [%rd36];
	// end inline asm
	mov.b64 	%fd77, %rd35;
	setp.lt.f64 	%p12, %fd373, %fd70;
	selp.f64 	%fd78, %fd70, %fd373, %p12;
	setp.lt.f64 	%p13, %fd78, %fd71;
	selp.f64 	%fd79, %fd71, %fd78, %p13;
	setp.lt.f64 	%p14, %fd79, %fd72;
	selp.f64 	%fd80, %fd72, %fd79, %p14;
	setp.lt.f64 	%p15, %fd80, %fd73;
	selp.f64 	%fd81, %fd73, %fd80, %p15;
	setp.lt.f64 	%p16, %fd81, %fd74;
	selp.f64 	%fd82, %fd74, %fd81, %p16;
	setp.lt.f64 	%p17, %fd82, %fd75;
	selp.f64 	%fd83, %fd75, %fd82, %p17;
	setp.lt.f64 	%p18, %fd83, %fd76;
	selp.f64 	%fd84, %fd76, %fd83, %p18;
	setp.lt.f64 	%p19, %fd84, %fd77;
	selp.f64 	%fd373, %fd77, %fd84, %p19;
	sub.s32 	%r108, %r1, %r5;
	setp.lt.u32 	%p20, %r108, %r4;
	add.s32 	%r534, %r534, 1;
	add.s32 	%r533, %r533, %r4;
	add.s32 	%r532, %r532, %r4;
	@%p20 bra 	$L__BB4_67;
	bra.uni 	$L__BB4_57;
$L__BB4_59:
	setp.le.u32 	%p21, %r1, %r5;
	@%p21 bra 	$L__BB4_67;
	sub.s32 	%r87, %r1, %r5;
	setp.ge.s32 	%p22, %r75, %r87;
	@%p22 bra 	$L__BB4_67;
	not.b32 	%r109, %r75;
	add.s32 	%r110, %r1, %r109;
	sub.s32 	%r111, %r110, %r76;
	mul.lo.s32 	%r112, %r2, %r534;
	shl.b32 	%r113, %r112, 11;
	sub.s32 	%r88, %r111, %r113;
	shr.u32 	%r114, %r110, 8;
	add.s32 	%r89, %r114, 1;
	and.b32  	%r115, %r110, 768;
	setp.eq.s32 	%p23, %r115, 768;
	mov.u32 	%r539, %r75;
	@%p23 bra 	$L__BB4_64;
	and.b32  	%r116, %r89, 3;
	neg.s32 	%r536, %r116;
	mov.u32 	%r539, %r75;
$L__BB4_63:
	.pragma "nounroll";
	mul.wide.u32 	%rd40, %r532, 8;
	add.s64 	%rd39, %rd1, %rd40;
	// begin inline asm
	ld.global.nc.u64 %rd38, [%rd39];
	// end inline asm
	mov.b64 	%fd86, %rd38;
	setp.lt.f64 	%p24, %fd373, %fd86;
	selp.f64 	%fd373, %fd86, %fd373, %p24;
	add.s32 	%r539, %r539, 256;
	add.s32 	%r532, %r532, 256;
	add.s32 	%r536, %r536, 1;
	setp.ne.s32 	%p25, %r536, 0;
	@%p25 bra 	$L__BB4_63;
$L__BB4_64:
	setp.lt.u32 	%p26, %r88, 768;
	@%p26 bra 	$L__BB4_67;
	add.s32 	%r541, %r539, 512;
	add.s32 	%r540, %r539, %r533;
$L__BB4_66:
	add.s32 	%r117, %r540, -256;
	mul.wide.u32 	%rd49, %r117, 8;
	add.s64 	%rd42, %rd1, %rd49;
	// begin inline asm
	ld.global.nc.u64 %rd41, [%rd42];
	// end inline asm
	mov.b64 	%fd87, %rd41;
	setp.lt.f64 	%p27, %fd373, %fd87;
	selp.f64 	%fd88, %fd87, %fd373, %p27;
	mul.wide.u32 	%rd50, %r540, 8;
	add.s64 	%rd44, %rd1, %rd50;
	// begin inline asm
	ld.global.nc.u64 %rd43, [%rd44];
	// end inline asm
	mov.b64 	%fd89, %rd43;
	setp.lt.f64 	%p28, %fd88, %fd89;
	selp.f64 	%fd90, %fd89, %fd88, %p28;
	add.s32 	%r118, %r540, 256;
	mul.wide.u32 	%rd51, %r118, 8;
	add.s64 	%rd46, %rd1, %rd51;
	// begin inline asm
	ld.global.nc.u64 %rd45, [%rd46];
	// end inline asm
	mov.b64 	%fd91, %rd45;
	setp.lt.f64 	%p29, %fd90, %fd91;
	selp.f64 	%fd92, %fd91, %fd90, %p29;
	add.s32 	%r119, %r540, 512;
	mul.wide.u32 	%rd52, %r119, 8;
	add.s64 	%rd48, %rd1, %rd52;
	// begin inline asm
	ld.global.nc.u64 %rd47, [%rd48];
	// end inline asm
	mov.b64 	%fd93, %rd47;
	setp.lt.f64 	%p30, %fd92, %fd93;
	selp.f64 	%fd373, %fd93, %fd92, %p30;
	add.s32 	%r102, %r541, 1024;
	add.s32 	%r120, %r541, 512;
	add.s32 	%r540, %r540, 1024;
	setp.lt.s32 	%p31, %r120, %r87;
	mov.u32 	%r541, %r102;
	@%p31 bra 	$L__BB4_66;
$L__BB4_67:
	// begin inline asm
	mov.u32 %r121, %laneid;
	// end inline asm
	mov.b64 	%rd53, %fd373;
	mov.b64 	{%r123, %r128}, %rd53;
	mov.b32 	%r129, 1;
	mov.b32 	%r170, 31;
	mov.b32 	%r171, -1;
	// begin inline asm
	shfl.sync.down.b32 %r122, %r123, %r129, %r170, %r171;
	// end inline asm
	// begin inline asm
	shfl.sync.down.b32 %r127, %r128, %r129, %r170, %r171;
	// end inline asm
	mov.b64 	%rd54, {%r122, %r127};
	mov.b64 	%fd94, %rd54;
	setp.gt.s32 	%p32, %r121, 30;
	setp.lt.f64 	%p33, %fd373, %fd94;
	selp.f64 	%fd95, %fd94, %fd373, %p33;
	selp.f64 	%fd96, %fd373, %fd95, %p32;
	mov.b64 	%rd55, %fd96;
	mov.b64 	{%r133, %r138}, %rd55;
	mov.b32 	%r139, 2;
	// begin inline asm
	shfl.sync.down.b32 %r132, %r133, %r139, %r170, %r171;
	// end inline asm
	// begin inline asm
	shfl.sync.down.b32 %r137, %r138, %r139, %r170, %r171;
	// end inline asm
	mov.b64 	%rd56, {%r132, %r137};
	mov.b64 	%fd97, %rd56;
	setp.gt.s32 	%p34, %r121, 29;
	setp.lt.f64 	%p35, %fd96, %fd97;
	selp.f64 	%fd98, %fd97, %fd96, %p35;
	selp.f64 	%fd99, %fd96, %fd98, %p34;
	mov.b64 	%rd57, %fd99;
	mov.b64 	{%r143, %r148}, %rd57;
	mov.b32 	%r149, 4;
	// begin inline asm
	shfl.sync.down.b32 %r142, %r143, %r149, %r170, %r171;
	// end inline asm
	// begin inline asm
	shfl.sync.down.b32 %r147, %r148, %r149, %r170, %r171;
	// end inline asm
	mov.b64 	%rd58, {%r142, %r147};
	mov.b64 	%fd100, %rd58;
	setp.gt.s32 	%p36, %r121, 27;
	setp.lt.f64 	%p37, %fd99, %fd100;
	selp.f64 	%fd101, %fd100, %fd99, %p37;
	selp.f64 	%fd102, %fd99, %fd101, %p36;
	mov.b64 	%rd59, %fd102;
	mov.b64 	{%r153, %r158}, %rd59;
	mov.b32 	%r159, 8;
	// begin inline asm
	shfl.sync.down.b32 %r152, %r153, %r159, %r170, %r171;
	// end inline asm
	// begin inline asm
	shfl.sync.down.b32 %r157, %r158, %r159, %r170, %r171;
	// end inline asm
	mov.b64 	%rd60, {%r152, %r157};
	mov.b64 	%fd103, %rd60;
	setp.gt.s32 	%p38, %r121, 23;
	setp.lt.f64 	%p39, %fd102, %fd103;
	selp.f64 	%fd104, %fd103, %fd102, %p39;
	selp.f64 	%fd105, %fd102, %fd104, %p38;
	mov.b64 	%rd61, %fd105;
	mov.b64 	{%r163, %r168}, %rd61;
	mov.b32 	%r169, 16;
	// begin inline asm
	shfl.sync.down.b32 %r162, %r163, %r169, %r170, %r171;
	// end inline asm
	// begin inline asm
	shfl.sync.down.b32 %r167, %r168, %r169, %r170, %r171;
	// end inline asm
	mov.b64 	%rd62, {%r162, %r167};
	mov.b64 	%fd106, %rd62;
	setp.gt.s32 	%p40, %r121, 15;
	setp.lt.f64 	%p41, %fd105, %fd106;
	selp.f64 	%fd52, %fd106, %fd105, %p41;
	selp.f64 	%fd374, %fd105, %fd52, %p40;
	setp.ne.s32 	%p42, %r121, 0;
	@%p42 bra 	$L__BB4_69;
	shr.u32 	%r172, %r75, 2;
	and.b32  	%r173, %r172, 248;
	mov.u32 	%r174, _ZZN3cub18CUB_300001_SM_10006detail6reduce18DeviceReduceKernelINS2_10policy_hubIdjN4cuda3__47maximumIvEEE10Policy1000EPdjS8_dNS5_3std3__410__identityEEEvT0_PT3_T1_NS0_13GridEvenShareISI_EET2_T4_E12temp_storage;
	add.s32 	%r175, %r174, %r173;
	st.shared.f64 	[%r175+8], %fd52;
$L__BB4_69:
	bar.sync 	0;
	setp.ne.s32 	%p43, %r75, 0;
	@%p43 bra 	$L__BB4_71;
	ld.shared.f64 	%fd107, [_ZZN3cub18CUB_300001_SM_10006detail6reduce18DeviceReduceKernelINS2_10policy_hubIdjN4cuda3__47maximumIvEEE10Policy1000EPdjS8_dNS5_3std3__410__identityEEEvT0_PT3_T1_NS0_13GridEvenShareISI_EET2_T4_E12temp_storage+16];
	setp.lt.f64 	%p44, %fd374, %fd107;
	selp.f64 	%fd108, %fd107, %fd374, %p44;
	ld.shared.f64 	%fd109, [_ZZN3cub18CUB_300001_SM_10006detail6reduce18DeviceReduceKernelINS2_10policy_hubIdjN4cuda3__47maximumIvEEE10Policy1000EPdjS8_dNS5_3std3__410__identityEEEvT0_PT3_T1_NS0_13GridEvenShareISI_EET2_T4_E12temp_storage+24];
	setp.lt.f64 	%p45, %fd108, %fd109;
	selp.f64 	%fd110, %fd109, %fd108, %p45;
	ld.shared.f64 	%fd111, [_ZZN3cub18CUB_300001_SM_10006detail6reduce18DeviceReduceKernelINS2_10policy_hubIdjN4cuda3__47maximumIvEEE10Policy1000EPdjS8_dNS5_3std3__410__identityEEEvT0_PT3_T1_NS0_13GridEvenShareISI_EET2_T4_E12temp_storage+32];
	setp.lt.f64 	%p46, %fd110, %fd111;
	selp.f64 	%fd112, %fd111, %fd110, %p46;
	ld.shared.f64 	%fd113, [_ZZN3cub18CUB_300001_SM_10006detail6reduce18DeviceReduceKernelINS2_10policy_hubIdjN4cuda3__47maximumIvEEE10Policy1000EPdjS8_dNS5_3std3__410__identityEEEvT0_PT3_T1_NS0_13GridEvenShareISI_EET2_T4_E12temp_storage+40];
	setp.lt.f64 	%p47, %fd112, %fd113;
	selp.f64 	%fd114, %fd113, %fd112, %p47;
	ld.shared.f64 	%fd115, [_ZZN3cub18CUB_300001_SM_10006detail6reduce18DeviceReduceKernelINS2_10policy_hubIdjN4cuda3__47maximumIvEEE10Policy1000EPdjS8_dNS5_3std3__410__identityEEEvT0_PT3_T1_NS0_13GridEvenShareISI_EET2_T4_E12temp_storage+48];
	setp.lt.f64 	%p48, %fd114, %fd115;
	selp.f64 	%fd116, %fd115, %fd114, %p48;
	ld.shared.f64 	%fd117, [_ZZN3cub18CUB_300001_SM_10006detail6reduce18DeviceReduceKernelINS2_10policy_hubIdjN4cuda3__47maximumIvEEE10Policy1000EPdjS8_dNS5_3std3__410__identityEEEvT0_PT3_T1_NS0_13GridEvenShareISI_EET2_T4_E12temp_storage+56];
	setp.lt.f64 	%p49, %fd116, %fd117;
	selp.f64 	%fd118, %fd117, %fd116, %p49;
	ld.shared.f64 	%fd119, [_ZZN3cub18CUB_300001_SM_10006detail6reduce18DeviceReduceKernelINS2_10policy_hubIdjN4cuda3__47maximumIvEEE10Policy1000EPdjS8_dNS5_3std3__410__identityEEEvT0_PT3_T1_NS0_13GridEvenShareISI_EET2_T4_E12temp_storage+64];
	setp.lt.f64 	%p50, %fd118, %fd119;
	selp.f64 	%fd374, %fd119, %fd118, %p50;
$L__BB4_71:
	mov.u32 	%r507, %tid.x;
	setp.ne.s32 	%p216, %r507, 0;
	@%p216 bra 	$L__BB4_73;
	ld.param.u64 	%rd196, [_ZN3cub18CUB_300001_SM_10006detail6reduce18DeviceReduceKernelINS2_10policy_hubIdjN4cuda3__47maximumIvEEE10Policy1000EPdjS8_dNS5_3std3__410__identityEEEvT0_PT3_T1_NS0_13GridEvenShareISI_EET2_T4__param_1];
	cvta.to.global.u64 	%rd193, %rd196;
	mul.wide.u32 	%rd194, %r3, 8;
	add.s64 	%rd195, %rd193, %rd194;
	st.global.f64 	[%rd195], %fd374;
$L__BB4_73:
	ret;

}
	// .globl	_ZN3cub18CUB_300001_SM_10006detail6reduce28DeviceReduceSingleTileKernelINS2_10policy_hubIdjN4cuda3__47maximumIvEEE10Policy1000EPdSB_iS8_ddNS5_3std3__410__identityEEEvT0_T1_T2_T3_T4_T6_
.visible .entry _ZN3cub18CUB_300001_SM_10006detail6reduce28DeviceReduceSingleTileKernelINS2_10policy_hubIdjN4cuda3__47maximumIvEEE10Policy1000EPdSB_iS8_ddNS5_3std3__410__identityEEEvT0_T1_T2_T3_T4_T6_(
	.param .u64 .ptr .align 1 _ZN3cub18CUB_300001_SM_10006detail6reduce28DeviceReduceSingleTileKernelINS2_10policy_hubIdjN4cuda3__47maximumIvEEE10Policy1000EPdSB_iS8_ddNS5_3std3__410__identityEEEvT0_T1_T2_T3_T4_T6__param_0,
	.param .u64 .ptr .align 1 _ZN3cub18CUB_300001_SM_10006detail6reduce28DeviceReduceSingleTileKernelINS2_10policy_hubIdjN4cuda3__47maximumIvEEE10Policy1000EPdSB_iS8_ddNS5_3std3__410__identityEEEvT0_T1_T2_T3_T4_T6__param_1,
	.param .u32 _ZN3cub18CUB_300001_SM_10006detail6reduce28DeviceReduceSingleTileKernelINS2_10policy_hubIdjN4cuda3__47maximumIvEEE10Policy1000EPdSB_iS8_ddNS5_3std3__410__identityEEEvT0_T1_T2_T3_T4_T6__param_2,
	.param .align 1 .b8 _ZN3cub18CUB_300001_SM_10006detail6reduce28DeviceReduceSingleTileKernelINS2_10policy_hubIdjN4cuda3__47maximumIvEEE10Policy1000EPdSB_iS8_ddNS5_3std3__410__identityEEEvT0_T1_T2_T3_T4_T6__param_3[1],
	.param .f64 _ZN3cub18CUB_300001_SM_10006detail6reduce28DeviceReduceSingleTileKernelINS2_10policy_hubIdjN4cuda3__47maximumIvEEE10Policy1000EPdSB_iS8_ddNS5_3std3__410__identityEEEvT0_T1_T2_T3_T4_T6__param_4,
	.param .align 1 .b8 _ZN3cub18CUB_300001_SM_10006detail6reduce28DeviceReduceSingleTileKernelINS2_10policy_hubIdjN4cuda3__47maximumIvEEE10Policy1000EPdSB_iS8_ddNS5_3std3__410__identityEEEvT0_T1_T2_T3_T4_T6__param_5[1]
)
.maxntid 256
.minnctapersm 1
{
	.reg .pred 	%p<220>;
	.reg .b32 	%r<472>;
	.reg .b64 	%rd<206>;
	.reg .b64 	%fd<381>;
	// demoted variable
	.shared .align 8 .b8 _ZZN3cub18CUB_300001_SM_10006detail6reduce28DeviceReduceSingleTileKernelINS2_10policy_hubIdjN4cuda3__47maximumIvEEE10Policy1000EPdSB_iS8_ddNS5_3std3__410__identityEEEvT0_T1_T2_T3_T4_T6_E12temp_storage[80];
	ld.param.u64 	%rd15, [_ZN3cub18CUB_300001_SM_10006detail6reduce28DeviceReduceSingleTileKernelINS2_10policy_hubIdjN4cuda3__47maximumIvEEE10Policy1000EPdSB_iS8_ddNS5_3std3__410__identityEEEvT0_T1_T2_T3_T4_T6__param_0];
	ld.param.u64 	%rd16, [_ZN3cub18CUB_300001_SM_10006detail6reduce28DeviceReduceSingleTileKernelINS2_10policy_hubIdjN4cuda3__47maximumIvEEE10Policy1000EPdSB_iS8_ddNS5_3std3__410__identityEEEvT0_T1_T2_T3_T4_T6__param_1];
	ld.param.u32 	%r68, [_ZN3cub18CUB_300001_SM_10006detail6reduce28DeviceReduceSingleTileKernelINS2_10policy_hubIdjN4cuda3__47maximumIvEEE10Policy1000EPdSB_iS8_ddNS5_3std3__410__identityEEEvT0_T1_T2_T3_T4_T6__param_2];
	ld.param.f64 	%fd58, [_ZN3cub18CUB_300001_SM_10006detail6reduce28DeviceReduceSingleTileKernelINS2_10policy_hubIdjN4cuda3__47maximumIvEEE10Policy1000EPdSB_iS8_ddNS5_3std3__410__identityEEEvT0_T1_T2_T3_T4_T6__param_4];
	cvta.to.global.u64 	%rd1, %rd16;
	setp.ne.s32 	%p1, %r68, 0;
	@%p1 bra 	$L__BB5_3;
	mov.u32 	%r445, %tid.x;
	setp.ne.s32 	%p219, %r445, 0;
	@%p219 bra 	$L__BB5_74;
	st.global.f64 	[%rd1], %fd58;
	bra.uni 	$L__BB5_74;
$L__BB5_3:
	and.b64  	%rd17, %rd15, 31;
	setp.ne.s64 	%p2, %rd17, 0;
	@%p2 bra 	$L__BB5_38;
	setp.gt.s32 	%p110, %r68, 2047;
	@%p110 bra 	$L__BB5_22;
	mov.u32 	%r1, %tid.x;
	setp.ge.s32 	%p159, %r1, %r68;
	mov.f64 	%fd359, 0d0000000000000000;
	mov.u32 	%r449, %r1;
	@%p159 bra 	$L__BB5_7;
	mul.wide.u32 	%rd169, %r1, 8;
	add.s64 	%rd168, %rd15, %rd169;
	// begin inline asm
	ld.global.nc.u64 %rd167, [%rd168];
	// end inline asm
	mov.b64 	%fd359, %rd167;
	add.s32 	%r449, %r1, 256;
$L__BB5_7:
	setp.ge.s32 	%p160, %r449, %r68;
	@%p160 bra 	$L__BB5_13;
	not.b32 	%r321, %r449;
	add.s32 	%r4, %r68, %r321;
	and.b32  	%r322, %r4, 768;
	setp.eq.s32 	%p161, %r322, 768;
	@%p161 bra 	$L__BB5_11;
	mul.wide.u32 	%rd170, %r449, 8;
	add.s64 	%rd202, %rd15, %rd170;
	shr.u32 	%r323, %r4, 8;
	add.s32 	%r324, %r323, 1;
	and.b32  	%r325, %r324, 3;
	neg.s32 	%r447, %r325;
$L__BB5_10:
	.pragma "nounroll";
	// begin inline asm
	ld.global.nc.u64 %rd171, [%rd202];
	// end inline asm
	mov.b64 	%fd272, %rd171;
	setp.lt.f64 	%p162, %fd359, %fd272;
	selp.f64 	%fd359, %fd272, %fd359, %p162;
	add.s32 	%r449, %r449, 256;
	add.s64 	%rd202, %rd202, 2048;
	add.s32 	%r447, %r447, 1;
	setp.ne.s32 	%p163, %r447, 0;
	@%p163 bra 	$L__BB5_10;
$L__BB5_11:
	setp.lt.u32 	%p164, %r4, 768;
	@%p164 bra 	$L__BB5_13;
$L__BB5_12:
	mul.wide.s32 	%rd181, %r449, 8;
	add.s64 	%rd174, %rd15, %rd181;
	// begin inline asm
	ld.global.nc.u64 %rd173, [%rd174];
	// end inline asm
	mov.b64 	%fd273, %rd173;
	setp.lt.f64 	%p165, %fd359, %fd273;
	selp.f64 	%fd274, %fd273, %fd359, %p165;
	add.s64 	%rd176, %rd174, 2048;
	// begin inline asm
	ld.global.nc.u64 %rd175, [%rd176];
	// end inline asm
	mov.b64 	%fd275, %rd175;
	setp.lt.f64 	%p166, %fd274, %fd275;
	selp.f64 	%fd276, %fd275, %fd274, %p166;
	add.s64 	%rd178, %rd174, 4096;
	// begin inline asm
	ld.global.nc.u64 %rd177, [%rd178];
	// end inline asm
	mov.b64 	%fd277, %rd177;
	setp.lt.f64 	%p167, %fd276, %fd277;
	selp.f64 	%fd278, %fd277, %fd276, %p167;
	add.s64 	%rd180, %rd174, 6144;
	// begin inline asm
	ld.global.nc.u64 %rd179, [%rd180];
	// end inline asm
	mov.b64 	%fd279, %rd179;
	setp.lt.f64 	%p168, %fd278, %fd279;
	selp.f64 	%fd359, %fd279, %fd278, %p168;
	add.s32 	%r449, %r449, 1024;
	setp.lt.s32 	%p169, %r449, %r68;
	@%p169 bra 	$L__BB5_12;
$L__BB5_13:
	setp.lt.s32 	%p170, %r68, 256;
	@%p170 bra 	$L__BB5_18;
	// begin inline asm
	mov.u32 %r389, %laneid;
	// end inline asm
	mov.b64 	%rd192, %fd359;
	mov.b64 	{%r391, %r396}, %rd192;
	mov.b32 	%r397, 1;
	mov.b32 	%r438, 31;
	mov.b32 	%r439, -1;
	// begin inline asm
	shfl.sync.down.b32 %r390, %r391, %r397, %r438, %r439;
	// end inline asm
	// begin inline asm
	shfl.sync.down.b32 %r395, %r396, %r397, %r438, %r439;
	// end inline asm
	mov.b64 	%rd193, {%r390, %r395};
	mov.b64 	%fd327, %rd193;
	setp.gt.s32 	%p198, %r389, 30;
	setp.lt.f64 	%p199, %fd359, %fd327;
	selp.f64 	%fd328, %fd327, %fd359, %p199;
	selp.f64 	%fd329, %fd359, %fd328, %p198;
	mov.b64 	%rd194, %fd329;
	mov.b64 	{%r401, %r406}, %rd194;
	mov.b32 	%r407, 2;
	// begin inline asm
	shfl.sync.down.b32 %r400, %r401, %r407, %r438, %r439;
	// end inline asm
	// begin inline asm
	shfl.sync.down.b32 %r405, %r406, %r407, %r438, %r439;
	// end inline asm
	mov.b64 	%rd195, {%r400, %r405};
	mov.b64 	%fd330, %rd195;
	setp.gt.s32 	%p200, %r389, 29;
	setp.lt.f64 	%p201, %fd329, %fd330;
	selp.f64 	%fd331, %fd330, %fd329, %p201;
	selp.f64 	%fd332, %fd329, %fd331, %p200;
	mov.b64 	%rd196, %fd332;
	mov.b64 	{%r411, %r416}, %rd196;
	mov.b32 	%r417, 4;
	// begin inline asm
	shfl.sync.down.b32 %r410, %r411, %r417, %r438, %r439;
	// end inline asm
	// begin inline asm
	shfl.sync.down.b32 %r415, %r416, %r417, %r438, %r439;
	// end inline asm
	mov.b64 	%rd197, {%r410, %r415};
	mov.b64 	%fd333, %rd197;
	setp.gt.s32 	%p202, %r389, 27;
	setp.lt.f64 	%p203, %fd332, %fd333;
	selp.f64 	%fd334, %fd333, %fd332, %p203;
	selp.f64 	%fd335, %fd332, %fd334, %p202;
	mov.b64 	%rd198, %fd335;
	mov.b64 	{%r421, %r426}, %rd198;
	mov.b32 	%r427, 8;
	// begin inline asm
	shfl.sync.down.b32 %r420, %r421, %r427, %r438, %r439;
	// end inline asm
	// begin inline asm
	shfl.sync.down.b32 %r425, %r426, %r427, %r438, %r439;
	// end inline asm
	mov.b64 	%rd199, {%r420, %r425};
	mov.b64 	%fd336, %rd199;
	setp.gt.s32 	%p204, %r389, 23;
	setp.lt.f64 	%p205, %fd335, %fd336;
	selp.f64 	%fd337, %fd336, %fd335, %p205;
	selp.f64 	%fd338, %fd335, %fd337, %p204;
	mov.b64 	%rd200, %fd338;
	mov.b64 	{%r431, %r436}, %rd200;
	mov.b32 	%r437, 16;
	// begin inline asm
	shfl.sync.down.b32 %r430, %r431, %r437, %r438, %r439;
	// end inline asm
	// begin inline asm
	shfl.sync.down.b32 %r435, %r436, %r437, %r438, %r439;
	// end inline asm
	mov.b64 	%rd201, {%r430, %r435};
	mov.b64 	%fd339, %rd201;
	setp.gt.s32 	%p206, %r389, 15;
	setp.lt.f64 	%p207, %fd338, %fd339;
	selp.f64 	%fd10, %fd339, %fd338, %p207;
	selp.f64 	%fd380, %fd338, %fd10, %p206;
	setp.ne.s32 	%p208, %r389, 0;
	@%p208 bra 	$L__BB5_16;
	shr.u32 	%r440, %r1, 2;
	and.b32  	%r441, %r440, 248;
	mov.u32 	%r442, _ZZN3cub18CUB_300001_SM_10006detail6reduce28DeviceReduceSingleTileKernelINS2_10policy_hubIdjN4cuda3__47maximumIvEEE10Policy1000EPdSB_iS8_ddNS5_3std3__410__identityEEEvT0_T1_T2_T3_T4_T6_E12temp_storage;
	add.s32 	%r443, %r442, %r441;
	st.shared.f64 	[%r443+8], %fd10;
$L__BB5_16:
	bar.sync 	0;
	setp.ne.s32 	%p209, %r1, 0;
	@%p209 bra 	$L__BB5_72;
	ld.shared.f64 	%fd340, [_ZZN3cub18CUB_300001_SM_10006detail6reduce28DeviceReduceSingleTileKernelINS2_10policy_hubIdjN4cuda3__47maximumIvEEE10Policy1000EPdSB_iS8_ddNS5_3std3__410__identityEEEvT0_T1_T2_T3_T4_T6_E12temp_storage+16];
	setp.lt.f64 	%p210, %fd380, %fd340;
	selp.f64 	%fd341, %fd340, %fd380, %p210;
	ld.shared.f64 	%fd342, [_ZZN3cub18CUB_300001_SM_10006detail6reduce28DeviceReduceSingleTileKernelINS2_10policy_hubIdjN4cuda3__47maximumIvEEE10Policy1000EPdSB_iS8_ddNS5_3std3__410__identityEEEvT0_T1_T2_T3_T4_T6_E12temp_storage+24];
	setp.lt.f64 	%p211, %fd341, %fd342;
	selp.f64 	%fd343, %fd342, %fd341, %p211;
	ld.shared.f64 	%fd344, [_ZZN3cub18CUB_300001_SM_10006detail6reduce28DeviceReduceSingleTileKernelINS2_10policy_hubIdjN4cuda3__47maximumIvEEE10Policy1000EPdSB_iS8_ddNS5_3std3__410__identityEEEvT0_T1_T2_T3_T4_T6_E12temp_storage+32];
	setp.lt.f64 	%p212, %fd343, %fd344;
	selp.f64 	%fd345, %fd344, %fd343, %p212;
	ld.shared.f64 	%fd346, [_ZZN3cub18CUB_300001_SM_10006detail6reduce28DeviceReduceSingleTileKernelINS2_10policy_hubIdjN4cuda3__47maximumIvEEE10Policy1000EPdSB_iS8_ddNS5_3std3__410__identityEEEvT0_T1_T2_T3_T4_T6_E12temp_storage+40];
	setp.lt.f64 	%p213, %fd345, %fd346;
	selp.f64 	%fd347, %fd346, %fd345, %p213;
	ld.shared.f64 	%fd348, [_ZZN3cub18CUB_300001_SM_10006detail6reduce28DeviceReduceSingleTileKernelINS2_10policy_hubIdjN4cuda3__47maximumIvEEE10Policy1000EPdSB_iS8_ddNS5_3std3__410__identityEEEvT0_T1_T2_T3_T4_T6_E12temp_storage+48];
	setp.lt.f64 	%p214, %fd347, %fd348;
	selp.f64 	%fd349, %fd348, %fd347, %p214;
	ld.shared.f64 	%fd350, [_ZZN3cub18CUB_300001_SM_10006detail6reduce28DeviceReduceSingleTileKernelINS2_10policy_hubIdjN4cuda3__47maximumIvEEE10Policy1000EPdSB_iS8_ddNS5_3std3__410__identityEEEvT0_T1_T2_T3_T4_T6_E12temp_storage+56];
	setp.lt.f64 	%p215, %fd349, %fd350;
	selp.f64 	%fd351, %fd350, %fd349, %p215;
	ld.shared.f64 	%fd352, [_ZZN3cub18CUB_300001_SM_10006detail6reduce28DeviceReduceSingleTileKernelINS2_10policy_hubIdjN4cuda3__47maximumIvEEE10Policy1000EPdSB_iS8_ddNS5_3std3__410__identityEEEvT0_T1_T2_T3_T4_T6_E12temp_storage+64];
	setp.lt.f64 	%p216, %fd351, %fd352;
	selp.f64 	%fd380, %fd352, %fd351, %p216;
	bra.uni 	$L__BB5_72;
$L__BB5_18:
	// begin inline asm
	mov.u32 %r326, %laneid;
	// end inline asm
	and.b32  	%r377, %r1, 992;
	add.s32 	%r378, %r377, 32;
	setp.gt.s32 	%p171, %r378, %r68;
	not.b32 	%r379, %r377;
	add.s32 	%r380, %r68, %r379;
	selp.b32 	%r375, %r380, 31, %p171;
	mov.b64 	%rd182, %fd359;
	mov.b64 	{%r328, %r333}, %rd182;
	mov.b32 	%r334, 1;
	mov.b32 	%r376, -1;
	// begin inline asm
	shfl.sync.down.b32 %r327, %r328, %r334, %r375, %r376;
	// end inline asm
	// begin inline asm
	shfl.sync.down.b32 %r332, %r333, %r334, %r375, %r376;
	// end inline asm
	mov.b64 	%rd183, {%r327, %r332};
	mov.b64 	%fd280, %rd183;
	setp.lt.s32 	%p172, %r326, %r375;
	setp.lt.f64 	%p173, %fd359, %fd280;
	selp.f64 	%fd281, %fd280, %fd359, %p173;
	selp.f64 	%fd282, %fd281, %fd359, %p172;
	mov.b64 	%rd184, %fd282;
	mov.b64 	{%r338, %r343}, %rd184;
	mov.b32 	%r344, 2;
	// begin inline asm
	shfl.sync.down.b32 %r337, %r338, %r344, %r375, %r376;
	// end inline asm
	// begin inline asm
	shfl.sync.down.b32 %r342, %r343, %r344, %r375, %r376;
	// end inline asm
	mov.b64 	%rd185, {%r337, %r342};
	mov.b64 	%fd283, %rd185;
	add.s32 	%r381, %r326, 2;
	setp.gt.s32 	%p174, %r381, %r375;
	setp.lt.f64 	%p175, %fd282, %fd283;
	selp.f64 	%fd284, %fd283, %fd282, %p175;
	selp.f64 	%fd285, %fd282, %fd284, %p174;
	mov.b64 	%rd186, %fd285;
	mov.b64 	{%r348, %r353}, %rd186;
	mov.b32 	%r354, 4;
	// begin inline asm
	shfl.sync.down.b32 %r347, %r348, %r354, %r375, %r376;
	// end inline asm
	// begin inline asm
	shfl.sync.down.b32 %r352, %r353, %r354, %r375, %r376;
	// end inline asm
	mov.b64 	%rd187, {%r347, %r352};
	mov.b64 	%fd286, %rd187;
	add.s32 	%r382, %r326, 4;
	setp.gt.s32 	%p176, %r382, %r375;
	setp.lt.f64 	%p177, %fd285, %fd286;
	selp.f64 	%fd287, %fd286, %fd285, %p177;
	selp.f64 	%fd288, %fd285, %fd287, %p176;
	mov.b64 	%rd188, %fd288;
	mov.b64 	{%r358, %r363}, %rd188;
	mov.b32 	%r364, 8;
	// begin inline asm
	shfl.sync.down.b32 %r357, %r358, %r364, %r375, %r376;
	// end inline asm
	// begin inline asm
	shfl.sync.down.b32 %r362, %r363, %r364, %r375, %r376;
	// end inline asm
	mov.b64 	%rd189, {%r357, %r362};
	mov.b64 	%fd289, %rd189;
	add.s32 	%r383, %r326, 8;
	setp.gt.s32 	%p178, %r383, %r375;
	setp.lt.f64 	%p179, %fd288, %fd289;
	selp.f64 	%fd290, %fd289, %fd288, %p179;
	selp.f64 	%fd291, %fd288, %fd290, %p178;
	mov.b64 	%rd190, %fd291;
	mov.b64 	{%r368, %r373}, %rd190;
	mov.b32 	%r374, 16;
	// begin inline asm
	shfl.sync.down.b32 %r367, %r368, %r374, %r375, %r376;
	// end inline asm
	// begin inline asm
	shfl.sync.down.b32 %r372, %r373, %r374, %r375, %r376;
	// end inline asm
	mov.b64 	%rd191, {%r367, %r372};
	mov.b64 	%fd292, %rd191;
	add.s32 	%r384, %r326, 16;
	setp.gt.s32 	%p180, %r384, %r375;
	setp.lt.f64 	%p181, %fd291, %fd292;
	selp.f64 	%fd293, %fd292, %fd291, %p181;
	selp.f64 	%fd380, %fd291, %fd293, %p180;
	setp.ne.s32 	%p182, %r326, 0;
	@%p182 bra 	$L__BB5_20;
	shr.u32 	%r385, %r1, 2;
	and.b32  	%r386, %r385, 248;
	mov.u32 	%r387, _ZZN3cub18CUB_300001_SM_10006detail6reduce28DeviceReduceSingleTileKernelINS2_10policy_hubIdjN4cuda3__47maximumIvEEE10Policy1000EPdSB_iS8_ddNS5_3std3__410__identityEEEvT0_T1_T2_T3_T4_T6_E12temp_storage;
	add.s32 	%r388, %r387, %r386;
	st.shared.f64 	[%r388+8], %fd380;
$L__BB5_20:
	bar.sync 	0;
	setp.ne.s32 	%p183, %r1, 0;
	@%p183 bra 	$L__BB5_72;
	setp.gt.s32 	%p184, %r68, 32;
	ld.shared.f64 	%fd294, [_ZZN3cub18CUB_300001_SM_10006detail6reduce28DeviceReduceSingleTileKernelINS2_10policy_hubIdjN4cuda3__47maximumIvEEE10Policy1000EPdSB_iS8_ddNS5_3std3__410__identityEEEvT0_T1_T2_T3_T4_T6_E12temp_storage+16];
	setp.lt.f64 	%p185, %fd380, %fd294;
	selp.f64 	%fd296, %fd294, %fd380, %p185;
	selp.f64 	%fd297, %fd296, %fd380, %p184;
	setp.gt.s32 	%p186, %r68, 64;
	ld.shared.f64 	%fd299, [_ZZN3cub18CUB_300001_SM_10006detail6reduce28DeviceReduceSingleTileKernelINS2_10policy_hubIdjN4cuda3__47maximumIvEEE10Policy1000EPdSB_iS8_ddNS5_3std3__410__identityEEEvT0_T1_T2_T3_T4_T6_E12temp_storage+24];
	setp.lt.f64 	%p187, %fd297, %fd299;
	selp.f64 	%fd301, %fd299, %fd297, %p187;
	selp.f64 	%fd302, %fd301, %fd297, %p186;
	setp.gt.s32 	%p188, %r68, 96;
	ld.shared.f64 	%fd304, [_ZZN3cub18CUB_300001_SM_10006detail6reduce28DeviceReduceSingleTileKernelINS2_10policy_hubIdjN4cuda3__47maximumIvEEE10Policy1000EPdSB_iS8_ddNS5_3std3__410__identityEEEvT0_T1_T2_T3_T4_T6_E12temp_storage+32];
	setp.lt.f64 	%p189, %fd302, %fd304;
	selp.f64 	%fd306, %fd304, %fd302, %p189;
	selp.f64 	%fd307, %fd306, %fd302, %p188;
	setp.gt.s32 	%p190, %r68, 128;
	ld.shared.f64 	%fd309, [_ZZN3cub18CUB_300001_SM_10006detail6reduce28DeviceReduceSingleTileKernelINS2_10policy_hubIdjN4cuda3__47maximumIvEEE10Policy1000EPdSB_iS8_ddNS5_3std3__410__identityEEEvT0_T1_T2_T3_T4_T6_E12temp_storage+40];
	setp.lt.f64 	%p191, %fd307, %fd309;
	selp.f64 	%fd311, %fd309, %fd307, %p191;
	selp.f64 	%fd312, %fd311, %fd307, %p190;
	setp.gt.s32 	%p192, %r68, 160;
	ld.shared.f64 	%fd314, [_ZZN3cub18CUB_300001_SM_10006detail6reduce28DeviceReduceSingleTileKernelINS2_10policy_hubIdjN4cuda3__47maximumIvEEE10Policy1000EPdSB_iS8_ddNS5_3std3__410__identityEEEvT0_T1_T2_T3_T4_T6_E12temp_storage+48];
	setp.lt.f64 	%p193, %fd312, %fd314;
	selp.f64 	%fd316, %fd314, %fd312, %p193;
	selp.f64 	%fd317, %fd316, %fd312, %p192;
	setp.gt.s32 	%p194, %r68, 192;
	ld.shared.f64 	%fd319, [_ZZN3cub18CUB_300001_SM_10006detail6reduce28DeviceReduceSingleTileKernelINS2_10policy_hubIdjN4cuda3__47maximumIvEEE10Policy1000EPdSB_iS8_ddNS5_3std3__410__identityEEEvT0_T1_T2_T3_T4_T6_E12temp_storage+56];
	setp.lt.f64 	%p195, %fd317, %fd319;
	selp.f64 	%fd321, %fd319, %fd317, %p195;
	selp.f64 	%fd322, %fd321, %fd317, %p194;
	setp.gt.s32 	%p196, %r68, 224;
	ld.shared.f64 	%fd324, [_ZZN3cub18CUB_300001_SM_10006detail6reduce28DeviceReduceSingleTileKernelINS2_10policy_hubIdjN4cuda3__47maximumIvEEE10Policy1000EPdSB_iS8_ddNS5_3std3__410__identityEEEvT0_T1_T2_T3_T4_T6_E12temp_storage+64];
	setp.lt.f64 	%p197, %fd322, %fd324;
	selp.f64 	%fd326, %fd324, %fd322, %p197;
	selp.f64 	%fd380, %fd326, %fd322, %p196;
	bra.uni 	$L__BB5_72;
$L__BB5_22:
	mov.u32 	%r13, %tid.x;
	shl.b32 	%r14, %r13, 2;
	mul.wide.u32 	%rd126, %r14, 8;
	add.s64 	%rd116, %rd15, %rd126;
	// begin inline asm
	ld.global.nc.v2.u64 {%rd114, %rd115}, [%rd116];
	// end inline asm
	add.s64 	%rd119, %rd116, 16;
	// begin inline asm
	ld.global.nc.v2.u64 {%rd117, %rd118}, [%rd119];
	// end inline asm
	mov.b64 	%fd206, %rd114;
	mov.b64 	%fd207, %rd115;
	mov.b64 	%fd208, %rd117;
	mov.b64 	%fd209, %rd118;
	add.s64 	%rd122, %rd116, 8192;
	// begin inline asm
	ld.global.nc.v2.u64 {%rd120, %rd121}, [%rd122];
	// end inline asm
	add.s64 	%rd125, %rd116, 8208;
	// begin inline asm
	ld.global.nc.v2.u64 {%rd123, %rd124}, [%rd125];
	// end inline asm
	mov.b64 	%fd210, %rd120;
	mov.b64 	%fd211, %rd121;
	mov.b64 	%fd212, %rd123;
	mov.b64 	%fd213, %rd124;
	setp.lt.f64 	%p111, %fd206, %fd207;
	selp.f64 	%fd214, %fd207, %fd206, %p111;
	setp.lt.f64 	%p112, %fd214, %fd208;
	selp.f64 	%fd215, %fd208, %fd214, %p112;
	setp.lt.f64 	%p113, %fd215, %fd209;
	selp.f64 	%fd216, %fd209, %fd215, %p113;
	setp.lt.f64 	%p114, %fd216, %fd210;
	selp.f64 	%fd217, %fd210, %fd216, %p114;
	setp.lt.f64 	%p115, %fd217, %fd211;
	selp.f64 	%fd218, %fd211, %fd217, %p115;
	setp.lt.f64 	%p116, %fd218, %fd212;
	selp.f64 	%fd219, %fd212, %fd218, %p116;
	setp.lt.f64 	%p117, %fd219, %fd213;
	selp.f64 	%fd366, %fd213, %fd219, %p117;
	setp.lt.u32 	%p118, %r68, 4096;
	mov.b32 	%r452, 2048;
	@%p118 bra 	$L__BB5_26;
	add.s32 	%r15, %r68, -2048;
	mov.b32 	%r452, 2048;
$L__BB5_24:
	add.s32 	%r258, %r452, %r14;
	mul.wide.u32 	%rd139, %r258, 8;
	add.s64 	%rd129, %rd15, %rd139;
	// begin inline asm
	ld.global.nc.v2.u64 {%rd127, %rd128}, [%rd129];
	// end inline asm
	add.s64 	%rd132, %rd129, 16;
	// begin inline asm
	ld.global.nc.v2.u64 {%rd130, %rd131}, [%rd132];
	// end inline asm
	mov.b64 	%fd220, %rd127;
	mov.b64 	%fd221, %rd128;
	mov.b64 	%fd222, %rd130;
	mov.b64 	%fd223, %rd131;
	add.s64 	%rd135, %rd129, 8192;
	// begin inline asm
	ld.global.nc.v2.u64 {%rd133, %rd134}, [%rd135];
	// end inline asm
	add.s64 	%rd138, %rd129, 8208;
	// begin inline asm
	ld.global.nc.v2.u64 {%rd136, %rd137}, [%rd138];
	// end inline asm
	mov.b64 	%fd224, %rd133;
	mov.b64 	%fd225, %rd134;
	mov.b64 	%fd226, %rd136;
	mov.b64 	%fd227, %rd137;
	setp.lt.f64 	%p119, %fd366, %fd220;
	selp.f64 	%fd228, %fd220, %fd366, %p119;
	setp.lt.f64 	%p120, %fd228, %fd221;
	selp.f64 	%fd229, %fd221, %fd228, %p120;
	setp.lt.f64 	%p121, %fd229, %fd222;
	selp.f64 	%fd230, %fd222, %fd229, %p121;
	setp.lt.f64 	%p122, %fd230, %fd223;
	selp.f64 	%fd231, %fd223, %fd230, %p122;
	setp.lt.f64 	%p123, %fd231, %fd224;
	selp.f64 	%fd232, %fd224, %fd231, %p123;
	setp.lt.f64 	%p124, %fd232, %fd225;
	selp.f64 	%fd233, %fd225, %fd232, %p124;
	setp.lt.f64 	%p125, %fd233, %fd226;
	selp.f64 	%fd234, %fd226, %fd233, %p125;
	setp.lt.f64 	%p126, %fd234, %fd227;
	selp.f64 	%fd366, %fd227, %fd234, %p126;
	sub.s32 	%r259, %r68, %r452;
	setp.lt.s32 	%p127, %r259, 2048;
	@%p127 bra 	$L__BB5_34;
	add.s32 	%r452, %r452, 2048;
	setp.le.s32 	%p128, %r452, %r15;
	@%p128 bra 	$L__BB5_24;
$L__BB5_26:
	setp.le.s32 	%p129, %r68, %r452;
	@%p129 bra 	$L__BB5_34;
	sub.s32 	%r19, %r68, %r452;
	setp.ge.s32 	%p130, %r13, %r19;
	@%p130 bra 	$L__BB5_34;
	not.b32 	%r260, %r13;
	add.s32 	%r261, %r68, %r260;
	sub.s32 	%r20, %r261, %r452;
	and.b32  	%r262, %r20, 768;
	setp.eq.s32 	%p131, %r262, 768;
	mov.u32 	%r456, %r13;
	@%p131 bra 	$L__BB5_31;
	add.s32 	%r454, %r13, %r452;
	shr.u32 	%r263, %r20, 8;
	add.s32 	%r264, %r263, 1;
	and.b32  	%r265, %r264, 3;
	neg.s32 	%r453, %r265;
	mov.u32 	%r456, %r13;
$L__BB5_30:
	.pragma "nounroll";
	mul.wide.u32 	%rd142, %r454, 8;
	add.s64 	%rd141, %rd15, %rd142;
	// begin inline asm
	ld.global.nc.u64 %rd140, [%rd141];
	// end inline asm
	mov.b64 	%fd236, %rd140;
	setp.lt.f64 	%p132, %fd366, %fd236;
	selp.f64 	%fd366, %fd236, %fd366, %p132;
	add.s32 	%r456, %r456, 256;
	add.s32 	%r454, %r454, 256;
	add.s32 	%r453, %r453, 1;
	setp.ne.s32 	%p133, %r453, 0;
	@%p133 bra 	$L__BB5_30;
$L__BB5_31:
	setp.lt.u32 	%p134, %r20, 768;
	@%p134 bra 	$L__BB5_34;
	cvt.u64.u32 	%rd143, %r456;
	cvt.u64.u32 	%rd144, %r452;
	add.s64 	%rd145, %rd143, %rd144;
	shl.b64 	%rd146, %rd145, 3;
	add.s64 	%rd147, %rd146, %rd15;
	add.s64 	%rd203, %rd147, 4096;
	add.s32 	%r457, %r456, %r452;
$L__BB5_33:
	mul.wide.u32 	%rd156, %r457, 8;
	add.s64 	%rd149, %rd15, %rd156;
	// begin inline asm
	ld.global.nc.u64 %rd148, [%rd149];
	// end inline asm
	mov.b64 	%fd237, %rd148;
	setp.lt.f64 	%p135, %fd366, %fd237;
	selp.f64 	%fd238, %fd237, %fd366, %p135;
	add.s64 	%rd151, %rd203, -2048;
	// begin inline asm
	ld.global.nc.u64 %rd150, [%rd151];
	// end inline asm
	mov.b64 	%fd239, %rd150;
	setp.lt.f64 	%p136, %fd238, %fd239;
	selp.f64 	%fd240, %fd239, %fd238, %p136;
	// begin inline asm
	ld.global.nc.u64 %rd152, [%rd203];
	// end inline asm
	mov.b64 	%fd241, %rd152;
	setp.lt.f64 	%p137, %fd240, %fd241;
	selp.f64 	%fd242, %fd241, %fd240, %p137;
	add.s64 	%rd155, %rd203, 2048;
	// begin inline asm
	ld.global.nc.u64 %rd154, [%rd155];
	// end inline asm
	mov.b64 	%fd243, %rd154;
	setp.lt.f64 	%p138, %fd242, %fd243;
	selp.f64 	%fd366, %fd243, %fd242, %p138;
	add.s32 	%r456, %r456, 1024;
	add.s64 	%rd203, %rd203, 8192;
	add.s32 	%r457, %r457, 1024;
	setp.lt.s32 	%p139, %r456, %r19;
	@%p139 bra 	$L__BB5_33;
$L__BB5_34:
	// begin inline asm
	mov.u32 %r266, %laneid;
	// end inline asm
	mov.b64 	%rd157, %fd366;
	mov.b64 	{%r268, %r273}, %rd157;
	mov.b32 	%r274, 1;
	mov.b32 	%r315, 31;
	mov.b32 	%r316, -1;
	// begin inline asm
	shfl.sync.down.b32 %r267, %r268, %r274, %r315, %r316;
	// end inline asm
	// begin inline asm
	shfl.sync.down.b32 %r272, %r273, %r274, %r315, %r316;
	// end inline asm
	mov.b64 	%rd158, {%r267, %r272};
	mov.b64 	%fd244, %rd158;
	setp.gt.s32 	%p140, %r266, 30;
	setp.lt.f64 	%p141, %fd366, %fd244;
	selp.f64 	%fd245, %fd244, %fd366, %p141;
	selp.f64 	%fd246, %fd366, %fd245, %p140;
	mov.b64 	%rd159, %fd246;
	mov.b64 	{%r278, %r283}, %rd159;
	mov.b32 	%r284, 2;
	// begin inline asm
	shfl.sync.down.b32 %r277, %r278, %r284, %r315, %r316;
	// end inline asm
	// begin inline asm
	shfl.sync.down.b32 %r282, %r283, %r284, %r315, %r316;
	// end inline asm
	mov.b64 	%rd160, {%r277, %r282};
	mov.b64 	%fd247, %rd160;
	setp.gt.s32 	%p142, %r266, 29;
	setp.lt.f64 	%p143, %fd246, %fd247;
	selp.f64 	%fd248, %fd247, %fd246, %p143;
	selp.f64 	%fd249, %fd246, %fd248, %p142;
	mov.b64 	%rd161, %fd249;
	mov.b64 	{%r288, %r293}, %rd161;
	mov.b32 	%r294, 4;
	// begin inline asm
	shfl.sync.down.b32 %r287, %r288, %r294, %r315, %r316;
	// end inline asm
	// begin inline asm
	shfl.sync.down.b32 %r292, %r293, %r294, %r315, %r316;
	// end inline asm
	mov.b64 	%rd162, {%r287, %r292};
	mov.b64 	%fd250, %rd162;
	setp.gt.s32 	%p144, %r266, 27;
	setp.lt.f64 	%p145, %fd249, %fd250;
	selp.f64 	%fd251, %fd250, %fd249, %p145;
	selp.f64 	%fd252, %fd249, %fd251, %p144;
	mov.b64 	%rd163, %fd252;
	mov.b64 	{%r298, %r303}, %rd163;
	mov.b32 	%r304, 8;
	// begin inline asm
	shfl.sync.down.b32 %r297, %r298, %r304, %r315, %r316;
	// end inline asm
	// begin inline asm
	shfl.sync.down.b32 %r302, %r303, %r304, %r315, %r316;
	// end inline asm
	mov.b64 	%rd164, {%r297, %r302};
	mov.b64 	%fd253, %rd164;
	setp.gt.s32 	%p146, %r266, 23;
	setp.lt.f64 	%p147, %fd252, %fd253;
	selp.f64 	%fd254, %fd253, %fd252, %p147;
	selp.f64 	%fd255, %fd252, %fd254, %p146;
	mov.b64 	%rd165, %fd255;
	mov.b64 	{%r308, %r313}, %rd165;
	mov.b32 	%r314, 16;
	// begin inline asm
	shfl.sync.down.b32 %r307, %r308, %r314, %r315, %r316;
	// end inline asm
	// begin inline asm
	shfl.sync.down.b32 %r312, %r313, %r314, %r315, %r316;
	// end inline asm
	mov.b64 	%rd166, {%r307, %r312};
	mov.b64 	%fd256, %rd166;
	setp.gt.s32 	%p148, %r266, 15;
	setp.lt.f64 	%p149, %fd255, %fd256;
	selp.f64 	%fd26, %fd256, %fd255, %p149;
	selp.f64 	%fd380, %fd255, %fd26, %p148;
	setp.ne.s32 	%p150, %r266, 0;
	@%p150 bra 	$L__BB5_36;
	shr.u32 	%r317, %r13, 2;
	and.b32  	%r318, %r317, 248;
	mov.u32 	%r319, _ZZN3cub18CUB_300001_SM_10006detail6reduce28DeviceReduceSingleTileKernelINS2_10policy_hubIdjN4cuda3__47maximumIvEEE10Policy1000EPdSB_iS8_ddNS5_3std3__410__identityEEEvT0_T1_T2_T3_T4_T6_E12temp_storage;
	add.s32 	%r320, %r319, %r318;
	st.shared.f64 	[%r320+8], %fd26;
$L__BB5_36:
	bar.sync 	0;
	setp.ne.s32 	%p151, %r13, 0;
	@%p151 bra 	$L__BB5_72;
	ld.shared.f64 	%fd257, [_ZZN3cub18CUB_300001_SM_10006detail6reduce28DeviceReduceSingleTileKernelINS2_10policy_hubIdjN4cuda3__47maximumIvEEE10Policy1000EPdSB_iS8_ddNS5_3std3__410__identityEEEvT0_T1_T2_T3_T4_T6_E12temp_storage+16];
	setp.lt.f64 	%p152, %fd380, %fd257;
	selp.f64 	%fd258, %fd257, %fd380, %p152;
	ld.shared.f64 	%fd259, [_ZZN3cub18CUB_300001_SM_10006detail6reduce28DeviceReduceSingleTileKernelINS2_10policy_hubIdjN4cuda3__47maximumIvEEE10Policy1000EPdSB_iS8_ddNS5_3std3__410__identityEEEvT0_T1_T2_T3_T4_T6_E12temp_storage+24];
	setp.lt.f64 	%p153, %fd258, %fd259;
	selp.f64 	%fd260, %fd259, %fd258, %p153;
	ld.shared.f64 	%fd261, [_ZZN3cub18CUB_300001_SM_10006detail6reduce28DeviceReduceSingleTileKernelINS2_10policy_hubIdjN4cuda3__47maximumIvEEE10Policy1000EPdSB_iS8_ddNS5_3std3__410__identityEEEvT0_T1_T2_T3_T4_T6_E12temp_storage+32];
	setp.lt.f64 	%p154, %fd260, %fd261;
	selp.f64 	%fd262, %fd261, %fd260, %p154;
	ld.shared.f64 	%fd263, [_ZZN3cub18CUB_300001_SM_10006detail6reduce28DeviceReduceSingleTileKernelINS2_10policy_hubIdjN4cuda3__47maximumIvEEE10Policy1000EPdSB_iS8_ddNS5_3std3__410__identityEEEvT0_T1_T2_T3_T4_T6_E12temp_storage+40];
	setp.lt.f64 	%p155, %fd262, %fd263;
	selp.f64 	%fd264, %fd263, %fd262, %p155;
	ld.shared.f64 	%fd265, [_ZZN3cub18CUB_300001_SM_10006detail6reduce28DeviceReduceSingleTileKernelINS2_10policy_hubIdjN4cuda3__47maximumIvEEE10Policy1000EPdSB_iS8_ddNS5_3std3__410__identityEEEvT0_T1_T2_T3_T4_T6_E12temp_storage+48];
	setp.lt.f64 	%p156, %fd264, %fd265;
	selp.f64 	%fd266, %fd265, %fd264, %p156;
	ld.shared.f64 	%fd267, [_ZZN3cub18CUB_300001_SM_10006detail6reduce28DeviceReduceSingleTileKernelINS2_10policy_hubIdjN4cuda3__47maximumIvEEE10Policy1000EPdSB_iS8_ddNS5_3std3__410__identityEEEvT0_T1_T2_T3_T4_T6_E12temp_storage+56];
	setp.lt.f64 	%p157, %fd266, %fd267;
	selp.f64 	%fd268, %fd267, %fd266, %p157;
	ld.shared.f64 	%fd269, [_ZZN3cub18CUB_300001_SM_10006detail6reduce28DeviceReduceSingleTileKernelINS2_10policy_hubIdjN4cuda3__47maximumIvEEE10Policy1000EPdSB_iS8_ddNS5_3std3__410__identityEEEvT0_T1_T2_T3_T4_T6_E12temp_storage+64];
	setp.lt.f64 	%p158, %fd268, %fd269;
	selp.f64 	%fd380, %fd269, %fd268, %p158;
	bra.uni 	$L__BB5_72;
$L__BB5_38:
	setp.gt.s32 	%p3, %r68, 2047;
	@%p3 bra 	$L__BB5_56;
	mov.u32 	%r35, %tid.x;
	setp.ge.s32 	%p52, %r35, %r68;
	mov.f64 	%fd372, 0d0000000000000000;
	mov.u32 	%r462, %r35;
	@%p52 bra 	$L__BB5_41;
	mul.wide.u32 	%rd81, %r35, 8;
	add.s64 	%rd80, %rd15, %rd81;
	// begin inline asm
	ld.global.nc.u64 %rd79, [%rd80];
	// end inline asm
	mov.b64 	%fd372, %rd79;
	add.s32 	%r462, %r35, 256;
$L__BB5_41:
	setp.ge.s32 	%p53, %r462, %r68;
	@%p53 bra 	$L__BB5_47;
	not.b32 	%r133, %r462;
	add.s32 	%r38, %r68, %r133;
	and.b32  	%r134, %r38, 768;
	setp.eq.s32 	%p54, %r134, 768;
	@%p54 bra 	$L__BB5_45;
	mul.wide.u32 	%rd82, %r462, 8;
	add.s64 	%rd204, %rd15, %rd82;
	shr.u32 	%r135, %r38, 8;
	add.s32 	%r136, %r135, 1;
	and.b32  	%r137, %r136, 3;
	neg.s32 	%r460, %r137;
$L__BB5_44:
	.pragma "nounroll";
	// begin inline asm
	ld.global.nc.u64 %rd83, [%rd204];
	// end inline asm
	mov.b64 	%fd125, %rd83;
	setp.lt.f64 	%p55, %fd372, %fd125;
	selp.f64 	%fd372, %fd125, %fd372, %p55;
	add.s32 	%r462, %r462, 256;
	add.s64 	%rd204, %rd204, 2048;
	add.s32 	%r460, %r460, 1;
	setp.ne.s32 	%p56, %r460, 0;
	@%p56 bra 	$L__BB5_44;
$L__BB5_45:
	setp.lt.u32 	%p57, %r38, 768;
	@%p57 bra 	$L__BB5_47;
$L__BB5_46:
	mul.wide.s32 	%rd93, %r462, 8;
	add.s64 	%rd86, %rd15, %rd93;
	// begin inline asm
	ld.global.nc.u64 %rd85, [%rd86];
	// end inline asm
	mov.b64 	%fd126, %rd85;
	setp.lt.f64 	%p58, %fd372, %fd126;
	selp.f64 	%fd127, %fd126, %fd372, %p58;
	add.s64 	%rd88, %rd86, 2048;
	// begin inline asm
	ld.global.nc.u64 %rd87, [%rd88];
	// end inline asm
	mov.b64 	%fd128, %rd87;
	setp.lt.f64 	%p59, %fd127, %fd128;
	selp.f64 	%fd129, %fd128, %fd127, %p59;
	add.s64 	%rd90, %rd86, 4096;
	// begin inline asm
	ld.global.nc.u64 %rd89, [%rd90];
	// end inline asm
	mov.b64 	%fd130, %rd89;
	setp.lt.f64 	%p60, %fd129, %fd130;
	selp.f64 	%fd131, %fd130, %fd129, %p60;
	add.s64 	%rd92, %rd86, 6144;
	// begin inline asm
	ld.global.nc.u64 %rd91, [%rd92];
	// end inline asm
	mov.b64 	%fd132, %rd91;
	setp.lt.f64 	%p61, %fd131, %fd132;
	selp.f64 	%fd372, %fd132, %fd131, %p61;
	add.s32 	%r462, %r462, 1024;
	setp.lt.s32 	%p62, %r462, %r68;
	@%p62 bra 	$L__BB5_46;
$L__BB5_47:
	setp.lt.s32 	%p63, %r68, 256;
	@%p63 bra 	$L__BB5_52;
	// begin inline asm
	mov.u32 %r201, %laneid;
	// end inline asm
	mov.b64 	%rd104, %fd372;
	mov.b64 	{%r203, %r208}, %rd104;
	mov.b32 	%r209, 1;
	mov.b32 	%r250, 31;
	mov.b32 	%r251, -1;
	// begin inline asm
	shfl.sync.down.b32 %r202, %r203, %r209, %r250, %r251;
	// end inline asm
	// begin inline asm
	shfl.sync.down.b32 %r207, %r208, %r209, %r250, %r251;
	// end inline asm
	mov.b64 	%rd105, {%r202, %r207};
	mov.b64 	%fd180, %rd105;
	setp.gt.s32 	%p91, %r201, 30;
	setp.lt.f64 	%p92, %fd372, %fd180;
	selp.f64 	%fd181, %fd180, %fd372, %p92;
	selp.f64 	%fd182, %fd372, %fd181, %p91;
	mov.b64 	%rd106, %fd182;
	mov.b64 	{%r213, %r218}, %rd106;
	mov.b32 	%r219, 2;
	// begin inline asm
	shfl.sync.down.b32 %r212, %r213, %r219, %r250, %r251;
	// end inline asm
	// begin inline asm
	shfl.sync.down.b32 %r217, %r218, %r219, %r250, %r251;
	// end inline asm
	mov.b64 	%rd107, {%r212, %r217};
	mov.b64 	%fd183, %rd107;
	setp.gt.s32 	%p93, %r201, 29;
	setp.lt.f64 	%p94, %fd182, %fd183;
	selp.f64 	%fd184, %fd183, %fd182, %p94;
	selp.f64 	%fd185, %fd182, %fd184, %p93;
	mov.b64 	%rd108, %fd185;
	mov.b64 	{%r223, %r228}, %rd108;
	mov.b32 	%r229, 4;
	// begin inline asm
	shfl.sync.down.b32 %r222, %r223, %r229, %r250, %r251;
	// end inline asm
	// begin inline asm
	shfl.sync.down.b32 %r227, %r228, %r229, %r250, %r251;
	// end inline asm
	mov.b64 	%rd109, {%r222, %r227};
	mov.b64 	%fd186, %rd109;
	setp.gt.s32 	%p95, %r201, 27;
	setp.lt.f64 	%p96, %fd185, %fd186;
	selp.f64 	%fd187, %fd186, %fd185, %p96;
	selp.f64 	%fd188, %fd185, %fd187, %p95;
	mov.b64 	%rd110, %fd188;
	mov.b64 	{%r233, %r238}, %rd110;
	mov.b32 	%r239, 8;
	// begin inline asm
	shfl.sync.down.b32 %r232, %r233, %r239, %r250, %r251;
	// end inline asm
	// begin inline asm
	shfl.sync.down.b32 %r237, %r238, %r239, %r250, %r251;
	// end inline asm
	mov.b64 	%rd111, {%r232, %r237};
	mov.b64 	%fd189, %rd111;
	setp.gt.s32 	%p97, %r201, 23;
	setp.lt.f64 	%p98, %fd188, %fd189;
	selp.f64 	%fd190, %fd189, %fd188, %p98;
	selp.f64 	%fd191, %fd188, %fd190, %p97;
	mov.b64 	%rd112, %fd191;
	mov.b64 	{%r243, %r248}, %rd112;
	mov.b32 	%r249, 16;
	// begin inline asm
	shfl.sync.down.b32 %r242, %r243, %r249, %r250, %r251;
	// end inline asm
	// begin inline asm
	shfl.sync.down.b32 %r247, %r248, %r249, %r250, %r251;
	// end inline asm
	mov.b64 	%rd113, {%r242, %r247};
	mov.b64 	%fd192, %rd113;
	setp.gt.s32 	%p99, %r201, 15;
	setp.lt.f64 	%p100, %fd191, %fd192;
	selp.f64 	%fd38, %fd192, %fd191, %p100;
	selp.f64 	%fd380, %fd191, %fd38, %p99;
	setp.ne.s32 	%p101, %r201, 0;
	@%p101 bra 	$L__BB5_50;
	shr.u32 	%r252, %r35, 2;
	and.b32  	%r253, %r252, 248;
	mov.u32 	%r254, _ZZN3cub18CUB_300001_SM_10006detail6reduce28DeviceReduceSingleTileKernelINS2_10policy_hubIdjN4cuda3__47maximumIvEEE10Policy1000EPdSB_iS8_ddNS5_3std3__410__identityEEEvT0_T1_T2_T3_T4_T6_E12temp_storage;
	add.s32 	%r255, %r254, %r253;
	st.shared.f64 	[%r255+8], %fd38;
$L__BB5_50:
	bar.sync 	0;
	setp.ne.s32 	%p102, %r35, 0;
	@%p102 bra 	$L__BB5_72;
	ld.shared.f64 	%fd193, [_ZZN3cub18CUB_300001_SM_10006detail6reduce28DeviceReduceSingleTileKernelINS2_10policy_hubIdjN4cuda3__47maximumIvEEE10Policy1000EPdSB_iS8_ddNS5_3std3__410__identityEEEvT0_T1_T2_T3_T4_T6_E12temp_storage+16];
	setp.lt.f64 	%p103, %fd380, %fd193;
	selp.f64 	%fd194, %fd193, %fd380, %p103;
	ld.shared.f64 	%fd195, [_ZZN3cub18CUB_300001_SM_10006detail6reduce28DeviceReduceSingleTileKernelINS2_10policy_hubIdjN4cuda3__47maximumIvEEE10Policy1000EPdSB_iS8_ddNS5_3std3__410__identityEEEvT0_T1_T2_T3_T4_T6_E12temp_storage+24];
	setp.lt.f64 	%p104, %fd194, %fd195;
	selp.f64 	%fd196, %fd195, %fd194, %p104;
	ld.shared.f64 	%fd197, [_ZZN3cub18CUB_300001_SM_10006detail6reduce28DeviceReduceSingleTileKernelINS2_10policy_hubIdjN4cuda3__47maximumIvEEE10Policy1000EPdSB_iS8_ddNS5_3std3__410__identityEEEvT0_T1_T2_T3_T4_T6_E12temp_storage+32];
	setp.lt.f64 	%p105, %fd196, %fd197;
	selp.f64 	%fd198, %fd197, %fd196, %p105;
	ld.shared.f64 	%fd199, [_ZZN3cub18CUB_300001_SM_10006detail6reduce28DeviceReduceSingleTileKernelINS2_10policy_hubIdjN4cuda3__47maximumIvEEE10Policy1000EPdSB_iS8_ddNS5_3std3__410__identityEEEvT0_T1_T2_T3_T4_T6_E12temp_storage+40];
	setp.lt.f64 	%p106, %fd198, %fd199;
	selp.f64 	%fd200, %fd199, %fd198, %p106;
	ld.shared.f64 	%fd201, [_ZZN3cub18CUB_300001_SM_10006detail6reduce28DeviceReduceSingleTileKernelINS2_10policy_hubIdjN4cuda3__47maximumIvEEE10Policy1000EPdSB_iS8_ddNS5_3std3__410__identityEEEvT0_T1_T2_T3_T4_T6_E12temp_storage+48];
	setp.lt.f64 	%p107, %fd200, %fd201;
	selp.f64 	%fd202, %fd201, %fd200, %p107;
	ld.shared.f64 	%fd203, [_ZZN3cub18CUB_300001_SM_10006detail6reduce28DeviceReduceSingleTileKernelINS2_10policy_hubIdjN4cuda3__47maximumIvEEE10Policy1000EPdSB_iS8_ddNS5_3std3__410__identityEEEvT0_T1_T2_T3_T4_T6_E12temp_storage+56];
	setp.lt.f64 	%p108, %fd202, %fd203;
	selp.f64 	%fd204, %fd203, %fd202, %p108;
	ld.shared.f64 	%fd205, [_ZZN3cub18CUB_300001_SM_10006detail6reduce28DeviceReduceSingleTileKernelINS2_10policy_hubIdjN4cuda3__47maximumIvEEE10Policy1000EPdSB_iS8_ddNS5_3std3__410__identityEEEvT0_T1_T2_T3_T4_T6_E12temp_storage+64];
	setp.lt.f64 	%p109, %fd204, %fd205;
	selp.f64 	%fd380, %fd205, %fd204, %p109;
	bra.uni 	$L__BB5_72;
$L__BB5_52:
	// begin inline asm
	mov.u32 %r138, %laneid;
	// end inline asm
	and.b32  	%r189, %r35, 992;
	add.s32 	%r190, %r189, 32;
	setp.gt.s32 	%p64, %r190, %r68;
	not.b32 	%r191, %r189;
	add.s32 	%r192, %r68, %r191;
	selp.b32 	%r187, %r192, 31, %p64;
	mov.b64 	%rd94, %fd372;
	mov.b64 	{%r140, %r145}, %rd94;
	mov.b32 	%r146, 1;
	mov.b32 	%r188, -1;
	// begin inline asm
	shfl.sync.down.b32 %r139, %r140, %r146, %r187, %r188;
	// end inline asm
	// begin inline asm
	shfl.sync.down.b32 %r144, %r145, %r146, %r187, %r188;
	// end inline asm
	mov.b64 	%rd95, {%r139, %r144};
	mov.b64 	%fd133, %rd95;
	setp.lt.s32 	%p65, %r138, %r187;
	setp.lt.f64 	%p66, %fd372, %fd133;
	selp.f64 	%fd134, %fd133, %fd372, %p66;
	selp.f64 	%fd135, %fd134, %fd372, %p65;
	mov.b64 	%rd96, %fd135;
	mov.b64 	{%r150, %r155}, %rd96;
	mov.b32 	%r156, 2;
	// begin inline asm
	shfl.sync.down.b32 %r149, %r150, %r156, %r187, %r188;
	// end inline asm
	// begin inline asm
	shfl.sync.down.b32 %r154, %r155, %r156, %r187, %r188;
	// end inline asm
	mov.b64 	%rd97, {%r149, %r154};
	mov.b64 	%fd136, %rd97;
	add.s32 	%r193, %r138, 2;
	setp.gt.s32 	%p67, %r193, %r187;
	setp.lt.f64 	%p68, %fd135, %fd136;
	selp.f64 	%fd137, %fd136, %fd135, %p68;
	selp.f64 	%fd138, %fd135, %fd137, %p67;
	mov.b64 	%rd98, %fd138;
	mov.b64 	{%r160, %r165}, %rd98;
	mov.b32 	%r166, 4;
	// begin inline asm
	shfl.sync.down.b32 %r159, %r160, %r166, %r187, %r188;
	// end inline asm
	// begin inline asm
	shfl.sync.down.b32 %r164, %r165, %r166, %r187, %r188;
	// end inline asm
	mov.b64 	%rd99, {%r159, %r164};
	mov.b64 	%fd139, %rd99;
	add.s32 	%r194, %r138, 4;
	setp.gt.s32 	%p69, %r194, %r187;
	setp.lt.f64 	%p70, %fd138, %fd139;
	selp.f64 	%fd140, %fd139, %fd138, %p70;
	selp.f64 	%fd141, %fd138, %fd140, %p69;
	mov.b64 	%rd100, %fd141;
	mov.b64 	{%r170, %r175}, %rd100;
	mov.b32 	%r176, 8;
	// begin inline asm
	shfl.sync.down.b32 %r169, %r170, %r176, %r187, %r188;
	// end inline asm
	// begin inline asm
	shfl.sync.down.b32 %r174, %r175, %r176, %r187, %r188;
	// end inline asm
	mov.b64 	%rd101, {%r169, %r174};
	mov.b64 	%fd142, %rd101;
	add.s32 	%r195, %r138, 8;
	setp.gt.s32 	%p71, %r195, %r187;
	setp.lt.f64 	%p72, %fd141, %fd142;
	selp.f64 	%fd143, %fd142, %fd141, %p72;
	selp.f64 	%fd144, %fd141, %fd143, %p71;
	mov.b64 	%rd102, %fd144;
	mov.b64 	{%r180, %r185}, %rd102;
	mov.b32 	%r186, 16;
	// begin inline asm
	shfl.sync.down.b32 %r179, %r180, %r186, %r187, %r188;
	// end inline asm
	// begin inline asm
	shfl.sync.down.b32 %r184, %r185, %r186, %r187, %r188;
	// end inline asm
	mov.b64 	%rd103, {%r179, %r184};
	mov.b64 	%fd145, %rd103;
	add.s32 	%r196, %r138, 16;
	setp.gt.s32 	%p73, %r196, %r187;
	setp.lt.f64 	%p74, %fd144, %fd145;
	selp.f64 	%fd146, %fd145, %fd144, %p74;
	selp.f64 	%fd380, %fd144, %fd146, %p73;
	setp.ne.s32 	%p75, %r138, 0;
	@%p75 bra 	$L__BB5_54;
	shr.u32 	%r197, %r35, 2;
	and.b32  	%r198, %r197, 248;
	mov.u32 	%r199, _ZZN3cub18CUB_300001_SM_10006detail6reduce28DeviceReduceSingleTileKernelINS2_10policy_hubIdjN4cuda3__47maximumIvEEE10Policy1000EPdSB_iS8_ddNS5_3std3__410__identityEEEvT0_T1_T2_T3_T4_T6_E12temp_storage;
	add.s32 	%r200, %r199, %r198;
	st.shared.f64 	[%r200+8], %fd380;
$L__BB5_54:
	bar.sync 	0;
	setp.ne.s32 	%p76, %r35, 0;
	@%p76 bra 	$L__BB5_72;
	setp.gt.s32 	%p77, %r68, 32;
	ld.shared.f64 	%fd147, [_ZZN3cub18CUB_300001_SM_10006detail6reduce28DeviceReduceSingleTileKernelINS2_10policy_hubIdjN4cuda3__47maximumIvEEE10Policy1000EPdSB_iS8_ddNS5_3std3__410__identityEEEvT0_T1_T2_T3_T4_T6_E12temp_storage+16];
	setp.lt.f64 	%p78, %fd380, %fd147;
	selp.f64 	%fd149, %fd147, %fd380, %p78;
	selp.f64 	%fd150, %fd149, %fd380, %p77;
	setp.gt.s32 	%p79, %r68, 64;
	ld.shared.f64 	%fd152, [_ZZN3cub18CUB_300001_SM_10006detail6reduce28DeviceReduceSingleTileKernelINS2_10policy_hubIdjN4cuda3__47maximumIvEEE10Policy1000EPdSB_iS8_ddNS5_3std3__410__identityEEEvT0_T1_T2_T3_T4_T6_E12temp_storage+24];
	setp.lt.f64 	%p80, %fd150, %fd152;
	selp.f64 	%fd154, %fd152, %fd150, %p80;
	selp.f64 	%fd155, %fd154, %fd150, %p79;
	setp.gt.s32 	%p81, %r68, 96;
	ld.shared.f64 	%fd157, [_ZZN3cub18CUB_300001_SM_10006detail6reduce28DeviceReduceSingleTileKernelINS2_10policy_hubIdjN4cuda3__47maximumIvEEE10Policy1000EPdSB_iS8_ddNS5_3std3__410__identityEEEvT0_T1_T2_T3_T4_T6_E12temp_storage+32];
	setp.lt.f64 	%p82, %fd155, %fd157;
	selp.f64 	%fd159, %fd157, %fd155, %p82;
	selp.f64 	%fd160, %fd159, %fd155, %p81;
	setp.gt.s32 	%p83, %r68, 128;
	ld.shared.f64 	%fd162, [_ZZN3cub18CUB_300001_SM_10006detail6reduce28DeviceReduceSingleTileKernelINS2_10policy_hubIdjN4cuda3__47maximumIvEEE10Policy1000EPdSB_iS8_ddNS5_3std3__410__identityEEEvT0_T1_T2_T3_T4_T6_E12temp_storage+40];
	setp.lt.f64 	%p84, %fd160, %fd162;
	selp.f64 	%fd164, %fd162, %fd160, %p84;
	selp.f64 	%fd165, %fd164, %fd160, %p83;
	setp.gt.s32 	%p85, %r68, 160;
	ld.shared.f64 	%fd167, [_ZZN3cub18CUB_300001_SM_10006detail6reduce28DeviceReduceSingleTileKernelINS2_10policy_hubIdjN4cuda3__47maximumIvEEE10Policy1000EPdSB_iS8_ddNS5_3std3__410__identityEEEvT0_T1_T2_T3_T4_T6_E12temp_storage+48];
	setp.lt.f64 	%p86, %fd165, %fd167;
	selp.f64 	%fd169, %fd167, %fd165, %p86;
	selp.f64 	%fd170, %fd169, %fd165, %p85;
	setp.gt.s32 	%p87, %r68, 192;
	ld.shared.f64 	%fd172, [_ZZN3cub18CUB_300001_SM_10006detail6reduce28DeviceReduceSingleTileKernelINS2_10policy_hubIdjN4cuda3__47maximumIvEEE10Policy1000EPdSB_iS8_ddNS5_3std3__410__identityEEEvT0_T1_T2_T3_T4_T6_E12temp_storage+56];
	setp.lt.f64 	%p88, %fd170, %fd172;
	selp.f64 	%fd174, %fd172, %fd170, %p88;
	selp.f64 	%fd175, %fd174, %fd170, %p87;
	setp.gt.s32 	%p89, %r68, 224;
	ld.shared.f64 	%fd177, [_ZZN3cub18CUB_300001_SM_10006detail6reduce28DeviceReduceSingleTileKernelINS2_10policy_hubIdjN4cuda3__47maximumIvEEE10Policy1000EPdSB_iS8_ddNS5_3std3__410__identityEEEvT0_T1_T2_T3_T4_T6_E12temp_storage+64];
	setp.lt.f64 	%p90, %fd175, %fd177;
	selp.f64 	%fd179, %fd177, %fd175, %p90;
	selp.f64 	%fd380, %fd179, %fd175, %p89;
	bra.uni 	$L__BB5_72;
$L__BB5_56:
	mov.u32 	%r47, %tid.x;
	mul.wide.u32 	%rd34, %r47, 8;
	add.s64 	%rd19, %rd15, %rd34;
	// begin inline asm
	ld.global.nc.u64 %rd18, [%rd19];
	// end inline asm
	mov.b64 	%fd59, %rd18;
	add.s64 	%rd21, %rd19, 2048;
	// begin inline asm
	ld.global.nc.u64 %rd20, [%rd21];
	// end inline asm
	mov.b64 	%fd60, %rd20;
	add.s64 	%rd23, %rd19, 4096;
	// begin inline asm
	ld.global.nc.u64 %rd22, [%rd23];
	// end inline asm
	mov.b64 	%fd61, %rd22;
	add.s64 	%rd25, %rd19, 6144;
	// begin inline asm
	ld.global.nc.u64 %rd24, [%rd25];
	// end inline asm
	mov.b64 	%fd62, %rd24;
	add.s64 	%rd27, %rd19, 8192;
	// begin inline asm
	ld.global.nc.u64 %rd26, [%rd27];
	// end inline asm
	mov.b64 	%fd63, %rd26;
	add.s64 	%rd29, %rd19, 10240;
	// begin inline asm
	ld.global.nc.u64 %rd28, [%rd29];
	// end inline asm
	mov.b64 	%fd64, %rd28;
	add.s64 	%rd31, %rd19, 12288;
	// begin inline asm
	ld.global.nc.u64 %rd30, [%rd31];
	// end inline asm
	mov.b64 	%fd65, %rd30;
	add.s64 	%rd33, %rd19, 14336;
	// begin inline asm
	ld.global.nc.u64 %rd32, [%rd33];
	// end inline asm
	mov.b64 	%fd66, %rd32;
	setp.lt.f64 	%p4, %fd59, %fd60;
	selp.f64 	%fd67, %fd60, %fd59, %p4;
	setp.lt.f64 	%p5, %fd67, %fd61;
	selp.f64 	%fd68, %fd61, %fd67, %p5;
	setp.lt.f64 	%p6, %fd68, %fd62;
	selp.f64 	%fd69, %fd62, %fd68, %p6;
	setp.lt.f64 	%p7, %fd69, %fd63;
	selp.f64 	%fd70, %fd63, %fd69, %p7;
	setp.lt.f64 	%p8, %fd70, %fd64;
	selp.f64 	%fd71, %fd64, %fd70, %p8;
	setp.lt.f64 	%p9, %fd71, %fd65;
	selp.f64 	%fd72, %fd65, %fd71, %p9;
	setp.lt.f64 	%p10, %fd72, %fd66;
	selp.f64 	%fd379, %fd66, %fd72, %p10;
	setp.lt.u32 	%p11, %r68, 4096;
	mov.b32 	%r465, 2048;
	@%p11 bra 	$L__BB5_60;
	add.s32 	%r48, %r68, -2048;
	mov.b32 	%r465, 2048;
$L__BB5_58:
	mul.wide.s32 	%rd51, %r465, 8;
	add.s64 	%rd36, %rd19, %rd51;
	// begin inline asm
	ld.global.nc.u64 %rd35, [%rd36];
	// end inline asm
	mov.b64 	%fd73, %rd35;
	add.s64 	%rd38, %rd36, 2048;
	// begin inline asm
	ld.global.nc.u64 %rd37, [%rd38];
	// end inline asm
	mov.b64 	%fd74, %rd37;
	add.s64 	%rd40, %rd36, 4096;
	// begin inline asm
	ld.global.nc.u64 %rd39, [%rd40];
	// end inline asm
	mov.b64 	%fd75, %rd39;
	add.s64 	%rd42, %rd36, 6144;
	// begin inline asm
	ld.global.nc.u64 %rd41, [%rd42];
	// end inline asm
	mov.b64 	%fd76, %rd41;
	add.s64 	%rd44, %rd36, 8192;
	// begin inline asm
	ld.global.nc.u64 %rd43, [%rd44];
	// end inline asm
	mov.b64 	%fd77, %rd43;
	add.s64 	%rd46, %rd36, 10240;
	// begin inline asm
	ld.global.nc.u64 %rd45, [%rd46];
	// end inline asm
	mov.b64 	%fd78, %rd45;
	add.s64 	%rd48, %rd36, 12288;
	// begin inline asm
	ld.global.nc.u64 %rd47, [%rd48];
	// end inline asm
	mov.b64 	%fd79, %rd47;
	add.s64 	%rd50, %rd36, 14336;
	// begin inline asm
	ld.global.nc.u64 %rd49, [%rd50];
	// end inline asm
	mov.b64 	%fd80, %rd49;
	setp.lt.f64 	%p12, %fd379, %fd73;
	selp.f64 	%fd81, %fd73, %fd379, %p12;
	setp.lt.f64 	%p13, %fd81, %fd74;
	selp.f64 	%fd82, %fd74, %fd81, %p13;
	setp.lt.f64 	%p14, %fd82, %fd75;
	selp.f64 	%fd83, %fd75, %fd82, %p14;
	setp.lt.f64 	%p15, %fd83, %fd76;
	selp.f64 	%fd84, %fd76, %fd83, %p15;
	setp.lt.f64 	%p16, %fd84, %fd77;
	selp.f64 	%fd85, %fd77, %fd84, %p16;
	setp.lt.f64 	%p17, %fd85, %fd78;
	selp.f64 	%fd86, %fd78, %fd85, %p17;
	setp.lt.f64 	%p18, %fd86, %fd79;
	selp.f64 	%fd87, %fd79, %fd86, %p18;
	setp.lt.f64 	%p19, %fd87, %fd80;
	selp.f64 	%fd379, %fd80, %fd87, %p19;
	sub.s32 	%r71, %r68, %r465;
	setp.lt.s32 	%p20, %r71, 2048;
	@%p20 bra 	$L__BB5_68;
	add.s32 	%r465, %r465, 2048;
	setp.le.s32 	%p21, %r465, %r48;
	@%p21 bra 	$L__BB5_58;
$L__BB5_60:
	setp.le.s32 	%p22, %r68, %r465;
	@%p22 bra 	$L__BB5_68;
	sub.s32 	%r52, %r68, %r465;
	setp.ge.s32 	%p23, %r47, %r52;
	@%p23 bra 	$L__BB5_68;
	not.b32 	%r72, %r47;
	add.s32 	%r73, %r68, %r72;
	sub.s32 	%r53, %r73, %r465;
	and.b32  	%r74, %r53, 768;
	setp.eq.s32 	%p24, %r74, 768;
	mov.u32 	%r469, %r47;
	@%p24 bra 	$L__BB5_65;
	add.s32 	%r467, %r47, %r465;
	shr.u32 	%r75, %r53, 8;
	add.s32 	%r76, %r75, 1;
	and.b32  	%r77, %r76, 3;
	neg.s32 	%r466, %r77;
	mov.u32 	%r469, %r47;
$L__BB5_64:
	.pragma "nounroll";
	mul.wide.u32 	%rd54, %r467, 8;
	add.s64 	%rd53, %rd15, %rd54;
	// begin inline asm
	ld.global.nc.u64 %rd52, [%rd53];
	// end inline asm
	mov.b64 	%fd89, %rd52;
	setp.lt.f64 	%p25, %fd379, %fd89;
	selp.f64 	%fd379, %fd89, %fd379, %p25;
	add.s32 	%r469, %r469, 256;
	add.s32 	%r467, %r467, 256;
	add.s32 	%r466, %r466, 1;
	setp.ne.s32 	%p26, %r466, 0;
	@%p26 bra 	$L__BB5_64;
$L__BB5_65:
	setp.lt.u32 	%p27, %r53, 768;
	@%p27 bra 	$L__BB5_68;
	cvt.u64.u32 	%rd55, %r469;
	cvt.u64.u32 	%rd56, %r465;
	add.s64 	%rd57, %rd55, %rd56;
	shl.b64 	%rd58, %rd57, 3;
	add.s64 	%rd59, %rd58, %rd15;
	add.s64 	%rd205, %rd59, 4096;
	add.s32 	%r470, %r469, %r465;
$L__BB5_67:
	mul.wide.u32 	%rd68, %r470, 8;
	add.s64 	%rd61, %rd15, %rd68;
	// begin inline asm
	ld.global.nc.u64 %rd60, [%rd61];
	// end inline asm
	mov.b64 	%fd90, %rd60;
	setp.lt.f64 	%p28, %fd379, %fd90;
	selp.f64 	%fd91, %fd90, %fd379, %p28;
	add.s64 	%rd63, %rd205, -2048;
	// begin inline asm
	ld.global.nc.u64 %rd62, [%rd63];
	// end inline asm
	mov.b64 	%fd92, %rd62;
	setp.lt.f64 	%p29, %fd91, %fd92;
	selp.f64 	%fd93, %fd92, %fd91, %p29;
	// begin inline asm
	ld.global.nc.u64 %rd64, [%rd205];
	// end inline asm
	mov.b64 	%fd94, %rd64;
	setp.lt.f64 	%p30, %fd93, %fd94;
	selp.f64 	%fd95, %fd94, %fd93, %p30;
	add.s64 	%rd67, %rd205, 2048;
	// begin inline asm
	ld.global.nc.u64 %rd66, [%rd67];
	// end inline asm
	mov.b64 	%fd96, %rd66;
	setp.lt.f64 	%p31, %fd95, %fd96;
	selp.f64 	%fd379, %fd96, %fd95, %p31;
	add.s32 	%r469, %r469, 1024;
	add.s64 	%rd205, %rd205, 8192;
	add.s32 	%r470, %r470, 1024;
	setp.lt.s32 	%p32, %r469, %r52;
	@%p32 bra 	$L__BB5_67;
$L__BB5_68:
	// begin inline asm
	mov.u32 %r78, %laneid;
	// end inline asm
	mov.b64 	%rd69, %fd379;
	mov.b64 	{%r80, %r85}, %rd69;
	mov.b32 	%r86, 1;
	mov.b32 	%r127, 31;
	mov.b32 	%r128, -1;
	// begin inline asm
	shfl.sync.down.b32 %r79, %r80, %r86, %r127, %r128;
	// end inline asm
	// begin inline asm
	shfl.sync.down.b32 %r84, %r85, %r86, %r127, %r128;
	// end inline asm
	mov.b64 	%rd70, {%r79, %r84};
	mov.b64 	%fd97, %rd70;
	setp.gt.s32 	%p33, %r78, 30;
	setp.lt.f64 	%p34, %fd379, %fd97;
	selp.f64 	%fd98, %fd97, %fd379, %p34;
	selp.f64 	%fd99, %fd379, %fd98, %p33;
	mov.b64 	%rd71, %fd99;
	mov.b64 	{%r90, %r95}, %rd71;
	mov.b32 	%r96, 2;
	// begin inline asm
	shfl.sync.down.b32 %r89, %r90, %r96, %r127, %r128;
	// end inline asm
	// begin inline asm
	shfl.sync.down.b32 %r94, %r95, %r96, %r127, %r128;
	// end inline asm
	mov.b64 	%rd72, {%r89, %r94};
	mov.b64 	%fd100, %rd72;
	setp.gt.s32 	%p35, %r78, 29;
	setp.lt.f64 	%p36, %fd99, %fd100;
	selp.f64 	%fd101, %fd100, %fd99, %p36;
	selp.f64 	%fd102, %fd99, %fd101, %p35;
	mov.b64 	%rd73, %fd102;
	mov.b64 	{%r100, %r105}, %rd73;
	mov.b32 	%r106, 4;
	// begin inline asm
	shfl.sync.down.b32 %r99, %r100, %r106, %r127, %r128;
	// end inline asm
	// begin inline asm
	shfl.sync.down.b32 %r104, %r105, %r106, %r127, %r128;
	// end inline asm
	mov.b64 	%rd74, {%r99, %r104};
	mov.b64 	%fd103, %rd74;
	setp.gt.s32 	%p37, %r78, 27;
	setp.lt.f64 	%p38, %fd102, %fd103;
	selp.f64 	%fd104, %fd103, %fd102, %p38;
	selp.f64 	%fd105, %fd102, %fd104, %p37;
	mov.b64 	%rd75, %fd105;
	mov.b64 	{%r110, %r115}, %rd75;
	mov.b32 	%r116, 8;
	// begin inline asm
	shfl.sync.down.b32 %r109, %r110, %r116, %r127, %r128;
	// end inline asm
	// begin inline asm
	shfl.sync.down.b32 %r114, %r115, %r116, %r127, %r128;
	// end inline asm
	mov.b64 	%rd76, {%r109, %r114};
	mov.b64 	%fd106, %rd76;
	setp.gt.s32 	%p39, %r78, 23;
	setp.lt.f64 	%p40, %fd105, %fd106;
	selp.f64 	%fd107, %fd106, %fd105, %p40;
	selp.f64 	%fd108, %fd105, %fd107, %p39;
	mov.b64 	%rd77, %fd108;
	mov.b64 	{%r120, %r125}, %rd77;
	mov.b32 	%r126, 16;
	// begin inline asm
	shfl.sync.down.b32 %r119, %r120, %r126, %r127, %r128;
	// end inline asm
	// begin inline asm
	shfl.sync.down.b32 %r124, %r125, %r126, %r127, %r128;
	// end inline asm
	mov.b64 	%rd78, {%r119, %r124};
	mov.b64 	%fd109, %rd78;
	setp.gt.s32 	%p41, %r78, 15;
	setp.lt.f64 	%p42, %fd108, %fd109;
	selp.f64 	%fd54, %fd109, %fd108, %p42;
	selp.f64 	%fd380, %fd108, %fd54, %p41;
	setp.ne.s32 	%p43, %r78, 0;
	@%p43 bra 	$L__BB5_70;
	shr.u32 	%r129, %r47, 2;
	and.b32  	%r130, %r129, 248;
	mov.u32 	%r131, _ZZN3cub18CUB_300001_SM_10006detail6reduce28DeviceReduceSingleTileKernelINS2_10policy_hubIdjN4cuda3__47maximumIvEEE10Policy1000EPdSB_iS8_ddNS5_3std3__410__identityEEEvT0_T1_T2_T3_T4_T6_E12temp_storage;
	add.s32 	%r132, %r131, %r130;
	st.shared.f64 	[%r132+8], %fd54;
$L__BB5_70:
	bar.sync 	0;
	setp.ne.s32 	%p44, %r47, 0;
	@%p44 bra 	$L__BB5_72;
	ld.shared.f64 	%fd110, [_ZZN3cub18CUB_300001_SM_10006detail6reduce28DeviceReduceSingleTileKernelINS2_10policy_hubIdjN4cuda3__47maximumIvEEE10Policy1000EPdSB_iS8_ddNS5_3std3__410__identityEEEvT0_T1_T2_T3_T4_T6_E12temp_storage+16];
	setp.lt.f64 	%p45, %fd380, %fd110;
	selp.f64 	%fd111, %fd110, %fd380, %p45;
	ld.shared.f64 	%fd112, [_ZZN3cub18CUB_300001_SM_10006detail6reduce28DeviceReduceSingleTileKernelINS2_10policy_hubIdjN4cuda3__47maximumIvEEE10Policy1000EPdSB_iS8_ddNS5_3std3__410__identityEEEvT0_T1_T2_T3_T4_T6_E12temp_storage+24];
	setp.lt.f64 	%p46, %fd111, %fd112;
	selp.f64 	%fd113, %fd112, %fd111, %p46;
	ld.shared.f64 	%fd114, [_ZZN3cub18CUB_300001_SM_10006detail6reduce28DeviceReduceSingleTileKernelINS2_10policy_hubIdjN4cuda3__47maximumIvEEE10Policy1000EPdSB_iS8_ddNS5_3std3__410__identityEEEvT0_T1_T2_T3_T4_T6_E12temp_storage+32];
	setp.lt.f64 	%p47, %fd113, %fd114;
	selp.f64 	%fd115, %fd114, %fd113, %p47;
	ld.shared.f64 	%fd116, [_ZZN3cub18CUB_300001_SM_10006detail6reduce28DeviceReduceSingleTileKernelINS2_10policy_hubIdjN4cuda3__47maximumIvEEE10Policy1000EPdSB_iS8_ddNS5_3std3__410__identityEEEvT0_T1_T2_T3_T4_T6_E12temp_storage+40];
	setp.lt.f64 	%p48, %fd115, %fd116;
	selp.f64 	%fd117, %fd116, %fd115, %p48;
	ld.shared.f64 	%fd118, [_ZZN3cub18CUB_300001_SM_10006detail6reduce28DeviceReduceSingleTileKernelINS2_10policy_hubIdjN4cuda3__47maximumIvEEE10Policy1000EPdSB_iS8_ddNS5_3std3__410__identityEEEvT0_T1_T2_T3_T4_T6_E12temp_storage+48];
	setp.lt.f64 	%p49, %fd117, %fd118;
	selp.f64 	%fd119, %fd118, %fd117, %p49;
	ld.shared.f64 	%fd120, [_ZZN3cub18CUB_300001_SM_10006detail6reduce28DeviceReduceSingleTileKernelINS2_10policy_hubIdjN4cuda3__47maximumIvEEE10Policy1000EPdSB_iS8_ddNS5_3std3__410__identityEEEvT0_T1_T2_T3_T4_T6_E12temp_storage+56];
	setp.lt.f64 	%p50, %fd119, %fd120;
	selp.f64 	%fd121, %fd120, %fd119, %p50;
	ld.shared.f64 	%fd122, [_ZZN3cub18CUB_300001_SM_10006detail6reduce28DeviceReduceSingleTileKernelINS2_10policy_hubIdjN4cuda3__47maximumIvEEE10Policy1000EPdSB_iS8_ddNS5_3std3__410__identityEEEvT0_T1_T2_T3_T4_T6_E12temp_storage+64];
	setp.lt.f64 	%p51, %fd121, %fd122;
	selp.f64 	%fd380, %fd122, %fd121, %p51;
$L__BB5_72:
	mov.u32 	%r444, %tid.x;
	setp.ne.s32 	%p217, %r444, 0;
	@%p217 bra 	$L__BB5_74;
	setp.lt.f64 	%p218, %fd58, %fd380;
	selp.f64 	%fd353, %fd380, %fd58, %p218;
	st.global.f64 	[%rd1], %fd353;
$L__BB5_74:
	ret;

}


// ===== COMPILED SASS (sm_100) =====

	.target	sm_100

	.elftype	@"ET_EXEC"


//--------------------- .note.nv.tkinfo           --------------------------
	.section	.note.nv.tkinfo,"",@"SHT_NOTE"
	.sectionflags	@"SHF_NOTE_NV_TKINFO"
	.tkinfo
        /*0018*/ 	.word	0x00000002
        /*0030*/ 	.string	""
        /*0030*/ 	.string	"ptxas"
        /*0030*/ 	.string	"Cuda compilation tools, release 13.0, V13.0.88"
        /*0030*/ 	.string	"Build cuda_13.0.r13.0/compiler.36424714_0"
        /*0030*/ 	.string	"-arch sm_100 -m 64 "



//--------------------- .note.nv.cuinfo           --------------------------
	.section	.note.nv.cuinfo,"",@"SHT_NOTE"
	.sectionflags	@"SHF_NOTE_NV_CUINFO"
        /*0018*/ 	.short	0x0002
        /*001a*/ 	.short	0x0064
        /*001c*/ 	.short	0x0082
	.zero		2


//--------------------- .nv.info                  --------------------------
	.section	.nv.info,"",@"SHT_CUDA_INFO"
	.align	4


	//----- nvinfo : EIATTR_REGCOUNT
	.align		4
        /*0000*/ 	.byte	0x04, 0x2f
        /*0002*/ 	.short	(.L_41 - .L_40)
	.align		4
.L_40:
        /*0004*/ 	.word	index@(_Z20calculate_new_matrixPdS_m)
        /*0008*/ 	.word	0x00000012


	//----- nvinfo : EIATTR_FRAME_SIZE
	.align		4
.L_41:
        /*000c*/ 	.byte	0x04, 0x11
        /*000e*/ 	.short	(.L_43 - .L_42)
	.align		4
.L_42:
        /*0010*/ 	.word	index@(_Z20calculate_new_matrixPdS_m)
        /*0014*/ 	.word	0x00000000


	//----- nvinfo : EIATTR_REGCOUNT
	.align		4
.L_43:
        /*0018*/ 	.byte	0x04, 0x2f
        /*001a*/ 	.short	(.L_45 - .L_44)
	.align		4
.L_44:
        /*001c*/ 	.word	index@(_Z29calculate_device_error_matrixPdS_S_m)
        /*0020*/ 	.word	0x00000010


	//----- nvinfo : EIATTR_FRAME_SIZE
	.align		4
.L_45:
        /*0024*/ 	.byte	0x04, 0x11
        /*0026*/ 	.short	(.L_47 - .L_46)
	.align		4
.L_46:
        /*0028*/ 	.word	index@(_Z29calculate_device_error_matrixPdS_S_m)
        /*002c*/ 	.word	0x00000000


	//----- nvinfo : EIATTR_REGCOUNT
	.align		4
.L_47:
        /*0030*/ 	.byte	0x04, 0x2f
        /*0032*/ 	.short	(.L_49 - .L_48)
	.align		4
.L_48:
        /*0034*/ 	.word	index@(_ZN3cub18CUB_300001_SM_10006detail11EmptyKernelIvEEvv)
        /*0038*/ 	.word	0x00000004


	//----- nvinfo : EIATTR_FRAME_SIZE
	.align		4
.L_49:
        /*003c*/ 	.byte	0x04, 0x11
        /*003e*/ 	.short	(.L_51 - .L_50)
	.align		4
.L_50:
        /*0040*/ 	.word	index@(_ZN3cub18CUB_300001_SM_10006detail11EmptyKernelIvEEvv)
        /*0044*/ 	.word	0x00000000


	//----- nvinfo : EIATTR_REGCOUNT
	.align		4
.L_51:
        /*0048*/ 	.byte	0x04, 0x2f
        /*004a*/ 	.short	(.L_53 - .L_52)
	.align		4
.L_52:
        /*004c*/ 	.word	index@(_ZN3cub18CUB_300001_SM_10006detail6reduce28DeviceReduceSingleTileKernelINS2_10policy_hubIdjN4cuda3__47maximumIvEEE10Policy1000EPdSB_jS8_ddNS5_3std3__410__identityEEEvT0_T1_T2_T3_T4_T6_)
        /*0050*/ 	.word	0x0000002c


	//----- nvinfo : EIATTR_FRAME_SIZE
	.align		4
.L_53:
        /*0054*/ 	.byte	0x04, 0x11
        /*0056*/ 	.short	(.L_55 - .L_54)
	.align		4
.L_54:
        /*0058*/ 	.word	index@(_ZN3cub18CUB_300001_SM_10006detail6reduce28DeviceReduceSingleTileKernelINS2_10policy_hubIdjN4cuda3__47maximumIvEEE10Policy1000EPdSB_jS8_ddNS5_3std3__410__identityEEEvT0_T1_T2_T3_T4_T6_)
        /*005c*/ 	.word	0x00000000


	//----- nvinfo : EIATTR_REGCOUNT
	.align		4
.L_55:
        /*0060*/ 	.byte	0x04, 0x2f
        /*0062*/ 	.short	(.L_57 - .L_56)
	.align		4
.L_56:
        /*0064*/ 	.word	index@(_ZN3cub18CUB_300001_SM_10006detail6reduce18DeviceReduceKernelINS2_10policy_hubIdjN4cuda3__47maximumIvEEE10Policy1000EPdjS8_dNS5_3std3__410__identityEEEvT0_PT3_T1_NS0_13GridEvenShareISI_EET2_T4_)
        /*0068*/ 	.word	0x0000001c


	//----- nvinfo : EIATTR_FRAME_SIZE
	.align		4
.L_57:
        /*006c*/ 	.byte	0x04, 0x11
        /*006e*/ 	.short	(.L_59 - .L_58)
	.align		4
.L_58:
        /*0070*/ 	.word	index@(_ZN3cub18CUB_300001_SM_10006detail6reduce18DeviceReduceKernelINS2_10policy_hubIdjN4cuda3__47maximumIvEEE10Policy1000EPdjS8_dNS5_3std3__410__identityEEEvT0_PT3_T1_NS0_13GridEvenShareISI_EET2_T4_)
        /*0074*/ 	.word	0x00000000


	//----- nvinfo : EIATTR_REGCOUNT
	.align		4
.L_59:
        /*0078*/ 	.byte	0x04, 0x2f
        /*007a*/ 	.short	(.L_61 - .L_60)
	.align		4
.L_60:
        /*007c*/ 	.word	index@(_ZN3cub18CUB_300001_SM_10006detail6reduce28DeviceReduceSingleTileKernelINS2_10policy_hubIdjN4cuda3__47maximumIvEEE10Policy1000EPdSB_iS8_ddNS5_3std3__410__identityEEEvT0_T1_T2_T3_T4_T6_)
        /*0080*/ 	.word	0x00000030


	//----- nvinfo : EIATTR_FRAME_SIZE
	.align		4
.L_61:
        /*0084*/ 	.byte	0x04, 0x11
        /*0086*/ 	.short	(.L_63 - .L_62)
	.align		4
.L_62:
        /*0088*/ 	.word	index@(_ZN3cub18CUB_300001_SM_10006detail6reduce28DeviceReduceSingleTileKernelINS2_10policy_hubIdjN4cuda3__47maximumIvEEE10Policy1000EPdSB_iS8_ddNS5_3std3__410__identityEEEvT0_T1_T2_T3_T4_T6_)
        /*008c*/ 	.word	0x00000000


	//----- nvinfo : EIATTR_MIN_STACK_SIZE
	.align		4
.L_63:
        /*0090*/ 	.byte	0x04, 0x12
        /*0092*/ 	.short	(.L_65 - .L_64)
	.align		4
.L_64:
        /*0094*/ 	.word	index@(_ZN3cub18CUB_300001_SM_10006detail6reduce28DeviceReduceSingleTileKernelINS2_10policy_hubIdjN4cuda3__47maximumIvEEE10Policy1000EPdSB_iS8_ddNS5_3std3__410__identityEEEvT0_T1_T2_T3_T4_T6_)
        /*0098*/ 	.word	0x00000000


	//----- nvinfo : EIATTR_MIN_STACK_SIZE
	.align		4
.L_65:
        /*009c*/ 	.byte	0x04, 0x12
        /*009e*/ 	.short	(.L_67 - .L_66)
	.align		4
.L_66:
        /*00a0*/ 	.word	index@(_ZN3cub18CUB_300001_SM_10006detail6reduce18DeviceReduceKernelINS2_10policy_hubIdjN4cuda3__47maximumIvEEE10Policy1000EPdjS8_dNS5_3std3__410__identityEEEvT0_PT3_T1_NS0_13GridEvenShareISI_EET2_T4_)
        /*00a4*/ 	.word	0x00000000


	//----- nvinfo : EIATTR_MIN_STACK_SIZE
	.align		4
.L_67:
        /*00a8*/ 	.byte	0x04, 0x12
        /*00aa*/ 	.short	(.L_69 - .L_68)
	.align		4
.L_68:
        /*00ac*/ 	.word	index@(_ZN3cub18CUB_300001_SM_10006detail6reduce28DeviceReduceSingleTileKernelINS2_10policy_hubIdjN4cuda3__47maximumIvEEE10Policy1000EPdSB_jS8_ddNS5_3std3__410__identityEEEvT0_T1_T2_T3_T4_T6_)
        /*00b0*/ 	.word	0x00000000


	//----- nvinfo : EIATTR_MIN_STACK_SIZE
	.align		4
.L_69:
        /*00b4*/ 	.byte	0x04, 0x12
        /*00b6*/ 	.short	(.L_71 - .L_70)
	.align		4
.L_70:
        /*00b8*/ 	.word	index@(_ZN3cub18CUB_300001_SM_10006detail11EmptyKernelIvEEvv)
        /*00bc*/ 	.word	0x00000000


	//----- nvinfo : EIATTR_MIN_STACK_SIZE
	.align		4
.L_71:
        /*00c0*/ 	.byte	0x04, 0x12
        /*00c2*/ 	.short	(.L_73 - .L_72)
	.align		4
.L_72:
        /*00c4*/ 	.word	index@(_Z29calculate_device_error_matrixPdS_S_m)
        /*00c8*/ 	.word	0x00000000


	//----- nvinfo : EIATTR_MIN_STACK_SIZE
	.align		4
.L_73:
        /*00cc*/ 	.byte	0x04, 0x12
        /*00ce*/ 	.short	(.L_75 - .L_74)
	.align		4
.L_74:
        /*00d0*/ 	.word	index@(_Z20calculate_new_matrixPdS_m)
        /*00d4*/ 	.word	0x00000000
.L_75:


//--------------------- .nv.compat                --------------------------
	.section	.nv.compat,"",@"SHT_CUDA_COMPAT_INFO"
	.align	4
        /*0000*/ 	.byte	0x02, 0x09, 0x00, 0x00, 0x02, 0x02, 0x01, 0x00, 0x02, 0x05, 0x05, 0x00, 0x03, 0x07, 0x01, 0x01
        /*0010*/ 	.byte	0x02, 0x03, 0x00, 0x00, 0x02, 0x06, 0x01, 0x00, 0x04, 0x0b, 0x08, 0x00, 0x01, 0x00, 0x00, 0x00
        /*0020*/ 	.byte	0x00, 0x00, 0x00, 0x00


//--------------------- .nv.info._ZN3cub18CUB_300001_SM_10006detail6reduce28DeviceReduceSingleTileKernelINS2_10policy_hubIdjN4cuda3__47maximumIvEEE10Policy1000EPdSB_iS8_ddNS5_3std3__410__identityEEEvT0_T1_T2_T3_T4_T6_ --------------------------
	.section	.nv.info._ZN3cub18CUB_300001_SM_10006detail6reduce28DeviceReduceSingleTileKernelINS2_10policy_hubIdjN4cuda3__47maximumIvEEE10Policy1000EPdSB_iS8_ddNS5_3std3__410__identityEEEvT0_T1_T2_T3_T4_T6_,"",@"SHT_CUDA_INFO"
	.sectionflags	@""
	.align	4


	//----- nvinfo : EIATTR_CUDA_API_VERSION
	.align		4
        /*0000*/ 	.byte	0x04, 0x37
        /*0002*/ 	.short	(.L_77 - .L_76)
.L_76:
        /*0004*/ 	.word	0x00000082


	//----- nvinfo : EIATTR_KPARAM_INFO
	.align		4
.L_77:
        /*0008*/ 	.byte	0x04, 0x17
        /*000a*/ 	.short	(.L_79 - .L_78)
.L_78:
        /*000c*/ 	.word	0x00000000
        /*0010*/ 	.short	0x0005
        /*0012*/ 	.short	0x0020
        /*0014*/ 	.byte	0x00, 0xf0, 0x05, 0x00


	//----- nvinfo : EIATTR_KPARAM_INFO
	.align		4
.L_79:
        /*0018*/ 	.byte	0x04, 0x17
        /*001a*/ 	.short	(.L_81 - .L_80)
.L_80:
        /*001c*/ 	.word	0x00000000
        /*0020*/ 	.short	0x0004
        /*0022*/ 	.short	0x0018
        /*0024*/ 	.byte	0x00, 0xf0, 0x21, 0x00


	//----- nvinfo : EIATTR_KPARAM_INFO
	.align		4
.L_81:
        /*0028*/ 	.byte	0x04, 0x17
        /*002a*/ 	.short	(.L_83 - .L_82)
.L_82:
        /*002c*/ 	.word	0x00000000
        /*0030*/ 	.short	0x0003
        /*0032*/ 	.short	0x0014
        /*0034*/ 	.byte	0x00, 0xf0, 0x05, 0x00


	//----- nvinfo : EIATTR_KPARAM_INFO
	.align		4
.L_83:
        /*0038*/ 	.byte	0x04, 0x17
        /*003a*/ 	.short	(.L_85 - .L_84)
.L_84:
        /*003c*/ 	.word	0x00000000
        /*0040*/ 	.short	0x0002
        /*0042*/ 	.short	0x0010
        /*0044*/ 	.byte	0x00, 0xf0, 0x11, 0x00


	//----- nvinfo : EIATTR_KPARAM_INFO
	.align		4
.L_85:
        /*0048*/ 	.byte	0x04, 0x17
        /*004a*/ 	.short	(.L_87 - .L_86)
.L_86:
        /*004c*/ 	.word	0x00000000
        /*0050*/ 	.short	0x0001
        /*0052*/ 	.short	0x0008
        /*0054*/ 	.byte	0x00, 0xf5, 0x21, 0x00


	//----- nvinfo : EIATTR_KPARAM_INFO
	.align		4
.L_87:
        /*0058*/ 	.byte	0x04, 0x17
        /*005a*/ 	.short	(.L_89 - .L_88)
.L_88:
        /*005c*/ 	.word	0x00000000
        /*0060*/ 	.short	0x0000
        /*0062*/ 	.short	0x0000
        /*0064*/ 	.byte	0x00, 0xf5, 0x21, 0x00


	//----- nvinfo : EIATTR_SPARSE_MMA_MASK
	.align		4
.L_89:
        /*0068*/ 	.byte	0x03, 0x50
        /*006a*/ 	.short	0x0000


	//----- nvinfo : EIATTR_MAXREG_COUNT
	.align		4
        /*006c*/ 	.byte	0x03, 0x1b
        /*006e*/ 	.short	0x00ff


	//----- nvinfo : EIATTR_NUM_BARRIERS
	.align		4
        /*0070*/ 	.byte	0x02, 0x4c
        /*0072*/ 	.byte	0x01
	.zero		1


	//----- nvinfo : EIATTR_MERCURY_ISA_VERSION
	.align		4
        /*0074*/ 	.byte	0x03, 0x5f
        /*0076*/ 	.short	0x0101


	//----- nvinfo : EIATTR_COOP_GROUP_MASK_REGIDS
	.align		4
        /*0078*/ 	.byte	0x04, 0x29
        /*007a*/ 	.short	(.L_91 - .L_90)


	//   ....[0]....
.L_90:
        /*007c*/ 	.word	0xffffffff


	//   ....[1]....
        /*0080*/ 	.word	0xffffffff


	//   ....[2]....
        /*0084*/ 	.word	0xffffffff


	//   ....[3]....
        /*0088*/ 	.word	0xffffffff


	//   ....[4]....
        /*008c*/ 	.word	0xffffffff


	//   ....[5]....
        /*0090*/ 	.word	0xffffffff


	//   ....[6]....
        /*0094*/ 	.word	0xffffffff


	//   ....[7]....
        /*0098*/ 	.word	0xffffffff


	//   ....[8]....
        /*009c*/ 	.word	0xffffffff


	//   ....[9]....
        /*00a0*/ 	.word	0xffffffff


	//   ....[10]....
        /*00a4*/ 	.word	0xffffffff


	//   ....[11]....
        /*00a8*/ 	.word	0xffffffff


	//   ....[12]....
        /*00ac*/ 	.word	0xffffffff


	//   ....[13]....
        /*00b0*/ 	.word	0xffffffff


	//   ....[14]....
        /*00b4*/ 	.word	0xffffffff


	//   ....[15]....
        /*00b8*/ 	.word	0xffffffff


	//   ....[16]....
        /*00bc*/ 	.word	0xffffffff


	//   ....[17]....
        /*00c0*/ 	.word	0xffffffff


	//   ....[18]....
        /*00c4*/ 	.word	0xffffffff


	//   ....[19]....
        /*00c8*/ 	.word	0xffffffff


	//   ....[20]....
        /*00cc*/ 	.word	0xffffffff


	//   ....[21]....
        /*00d0*/ 	.word	0xffffffff


	//   ....[22]....
        /*00d4*/ 	.word	0xffffffff


	//   ....[23]....
        /*00d8*/ 	.word	0xffffffff


	//   ....[24]....
        /*00dc*/ 	.word	0xffffffff


	//   ....[25]....
        /*00e0*/ 	.word	0xffffffff


	//   ....[26]....
        /*00e4*/ 	.word	0xffffffff


	//   ....[27]....
        /*00e8*/ 	.word	0xffffffff


	//   ....[28]....
        /*00ec*/ 	.word	0xffffffff


	//   ....[29]....
        /*00f0*/ 	.word	0xffffffff


	//   ....[30]....
        /*00f4*/ 	.word	0xffffffff


	//   ....[31]....
        /*00f8*/ 	.word	0xffffffff


	//   ....[32]....
        /*00fc*/ 	.word	0xffffffff


	//   ....[33]....
        /*0100*/ 	.word	0xffffffff


	//   ....[34]....
        /*0104*/ 	.word	0xffffffff


	//   ....[35]....
        /*0108*/ 	.word	0xffffffff


	//   ....[36]....
        /*010c*/ 	.word	0xffffffff


	//   ....[37]....
        /*0110*/ 	.word	0xffffffff


	//   ....[38]....
        /*0114*/ 	.word	0xffffffff


	//   ....[39]....
        /*0118*/ 	.word	0xffffffff


	//   ....[40]....
        /*011c*/ 	.word	0xffffffff


	//   ....[41]....
        /*0120*/ 	.word	0xffffffff


	//   ....[42]....
        /*0124*/ 	.word	0xffffffff


	//   ....[43]....
        /*0128*/ 	.word	0xffffffff


	//   ....[44]....
        /*012c*/ 	.word	0xffffffff


	//   ....[45]....
        /*0130*/ 	.word	0xffffffff


	//   ....[46]....
        /*0134*/ 	.word	0xffffffff


	//   ....[47]....
        /*0138*/ 	.word	0xffffffff


	//   ....[48]....
        /*013c*/ 	.word	0xffffffff


	//   ....[49]....
        /*0140*/ 	.word	0xffffffff


	//   ....[50]....
        /*0144*/ 	.word	0xffffffff


	//   ....[51]....
        /*0148*/ 	.word	0xffffffff


	//   ....[52]....
        /*014c*/ 	.word	0xffffffff


	//   ....[53]....
        /*0150*/ 	.word	0xffffffff


	//   ....[54]....
        /*0154*/ 	.word	0xffffffff


	//   ....[55]....
        /*0158*/ 	.word	0xffffffff


	//   ....[56]....
        /*015c*/ 	.word	0xffffffff


	//   ....[57]....
        /*0160*/ 	.word	0xffffffff


	//   ....[58]....
        /*0164*/ 	.word	0xffffffff


	//   ....[59]....
        /*0168*/ 	.word	0xffffffff


	//----- nvinfo : EIATTR_COOP_GROUP_INSTR_OFFSETS
	.align		4
.L_91:
        /*016c*/ 	.byte	0x04, 0x28
        /*016e*/ 	.short	(.L_93 - .L_92)


	//   ....[0]....
.L_92:
        /*0170*/ 	.word	0x00000d30


	//   ....[1]....
        /*0174*/ 	.word	0x00000d40


	//   ....[2]....
        /*0178*/ 	.word	0x00000dd0


	//   ....[3]....
        /*017c*/ 	.word	0x00000e10


	//   ....[4]....
        /*0180*/ 	.word	0x00000e80


	//   ....[5]....
        /*0184*/ 	.word	0x00000ea0


	//   ....[6]....
        /*0188*/ 	.word	0x00000ef0


	//   ....[7]....
        /*018c*/ 	.word	0x00000f10


	//   ....[8]....
        /*0190*/ 	.word	0x00000f60


	//   ....[9]....
        /*0194*/ 	.word	0x00000f80


	//   ....[10]....
        /*0198*/ 	.word	0x00001280


	//   ....[11]....
        /*019c*/ 	.word	0x00001290


	//   ....[12]....
        /*01a0*/ 	.word	0x00001320


	//   ....[13]....
        /*01a4*/ 	.word	0x00001350


	//   ....[14]....
        /*01a8*/ 	.word	0x000013b0


	//   ....[15]....
        /*01ac*/ 	.word	0x000013e0


	//   ....[16]....
        /*01b0*/ 	.word	0x00001440


	//   ....[17]....
        /*01b4*/ 	.word	0x00001480


	//   ....[18]....
        /*01b8*/ 	.word	0x000014f0


	//   ....[19]....
        /*01bc*/ 	.word	0x00001530


	//   ....[20]....
        /*01c0*/ 	.word	0x00002960


	//   ....[21]....
        /*01c4*/ 	.word	0x00002970


	//   ....[22]....
        /*01c8*/ 	.word	0x00002a00


	//   ....[23]....
        /*01cc*/ 	.word	0x00002a30


	//   ....[24]....
        /*01d0*/ 	.word	0x00002aa0


	//   ....[25]....
        /*01d4*/ 	.word	0x00002ac0


	//   ....[26]....
        /*01d8*/ 	.word	0x00002b20


	//   ....[27]....
        /*01dc*/ 	.word	0x00002b30


	//   ....[28]....
        /*01e0*/ 	.word	0x00002b80


	//   ....[29]....
        /*01e4*/ 	.word	0x00002b90


	//   ....[30]....
        /*01e8*/ 	.word	0x00003a20


	//   ....[31]....
        /*01ec*/ 	.word	0x00003a30


	//   ....[32]....
        /*01f0*/ 	.word	0x00003ac0


	//   ....[33]....
        /*01f4*/ 	.word	0x00003b00


	//   ....[34]....
        /*01f8*/ 	.word	0x00003b80


	//   ....[35]....
        /*01fc*/ 	.word	0x00003bc0


	//   ....[36]....
        /*0200*/ 	.word	0x00003c20


	//   ....[37]....
        /*0204*/ 	.word	0x00003c50


	//   ....[38]....
        /*0208*/ 	.word	0x00003ca0


	//   ....[39]....
        /*020c*/ 	.word	0x00003cd0


	//   ....[40]....
        /*0210*/ 	.word	0x00003fb0


	//   ....[41]....
        /*0214*/ 	.word	0x00003fc0


	//   ....[42]....
        /*0218*/ 	.word	0x00004050


	//   ....[43]....
        /*021c*/ 	.word	0x00004080


	//   ....[44]....
        /*0220*/ 	.word	0x000040d0


	//   ....[45]....
        /*0224*/ 	.word	0x00004100


	//   ....[46]....
        /*0228*/ 	.word	0x00004170


	//   ....[47]....
        /*022c*/ 	.word	0x000041b0


	//   ....[48]....
        /*0230*/ 	.word	0x00004220


	//   ....[49]....
        /*0234*/ 	.word	0x00004250


	//   ....[50]....
        /*0238*/ 	.word	0x00005700


	//   ....[51]....
        /*023c*/ 	.word	0x00005710


	//   ....[52]....
        /*0240*/ 	.word	0x000057a0


	//   ....[53]....
        /*0244*/ 	.word	0x000057e0


	//   ....[54]....
        /*0248*/ 	.word	0x00005860


	//   ....[55]....
        /*024c*/ 	.word	0x000058a0


	//   ....[56]....
        /*0250*/ 	.word	0x00005900


	//   ....[57]....
        /*0254*/ 	.word	0x00005930


	//   ....[58]....
        /*0258*/ 	.word	0x00005980


	//   ....[59]....
        /*025c*/ 	.word	0x000059b0


	//----- nvinfo : EIATTR_VRC_CTA_INIT_COUNT
	.align		4
.L_93:
        /*0260*/ 	.byte	0x02, 0x4a
	.zero		1
	.zero		1


	//----- nvinfo : EIATTR_EXIT_INSTR_OFFSETS
	.align		4
        /*0264*/ 	.byte	0x04, 0x1c
        /*0266*/ 	.short	(.L_95 - .L_94)


	//   ....[0]....
.L_94:
        /*0268*/ 	.word	0x00000080


	//   ....[1]....
        /*026c*/ 	.word	0x000000c0


	//   ....[2]....
        /*0270*/ 	.word	0x00005c20


	//   ....[3]....
        /*0274*/ 	.word	0x00005ca0


	//----- nvinfo : EIATTR_MAX_THREADS
	.align		4
.L_95:
        /*0278*/ 	.byte	0x04, 0x05
        /*027a*/ 	.short	(.L_97 - .L_96)
.L_96:
        /*027c*/ 	.word	0x00000100
        /*0280*/ 	.word	0x00000001
        /*0284*/ 	.word	0x00000001


	//----- nvinfo : EIATTR_CRS_STACK_SIZE
	.align		4
.L_97:
        /*0288*/ 	.byte	0x04, 0x1e
        /*028a*/ 	.short	(.L_99 - .L_98)
.L_98:
        /*028c*/ 	.word	0x00000000


	//----- nvinfo : EIATTR_CBANK_PARAM_SIZE
	.align		4
.L_99:
        /*0290*/ 	.byte	0x03, 0x19
        /*0292*/ 	.short	0x0021


	//----- nvinfo : EIATTR_PARAM_CBANK
	.align		4
        /*0294*/ 	.byte	0x04, 0x0a
        /*0296*/ 	.short	(.L_101 - .L_100)
	.align		4
.L_100:
        /*0298*/ 	.word	index@(.nv.constant0._ZN3cub18CUB_300001_SM_10006detail6reduce28DeviceReduceSingleTileKernelINS2_10policy_hubIdjN4cuda3__47maximumIvEEE10Policy1000EPdSB_iS8_ddNS5_3std3__410__identityEEEvT0_T1_T2_T3_T4_T6_)
        /*029c*/ 	.short	0x0380
        /*029e*/ 	.short	0x0021


	//----- nvinfo : EIATTR_SW_WAR
	.align		4
.L_101:
        /*02a0*/ 	.byte	0x04, 0x36
        /*02a2*/ 	.short	(.L_103 - .L_102)
.L_102:
        /*02a4*/ 	.word	0x00000008
.L_103:


//--------------------- .nv.info._ZN3cub18CUB_300001_SM_10006detail6reduce18DeviceReduceKernelINS2_10policy_hubIdjN4cuda3__47maximumIvEEE10Policy1000EPdjS8_dNS5_3std3__410__identityEEEvT0_PT3_T1_NS0_13GridEvenShareISI_EET2_T4_ --------------------------
	.section	.nv.info._ZN3cub18CUB_300001_SM_10006detail6reduce18DeviceReduceKernelINS2_10policy_hubIdjN4cuda3__47maximumIvEEE10Policy1000EPdjS8_dNS5_3std3__410__identityEEEvT0_PT3_T1_NS0_13GridEvenShareISI_EET2_T4_,"",@"SHT_CUDA_INFO"
	.sectionflags	@""
	.align	4


	//----- nvinfo : EIATTR_CUDA_API_VERSION
	.align		4
        /*0000*/ 	.byte	0x04, 0x37
        /*0002*/ 	.short	(.L_105 - .L_104)
.L_104:
        /*0004*/ 	.word	0x00000082


	//----- nvinfo : EIATTR_KPARAM_INFO
	.align		4
.L_105:
        /*0008*/ 	.byte	0x04, 0x17
        /*000a*/ 	.short	(.L_107 - .L_106)
.L_106:
        /*000c*/ 	.word	0x00000000
        /*0010*/ 	.short	0x0005
        /*0012*/ 	.short	0x003d
        /*0014*/ 	.byte	0x00, 0xf0, 0x05, 0x00


	//----- nvinfo : EIATTR_KPARAM_INFO
	.align		4
.L_107:
        /*0018*/ 	.byte	0x04, 0x17
        /*001a*/ 	.short	(.L_109 - .L_108)
.L_108:
        /*001c*/ 	.word	0x00000000
        /*0020*/ 	.short	0x0004
        /*0022*/ 	.short	0x003c
        /*0024*/ 	.byte	0x00, 0xf0, 0x05, 0x00


	//----- nvinfo : EIATTR_KPARAM_INFO
	.align		4
.L_109:
        /*0028*/ 	.byte	0x04, 0x17
        /*002a*/ 	.short	(.L_111 - .L_110)
.L_110:
        /*002c*/ 	.word	0x00000000
        /*0030*/ 	.short	0x0003
        /*0032*/ 	.short	0x0014
        /*0034*/ 	.byte	0x00, 0xf0, 0xa1, 0x00


	//----- nvinfo : EIATTR_KPARAM_INFO
	.align		4
.L_111:
        /*0038*/ 	.byte	0x04, 0x17
        /*003a*/ 	.short	(.L_113 - .L_112)
.L_112:
        /*003c*/ 	.word	0x00000000
        /*0040*/ 	.short	0x0002
        /*0042*/ 	.short	0x0010
        /*0044*/ 	.byte	0x00, 0xf0, 0x11, 0x00


	//----- nvinfo : EIATTR_KPARAM_INFO
	.align		4
.L_113:
        /*0048*/ 	.byte	0x04, 0x17
        /*004a*/ 	.short	(.L_115 - .L_114)
.L_114:
        /*004c*/ 	.word	0x00000000
        /*0050*/ 	.short	0x0001
        /*0052*/ 	.short	0x0008
        /*0054*/ 	.byte	0x00, 0xf5, 0x21, 0x00


	//----- nvinfo : EIATTR_KPARAM_INFO
	.align		4
.L_115:
        /*0058*/ 	.byte	0x04, 0x17
        /*005a*/ 	.short	(.L_117 - .L_116)
.L_116:
        /*005c*/ 	.word	0x00000000
        /*0060*/ 	.short	0x0000
        /*0062*/ 	.short	0x0000
        /*0064*/ 	.byte	0x00, 0xf5, 0x21, 0x00


	//----- nvinfo : EIATTR_SPARSE_MMA_MASK
	.align		4
.L_117:
        /*0068*/ 	.byte	0x03, 0x50
        /*006a*/ 	.short	0x0000


	//----- nvinfo : EIATTR_MAXREG_COUNT
	.align		4
        /*006c*/ 	.byte	0x03, 0x1b
        /*006e*/ 	.short	0x00ff


	//----- nvinfo : EIATTR_NUM_BARRIERS
	.align		4
        /*0070*/ 	.byte	0x02, 0x4c
        /*0072*/ 	.byte	0x01
	.zero		1


	//----- nvinfo : EIATTR_MERCURY_ISA_VERSION
	.align		4
        /*0074*/ 	.byte	0x03, 0x5f
        /*0076*/ 	.short	0x0101


	//----- nvinfo : EIATTR_COOP_GROUP_MASK_REGIDS
	.align		4
        /*0078*/ 	.byte	0x04, 0x29
        /*007a*/ 	.short	(.L_119 - .L_118)


	//   ....[0]....
.L_118:
        /*007c*/ 	.word	0xffffffff


	//   ....[1]....
        /*0080*/ 	.word	0xffffffff


	//   ....[2]....
        /*0084*/ 	.word	0xffffffff


	//   ....[3]....
        /*0088*/ 	.word	0xffffffff


	//   ....[4]....
        /*008c*/ 	.word	0xffffffff


	//   ....[5]....
        /*0090*/ 	.word	0xffffffff


	//   ....[6]....
        /*0094*/ 	.word	0xffffffff


	//   ....[7]....
        /*0098*/ 	.word	0xffffffff


	//   ....[8]....
        /*009c*/ 	.word	0xffffffff


	//   ....[9]....
        /*00a0*/ 	.word	0xffffffff


	//   ....[10]....
        /*00a4*/ 	.word	0xffffffff


	//   ....[11]....
        /*00a8*/ 	.word	0xffffffff


	//   ....[12]....
        /*00ac*/ 	.word	0xffffffff


	//   ....[13]....
        /*00b0*/ 	.word	0xffffffff


	//   ....[14]....
        /*00b4*/ 	.word	0xffffffff


	//   ....[15]....
        /*00b8*/ 	.word	0xffffffff


	//   ....[16]....
        /*00bc*/ 	.word	0xffffffff


	//   ....[17]....
        /*00c0*/ 	.word	0xffffffff


	//   ....[18]....
        /*00c4*/ 	.word	0xffffffff


	//   ....[19]....
        /*00c8*/ 	.word	0xffffffff


	//   ....[20]....
        /*00cc*/ 	.word	0xffffffff


	//   ....[21]....
        /*00d0*/ 	.word	0xffffffff


	//   ....[22]....
        /*00d4*/ 	.word	0xffffffff


	//   ....[23]....
        /*00d8*/ 	.word	0xffffffff


	//   ....[24]....
        /*00dc*/ 	.word	0xffffffff


	//   ....[25]....
        /*00e0*/ 	.word	0xffffffff


	//   ....[26]....
        /*00e4*/ 	.word	0xffffffff


	//   ....[27]....
        /*00e8*/ 	.word	0xffffffff


	//   ....[28]....
        /*00ec*/ 	.word	0xffffffff


	//   ....[29]....
        /*00f0*/ 	.word	0xffffffff


	//   ....[30]....
        /*00f4*/ 	.word	0xffffffff


	//   ....[31]....
        /*00f8*/ 	.word	0xffffffff


	//   ....[32]....
        /*00fc*/ 	.word	0xffffffff


	//   ....[33]....
        /*0100*/ 	.word	0xffffffff


	//   ....[34]....
        /*0104*/ 	.word	0xffffffff


	//   ....[35]....
        /*0108*/ 	.word	0xffffffff


	//   ....[36]....
        /*010c*/ 	.word	0xffffffff


	//   ....[37]....
        /*0110*/ 	.word	0xffffffff


	//   ....[38]....
        /*0114*/ 	.word	0xffffffff


	//   ....[39]....
        /*0118*/ 	.word	0xffffffff


	//   ....[40]....
        /*011c*/ 	.word	0xffffffff


	//   ....[41]....
        /*0120*/ 	.word	0xffffffff


	//   ....[42]....
        /*0124*/ 	.word	0xffffffff


	//   ....[43]....
        /*0128*/ 	.word	0xffffffff


	//   ....[44]....
        /*012c*/ 	.word	0xffffffff


	//   ....[45]....
        /*0130*/ 	.word	0xffffffff


	//   ....[46]....
        /*0134*/ 	.word	0xffffffff


	//   ....[47]....
        /*0138*/ 	.word	0xffffffff


	//   ....[48]....
        /*013c*/ 	.word	0xffffffff


	//   ....[49]....
        /*0140*/ 	.word	0xffffffff


	//   ....[50]....
        /*0144*/ 	.word	0xffffffff


	//   ....[51]....
        /*0148*/ 	.word	0xffffffff


	//   ....[52]....
        /*014c*/ 	.word	0xffffffff


	//   ....[53]....
        /*0150*/ 	.word	0xffffffff


	//   ....[54]....
        /*0154*/ 	.word	0xffffffff


	//   ....[55]....
        /*0158*/ 	.word	0xffffffff


	//   ....[56]....
        /*015c*/ 	.word	0xffffffff


	//   ....[57]....
        /*0160*/ 	.word	0xffffffff


	//   ....[58]....
        /*0164*/ 	.word	0xffffffff


	//   ....[59]....
        /*0168*/ 	.word	0xffffffff


	//----- nvinfo : EIATTR_COOP_GROUP_INSTR_OFFSETS
	.align		4
.L_119:
        /*016c*/ 	.byte	0x04, 0x28
        /*016e*/ 	.short	(.L_121 - .L_120)


	//   ....[0]....
.L_120:
        /*0170*/ 	.word	0x000005c0


	//   ....[1]....
        /*0174*/ 	.word	0x000005d0


	//   ....[2]....
        /*0178*/ 	.word	0x00000660


	//   ....[3]....
        /*017c*/ 	.word	0x00000670


	//   ....[4]....
        /*0180*/ 	.word	0x000006d0


	//   ....[5]....
        /*0184*/ 	.word	0x00000700


	//   ....[6]....
        /*0188*/ 	.word	0x00000780


	//   ....[7]....
        /*018c*/ 	.word	0x00000790


	//   ....[8]....
        /*0190*/ 	.word	0x000007e0


	//   ....[9]....
        /*0194*/ 	.word	0x000007f0


	//   ....[10]....
        /*0198*/ 	.word	0x00000ad0


	//   ....[11]....
        /*019c*/ 	.word	0x00000ae0


	//   ....[12]....
        /*01a0*/ 	.word	0x00000b70


	//   ....[13]....
        /*01a4*/ 	.word	0x00000b90


	//   ....[14]....
        /*01a8*/ 	.word	0x00000bf0


	//   ....[15]....
        /*01ac*/ 	.word	0x00000c10


	//   ....[16]....
        /*01b0*/ 	.word	0x00000c70


	//   ....[17]....
        /*01b4*/ 	.word	0x00000ca0


	//   ....[18]....
        /*01b8*/ 	.word	0x00000d20


	//   ....[19]....
        /*01bc*/ 	.word	0x00000d40


	//   ....[20]....
        /*01c0*/ 	.word	0x00001b60


	//   ....[21]....
        /*01c4*/ 	.word	0x00001b70


	//   ....[22]....
        /*01c8*/ 	.word	0x00001c00


	//   ....[23]....
        /*01cc*/ 	.word	0x00001c30


	//   ....[24]....
        /*01d0*/ 	.word	0x00001ca0


	//   ....[25]....
        /*01d4*/ 	.word	0x00001cc0


	//   ....[26]....
        /*01d8*/ 	.word	0x00001d20


	//   ....[27]....
        /*01dc*/ 	.word	0x00001d30


	//   ....[28]....
        /*01e0*/ 	.word	0x00001d80


	//   ....[29]....
        /*01e4*/ 	.word	0x00001d90


	//   ....[30]....
        /*01e8*/ 	.word	0x00002530


	//   ....[31]....
        /*01ec*/ 	.word	0x00002540


	//   ....[32]....
        /*01f0*/ 	.word	0x000025d0


	//   ....[33]....
        /*01f4*/ 	.word	0x000025e0


	//   ....[34]....
        /*01f8*/ 	.word	0x00002640


	//   ....[35]....
        /*01fc*/ 	.word	0x00002670


	//   ....[36]....
        /*0200*/ 	.word	0x000026f0


	//   ....[37]....
        /*0204*/ 	.word	0x00002700


	//   ....[38]....
        /*0208*/ 	.word	0x00002750


	//   ....[39]....
        /*020c*/ 	.word	0x00002760


	//   ....[40]....
        /*0210*/ 	.word	0x00002a60


	//   ....[41]....
        /*0214*/ 	.word	0x00002a70


	//   ....[42]....
        /*0218*/ 	.word	0x00002b00


	//   ....[43]....
        /*021c*/ 	.word	0x00002b20


	//   ....[44]....
        /*0220*/ 	.word	0x00002b80


	//   ....[45]....
        /*0224*/ 	.word	0x00002ba0


	//   ....[46]....
        /*0228*/ 	.word	0x00002c00


	//   ....[47]....
        /*022c*/ 	.word	0x00002c40


	//   ....[48]....
        /*0230*/ 	.word	0x00002cc0


	//   ....[49]....
        /*0234*/ 	.word	0x00002ce0


	//   ....[50]....
        /*0238*/ 	.word	0x00003b40


	//   ....[51]....
        /*023c*/ 	.word	0x00003b50


	//   ....[52]....
        /*0240*/ 	.word	0x00003be0


	//   ....[53]....
        /*0244*/ 	.word	0x00003bf0


	//   ....[54]....
        /*0248*/ 	.word	0x00003c50


	//   ....[55]....
        /*024c*/ 	.word	0x00003c80


	//   ....[56]....
        /*0250*/ 	.word	0x00003d00


	//   ....[57]....
        /*0254*/ 	.word	0x00003d10


	//   ....[58]....
        /*0258*/ 	.word	0x00003d60


	//   ....[59]....
        /*025c*/ 	.word	0x00003d70


	//----- nvinfo : EIATTR_VRC_CTA_INIT_COUNT
	.align		4
.L_121:
        /*0260*/ 	.byte	0x02, 0x4a
	.zero		1
	.zero		1


	//----- nvinfo : EIATTR_EXIT_INSTR_OFFSETS
	.align		4
        /*0264*/ 	.byte	0x04, 0x1c
        /*0266*/ 	.short	(.L_123 - .L_122)


	//   ....[0]....
.L_122:
        /*0268*/ 	.word	0x00003fe0


	//   ....[1]....
        /*026c*/ 	.word	0x00004040


	//----- nvinfo : EIATTR_MAX_THREADS
	.align		4
.L_123:
        /*0270*/ 	.byte	0x04, 0x05
        /*0272*/ 	.short	(.L_125 - .L_124)
.L_124:
        /*0274*/ 	.word	0x00000100
        /*0278*/ 	.word	0x00000001
        /*027c*/ 	.word	0x00000001


	//----- nvinfo : EIATTR_CRS_STACK_SIZE
	.align		4
.L_125:
        /*0280*/ 	.byte	0x04, 0x1e
        /*0282*/ 	.short	(.L_127 - .L_126)
.L_126:
        /*0284*/ 	.word	0x00000000


	//----- nvinfo : EIATTR_CBANK_PARAM_SIZE
	.align		4
.L_127:
        /*0288*/ 	.byte	0x03, 0x19
        /*028a*/ 	.short	0x003e


	//----- nvinfo : EIATTR_PARAM_CBANK
	.align		4
        /*028c*/ 	.byte	0x04, 0x0a
        /*028e*/ 	.short	(.L_129 - .L_128)
	.align		4
.L_128:
        /*0290*/ 	.word	index@(.nv.constant0._ZN3cub18CUB_300001_SM_10006detail6reduce18DeviceReduceKernelINS2_10policy_hubIdjN4cuda3__47maximumIvEEE10Policy1000EPdjS8_dNS5_3std3__410__identityEEEvT0_PT3_T1_NS0_13GridEvenShareISI_EET2_T4_)
        /*0294*/ 	.short	0x0380
        /*0296*/ 	.short	0x003e


	//----- nvinfo : EIATTR_SW_WAR
	.align		4
.L_129:
        /*0298*/ 	.byte	0x04, 0x36
        /*029a*/ 	.short	(.L_131 - .L_130)
.L_130:
        /*029c*/ 	.word	0x00000008
.L_131:


//--------------------- .nv.info._ZN3cub18CUB_300001_SM_10006detail6reduce28DeviceReduceSingleTileKernelINS2_10policy_hubIdjN4cuda3__47maximumIvEEE10Policy1000EPdSB_jS8_ddNS5_3std3__410__identityEEEvT0_T1_T2_T3_T4_T6_ --------------------------
	.section	.nv.info._ZN3cub18CUB_300001_SM_10006detail6reduce28DeviceReduceSingleTileKernelINS2_10policy_hubIdjN4cuda3__47maximumIvEEE10Policy1000EPdSB_jS8_ddNS5_3std3__410__identityEEEvT0_T1_T2_T3_T4_T6_,"",@"SHT_CUDA_INFO"
	.sectionflags	@""
	.align	4


	//----- nvinfo : EIATTR_CUDA_API_VERSION
	.align		4
        /*0000*/ 	.byte	0x04, 0x37
        /*0002*/ 	.short	(.L_133 - .L_132)
.L_132:
        /*0004*/ 	.word	0x00000082


	//----- nvinfo : EIATTR_KPARAM_INFO
	.align		4
.L_133:
        /*0008*/ 	.byte	0x04, 0x17
        /*000a*/ 	.short	(.L_135 - .L_134)
.L_134:
        /*000c*/ 	.word	0x00000000
        /*0010*/ 	.short	0x0005
        /*0012*/ 	.short	0x0020
        /*0014*/ 	.byte	0x00, 0xf0, 0x05, 0x00


	//----- nvinfo : EIATTR_KPARAM_INFO
	.align		4
.L_135:
        /*0018*/ 	.byte	0x04, 0x17
        /*001a*/ 	.short	(.L_137 - .L_136)
.L_136:
        /*001c*/ 	.word	0x00000000
        /*0020*/ 	.short	0x0004
        /*0022*/ 	.short	0x0018
        /*0024*/ 	.byte	0x00, 0xf0, 0x21, 0x00


	//----- nvinfo : EIATTR_KPARAM_INFO
	.align		4
.L_137:
        /*0028*/ 	.byte	0x04, 0x17
        /*002a*/ 	.short	(.L_139 - .L_138)
.L_138:
        /*002c*/ 	.word	0x00000000
        /*0030*/ 	.short	0x0003
        /*0032*/ 	.short	0x0014
        /*0034*/ 	.byte	0x00, 0xf0, 0x05, 0x00


	//----- nvinfo : EIATTR_KPARAM_INFO
	.align		4
.L_139:
        /*0038*/ 	.byte	0x04, 0x17
        /*003a*/ 	.short	(.L_141 - .L_140)
.L_140:
        /*003c*/ 	.word	0x00000000
        /*0040*/ 	.short	0x0002
        /*0042*/ 	.short	0x0010
        /*0044*/ 	.byte	0x00, 0xf0, 0x11, 0x00


	//----- nvinfo : EIATTR_KPARAM_INFO
	.align		4
.L_141:
        /*0048*/ 	.byte	0x04, 0x17
        /*004a*/ 	.short	(.L_143 - .L_142)
.L_142:
        /*004c*/ 	.word	0x00000000
        /*0050*/ 	.short	0x0001
        /*0052*/ 	.short	0x0008
        /*0054*/ 	.byte	0x00, 0xf5, 0x21, 0x00


	//----- nvinfo : EIATTR_KPARAM_INFO
	.align		4
.L_143:
        /*0058*/ 	.byte	0x04, 0x17
        /*005a*/ 	.short	(.L_145 - .L_144)
.L_144:
        /*005c*/ 	.word	0x00000000
        /*0060*/ 	.short	0x0000
        /*0062*/ 	.short	0x0000
        /*0064*/ 	.byte	0x00, 0xf5, 0x21, 0x00


	//----- nvinfo : EIATTR_SPARSE_MMA_MASK
	.align		4
.L_145:
        /*0068*/ 	.byte	0x03, 0x50
        /*006a*/ 	.short	0x0000


	//----- nvinfo : EIATTR_MAXREG_COUNT
	.align		4
        /*006c*/ 	.byte	0x03, 0x1b
        /*006e*/ 	.short	0x00ff


	//----- nvinfo : EIATTR_NUM_BARRIERS
	.align		4
        /*0070*/ 	.byte	0x02, 0x4c
        /*0072*/ 	.byte	0x01
	.zero		1


	//----- nvinfo : EIATTR_MERCURY_ISA_VERSION
	.align		4
        /*0074*/ 	.byte	0x03, 0x5f
        /*0076*/ 	.short	0x0101


	//----- nvinfo : EIATTR_COOP_GROUP_MASK_REGIDS
	.align		4
        /*0078*/ 	.byte	0x04, 0x29
        /*007a*/ 	.short	(.L_147 - .L_146)


	//   ....[0]....
.L_146:
        /*007c*/ 	.word	0xffffffff


	//   ....[1]....
        /*0080*/ 	.word	0xffffffff


	//   ....[2]....
        /*0084*/ 	.word	0xffffffff


	//   ....[3]....
        /*0088*/ 	.word	0xffffffff


	//   ....[4]....
        /*008c*/ 	.word	0xffffffff


	//   ....[5]....
        /*0090*/ 	.word	0xffffffff


	//   ....[6]....
        /*0094*/ 	.word	0xffffffff


	//   ....[7]....
        /*0098*/ 	.word	0xffffffff


	//   ....[8]....
        /*009c*/ 	.word	0xffffffff


	//   ....[9]....
        /*00a0*/ 	.word	0xffffffff


	//   ....[10]....
        /*00a4*/ 	.word	0xffffffff


	//   ....[11]....
        /*00a8*/ 	.word	0xffffffff


	//   ....[12]....
        /*00ac*/ 	.word	0xffffffff


	//   ....[13]....
        /*00b0*/ 	.word	0xffffffff


	//   ....[14]....
        /*00b4*/ 	.word	0xffffffff


	//   ....[15]....
        /*00b8*/ 	.word	0xffffffff


	//   ....[16]....
        /*00bc*/ 	.word	0xffffffff


	//   ....[17]....
        /*00c0*/ 	.word	0xffffffff


	//   ....[18]....
        /*00c4*/ 	.word	0xffffffff


	//   ....[19]....
        /*00c8*/ 	.word	0xffffffff


	//   ....[20]....
        /*00cc*/ 	.word	0xffffffff


	//   ....[21]....
        /*00d0*/ 	.word	0xffffffff


	//   ....[22]....
        /*00d4*/ 	.word	0xffffffff


	//   ....[23]....
        /*00d8*/ 	.word	0xffffffff


	//   ....[24]....
        /*00dc*/ 	.word	0xffffffff


	//   ....[25]....
        /*00e0*/ 	.word	0xffffffff


	//   ....[26]....
        /*00e4*/ 	.word	0xffffffff


	//   ....[27]....
        /*00e8*/ 	.word	0xffffffff


	//   ....[28]....
        /*00ec*/ 	.word	0xffffffff


	//   ....[29]....
        /*00f0*/ 	.word	0xffffffff


	//   ....[30]....
        /*00f4*/ 	.word	0xffffffff


	//   ....[31]....
        /*00f8*/ 	.word	0xffffffff


	//   ....[32]....
        /*00fc*/ 	.word	0xffffffff


	//   ....[33]....
        /*0100*/ 	.word	0xffffffff


	//   ....[34]....
        /*0104*/ 	.word	0xffffffff


	//   ....[35]....
        /*0108*/ 	.word	0xffffffff


	//   ....[36]....
        /*010c*/ 	.word	0xffffffff


	//   ....[37]....
        /*0110*/ 	.word	0xffffffff


	//   ....[38]....
        /*0114*/ 	.word	0xffffffff


	//   ....[39]....
        /*0118*/ 	.word	0xffffffff


	//   ....[40]....
        /*011c*/ 	.word	0xffffffff


	//   ....[41]....
        /*0120*/ 	.word	0xffffffff


	//   ....[42]....
        /*0124*/ 	.word	0xffffffff


	//   ....[43]....
        /*0128*/ 	.word	0xffffffff


	//   ....[44]....
        /*012c*/ 	.word	0xffffffff


	//   ....[45]....
        /*0130*/ 	.word	0xffffffff


	//   ....[46]....
        /*0134*/ 	.word	0xffffffff


	//   ....[47]....
        /*0138*/ 	.word	0xffffffff


	//   ....[48]....
        /*013c*/ 	.word	0xffffffff


	//   ....[49]....
        /*0140*/ 	.word	0xffffffff


	//   ....[50]....
        /*0144*/ 	.word	0xffffffff


	//   ....[51]....
        /*0148*/ 	.word	0xffffffff


	//   ....[52]....
        /*014c*/ 	.word	0xffffffff


	//   ....[53]....
        /*0150*/ 	.word	0xffffffff


	//   ....[54]....
        /*0154*/ 	.word	0xffffffff


	//   ....[55]....
        /*0158*/ 	.word	0xffffffff


	//   ....[56]....
        /*015c*/ 	.word	0xffffffff


	//   ....[57]....
        /*0160*/ 	.word	0xffffffff


	//   ....[58]....
        /*0164*/ 	.word	0xffffffff


	//   ....[59]....
        /*0168*/ 	.word	0xffffffff


	//----- nvinfo : EIATTR_COOP_GROUP_INSTR_OFFSETS
	.align		4
.L_147:
        /*016c*/ 	.byte	0x04, 0x28
        /*016e*/ 	.short	(.L_149 - .L_148)


	//   ....[0]....
.L_148:
        /*0170*/ 	.word	0x00000cb0


	//   ....[1]....
        /*0174*/ 	.word	0x00000cc0


	//   ....[2]....
        /*0178*/ 	.word	0x00000d50


	//   ....[3]....
        /*017c*/ 	.word	0x00000d90


	//   ....[4]....
        /*0180*/ 	.word	0x00000e10


	//   ....[5]....
        /*0184*/ 	.word	0x00000e40


	//   ....[6]....
        /*0188*/ 	.word	0x00000e90


	//   ....[7]....
        /*018c*/ 	.word	0x00000ec0


	//   ....[8]....
        /*0190*/ 	.word	0x00000f10


	//   ....[9]....
        /*0194*/ 	.word	0x00000f40


	//   ....[10]....
        /*0198*/ 	.word	0x00001240


	//   ....[11]....
        /*019c*/ 	.word	0x00001250


	//   ....[12]....
        /*01a0*/ 	.word	0x000012e0


	//   ....[13]....
        /*01a4*/ 	.word	0x00001310


	//   ....[14]....
        /*01a8*/ 	.word	0x00001370


	//   ....[15]....
        /*01ac*/ 	.word	0x000013a0


	//   ....[16]....
        /*01b0*/ 	.word	0x00001400


	//   ....[17]....
        /*01b4*/ 	.word	0x00001440


	//   ....[18]....
        /*01b8*/ 	.word	0x000014b0


	//   ....[19]....
        /*01bc*/ 	.word	0x000014f0


	//   ....[20]....
        /*01c0*/ 	.word	0x00002180


	//   ....[21]....
        /*01c4*/ 	.word	0x00002190


	//   ....[22]....
        /*01c8*/ 	.word	0x00002220


	//   ....[23]....
        /*01cc*/ 	.word	0x00002250


	//   ....[24]....
        /*01d0*/ 	.word	0x000022c0


	//   ....[25]....
        /*01d4*/ 	.word	0x000022e0


	//   ....[26]....
        /*01d8*/ 	.word	0x00002340


	//   ....[27]....
        /*01dc*/ 	.word	0x00002350


	//   ....[28]....
        /*01e0*/ 	.word	0x000023a0


	//   ....[29]....
        /*01e4*/ 	.word	0x000023b0


	//   ....[30]....
        /*01e8*/ 	.word	0x000031c0


	//   ....[31]....
        /*01ec*/ 	.word	0x000031d0


	//   ....[32]....
        /*01f0*/ 	.word	0x00003260


	//   ....[33]....
        /*01f4*/ 	.word	0x000032a0


	//   ....[34]....
        /*01f8*/ 	.word	0x00003320


	//   ....[35]....
        /*01fc*/ 	.word	0x00003360


	//   ....[36]....
        /*0200*/ 	.word	0x000033c0


	//   ....[37]....
        /*0204*/ 	.word	0x000033f0


	//   ....[38]....
        /*0208*/ 	.word	0x00003440


	//   ....[39]....
        /*020c*/ 	.word	0x00003470


	//   ....[40]....
        /*0210*/ 	.word	0x00003750


	//   ....[41]....
        /*0214*/ 	.word	0x00003760


	//   ....[42]....
        /*0218*/ 	.word	0x000037f0


	//   ....[43]....
        /*021c*/ 	.word	0x00003820


	//   ....[44]....
        /*0220*/ 	.word	0x00003870


	//   ....[45]....
        /*0224*/ 	.word	0x000038a0


	//   ....[46]....
        /*0228*/ 	.word	0x00003910


	//   ....[47]....
        /*022c*/ 	.word	0x00003950


	//   ....[48]....
        /*0230*/ 	.word	0x000039c0


	//   ....[49]....
        /*0234*/ 	.word	0x000039f0


	//   ....[50]....
        /*0238*/ 	.word	0x00004730


	//   ....[51]....
        /*023c*/ 	.word	0x00004740


	//   ....[52]....
        /*0240*/ 	.word	0x000047d0


	//   ....[53]....
        /*0244*/ 	.word	0x00004800


	//   ....[54]....
        /*0248*/ 	.word	0x00004870


	//   ....[55]....
        /*024c*/ 	.word	0x00004890


	//   ....[56]....
        /*0250*/ 	.word	0x000048f0


	//   ....[57]....
        /*0254*/ 	.word	0x00004900


	//   ....[58]....
        /*0258*/ 	.word	0x00004950


	//   ....[59]....
        /*025c*/ 	.word	0x00004960


	//----- nvinfo : EIATTR_VRC_CTA_INIT_COUNT
	.align		4
.L_149:
        /*0260*/ 	.byte	0x02, 0x4a
	.zero		1
	.zero		1


	//----- nvinfo : EIATTR_EXIT_INSTR_OFFSETS
	.align		4
        /*0264*/ 	.byte	0x04, 0x1c
        /*0266*/ 	.short	(.L_151 - .L_150)


	//   ....[0]....
.L_150:
        /*0268*/ 	.word	0x00000080


	//   ....[1]....
        /*026c*/ 	.word	0x000000c0


	//   ....[2]....
        /*0270*/ 	.word	0x00004bd0


	//   ....[3]....
        /*0274*/ 	.word	0x00004c50


	//----- nvinfo : EIATTR_MAX_THREADS
	.align		4
.L_151:
        /*0278*/ 	.byte	0x04, 0x05
        /*027a*/ 	.short	(.L_153 - .L_152)
.L_152:
        /*027c*/ 	.word	0x00000100
        /*0280*/ 	.word	0x00000001
        /*0284*/ 	.word	0x00000001


	//----- nvinfo : EIATTR_CRS_STACK_SIZE
	.align		4
.L_153:
        /*0288*/ 	.byte	0x04, 0x1e
        /*028a*/ 	.short	(.L_155 - .L_154)
.L_154:
        /*028c*/ 	.word	0x00000000


	//----- nvinfo : EIATTR_CBANK_PARAM_SIZE
	.align		4
.L_155:
        /*0290*/ 	.byte	0x03, 0x19
        /*0292*/ 	.short	0x0021


	//----- nvinfo : EIATTR_PARAM_CBANK
	.align		4
        /*0294*/ 	.byte	0x04, 0x0a
        /*0296*/ 	.short	(.L_157 - .L_156)
	.align		4
.L_156:
        /*0298*/ 	.word	index@(.nv.constant0._ZN3cub18CUB_300001_SM_10006detail6reduce28DeviceReduceSingleTileKernelINS2_10policy_hubIdjN4cuda3__47maximumIvEEE10Policy1000EPdSB_jS8_ddNS5_3std3__410__identityEEEvT0_T1_T2_T3_T4_T6_)
        /*029c*/ 	.short	0x0380
        /*029e*/ 	.short	0x0021


	//----- nvinfo : EIATTR_SW_WAR
	.align		4
.L_157:
        /*02a0*/ 	.byte	0x04, 0x36
        /*02a2*/ 	.short	(.L_159 - .L_158)
.L_158:
        /*02a4*/ 	.word	0x00000008
.L_159:


//--------------------- .nv.info._ZN3cub18CUB_300001_SM_10006detail11EmptyKernelIvEEvv --------------------------
	.section	.nv.info._ZN3cub18CUB_300001_SM_10006detail11EmptyKernelIvEEvv,"",@"SHT_CUDA_INFO"
	.sectionflags	@""
	.align	4


	//----- nvinfo : EIATTR_CUDA_API_VERSION
	.align		4
        /*0000*/ 	.byte	0x04, 0x37
        /*0002*/ 	.short	(.L_161 - .L_160)
.L_160:
        /*0004*/ 	.word	0x00000082


	//----- nvinfo : EIATTR_SPARSE_MMA_MASK
	.align		4
.L_161:
        /*0008*/ 	.byte	0x03, 0x50
        /*000a*/ 	.short	0x0000


	//----- nvinfo : EIATTR_MAXREG_COUNT
	.align		4
        /*000c*/ 	.byte	0x03, 0x1b
        /*000e*/ 	.short	0x00ff


	//----- nvinfo : EIATTR_MERCURY_ISA_VERSION
	.align		4
        /*0010*/ 	.byte	0x03, 0x5f
        /*0012*/ 	.short	0x0101


	//----- nvinfo : EIATTR_VRC_CTA_INIT_COUNT
	.align		4
        /*0014*/ 	.byte	0x02, 0x4a
	.zero		1
	.zero		1


	//----- nvinfo : EIATTR_EXIT_INSTR_OFFSETS
	.align		4
        /*0018*/ 	.byte	0x04, 0x1c
        /*001a*/ 	.short	(.L_163 - .L_162)


	//   ....[0]....
.L_162:
        /*001c*/ 	.word	0x00000010


	//----- nvinfo : EIATTR_SW_WAR
	.align		4
.L_163:
        /*0020*/ 	.byte	0x04, 0x36
        /*0022*/ 	.short	(.L_165 - .L_164)
.L_164:
        /*0024*/ 	.word	0x00000008
.L_165:


//--------------------- .nv.info._Z29calculate_device_error_matrixPdS_S_m --------------------------
	.section	.nv.info._Z29calculate_device_error_matrixPdS_S_m,"",@"SHT_CUDA_INFO"
	.sectionflags	@""
	.align	4


	//----- nvinfo : EIATTR_CUDA_API_VERSION
	.align		4
        /*0000*/ 	.byte	0x04, 0x37
        /*0002*/ 	.short	(.L_167 - .L_166)
.L_166:
        /*0004*/ 	.word	0x00000082


	//----- nvinfo : EIATTR_KPARAM_INFO
	.align		4
.L_167:
        /*0008*/ 	.byte	0x04, 0x17
        /*000a*/ 	.short	(.L_169 - .L_168)
.L_168:
        /*000c*/ 	.word	0x00000000
        /*0010*/ 	.short	0x0003
        /*0012*/ 	.short	0x0018
        /*0014*/ 	.byte	0x00, 0xf0, 0x21, 0x00


	//----- nvinfo : EIATTR_KPARAM_INFO
	.align		4
.L_169:
        /*0018*/ 	.byte	0x04, 0x17
        /*001a*/ 	.short	(.L_171 - .L_170)
.L_170:
        /*001c*/ 	.word	0x00000000
        /*0020*/ 	.short	0x0002
        /*0022*/ 	.short	0x0010
        /*0024*/ 	.byte	0x00, 0xf5, 0x21, 0x00


	//----- nvinfo : EIATTR_KPARAM_INFO
	.align		4
.L_171:
        /*0028*/ 	.byte	0x04, 0x17
        /*002a*/ 	.short	(.L_173 - .L_172)
.L_172:
        /*002c*/ 	.word	0x00000000
        /*0030*/ 	.short	0x0001
        /*0032*/ 	.short	0x0008
        /*0034*/ 	.byte	0x00, 0xf5, 0x21, 0x00


	//----- nvinfo : EIATTR_KPARAM_INFO
	.align		4
.L_173:
        /*0038*/ 	.byte	0x04, 0x17
        /*003a*/ 	.short	(.L_175 - .L_174)
.L_174:
        /*003c*/ 	.word	0x00000000
        /*0040*/ 	.short	0x0000
        /*0042*/ 	.short	0x0000
        /*0044*/ 	.byte	0x00, 0xf5, 0x21, 0x00


	//----- nvinfo : EIATTR_SPARSE_MMA_MASK
	.align		4
.L_175:
        /*0048*/ 	.byte	0x03, 0x50
        /*004a*/ 	.short	0x0000


	//----- nvinfo : EIATTR_MAXREG_COUNT
	.align		4
        /*004c*/ 	.byte	0x03, 0x1b
        /*004e*/ 	.short	0x00ff


	//----- nvinfo : EIATTR_MERCURY_ISA_VERSION
	.align		4
        /*0050*/ 	.byte	0x03, 0x5f
        /*0052*/ 	.short	0x0101


	//----- nvinfo : EIATTR_VRC_CTA_INIT_COUNT
	.align		4
        /*0054*/ 	.byte	0x02, 0x4a
	.zero		1
	.zero		1


	//----- nvinfo : EIATTR_EXIT_INSTR_OFFSETS
	.align		4
        /*0058*/ 	.byte	0x04, 0x1c
        /*005a*/ 	.short	(.L_177 - .L_176)


	//   ....[0]....
.L_176:
        /*005c*/ 	.word	0x00000050


	//   ....[1]....
        /*0060*/ 	.word	0x000000e0


	//   ....[2]....
        /*0064*/ 	.word	0x000001d0


	//----- nvinfo : EIATTR_CBANK_PARAM_SIZE
	.align		4
.L_177:
        /*0068*/ 	.byte	0x03, 0x19
        /*006a*/ 	.short	0x0020


	//----- nvinfo : EIATTR_PARAM_CBANK
	.align		4
        /*006c*/ 	.byte	0x04, 0x0a
        /*006e*/ 	.short	(.L_179 - .L_178)
	.align		4
.L_178:
        /*0070*/ 	.word	index@(.nv.constant0._Z29calculate_device_error_matrixPdS_S_m)
        /*0074*/ 	.short	0x0380
        /*0076*/ 	.short	0x0020


	//----- nvinfo : EIATTR_SW_WAR
	.align		4
.L_179:
        /*0078*/ 	.byte	0x04, 0x36
        /*007a*/ 	.short	(.L_181 - .L_180)
.L_180:
        /*007c*/ 	.word	0x00000008
.L_181:


//--------------------- .nv.info._Z20calculate_new_matrixPdS_m --------------------------
	.section	.nv.info._Z20calculate_new_matrixPdS_m,"",@"SHT_CUDA_INFO"
	.sectionflags	@""
	.align	4


	//----- nvinfo : EIATTR_CUDA_API_VERSION
	.align		4
        /*0000*/ 	.byte	0x04, 0x37
        /*0002*/ 	.short	(.L_183 - .L_182)
.L_182:
        /*0004*/ 	.word	0x00000082


	//----- nvinfo : EIATTR_KPARAM_INFO
	.align		4
.L_183:
        /*0008*/ 	.byte	0x04, 0x17
        /*000a*/ 	.short	(.L_185 - .L_184)
.L_184:
        /*000c*/ 	.word	0x00000000
        /*0010*/ 	.short	0x0002
        /*0012*/ 	.short	0x0010
        /*0014*/ 	.byte	0x00, 0xf0, 0x21, 0x00


	//----- nvinfo : EIATTR_KPARAM_INFO
	.align		4
.L_185:
        /*0018*/ 	.byte	0x04, 0x17
        /*001a*/ 	.short	(.L_187 - .L_186)
.L_186:
        /*001c*/ 	.word	0x00000000
        /*0020*/ 	.short	0x0001
        /*0022*/ 	.short	0x0008
        /*0024*/ 	.byte	0x00, 0xf5, 0x21, 0x00


	//----- nvinfo : EIATTR_KPARAM_INFO
	.align		4
.L_187:
        /*0028*/ 	.byte	0x04, 0x17
        /*002a*/ 	.short	(.L_189 - .L_188)
.L_188:
        /*002c*/ 	.word	0x00000000
        /*0030*/ 	.short	0x0000
        /*0032*/ 	.short	0x0000
        /*0034*/ 	.byte	0x00, 0xf5, 0x21, 0x00


	//----- nvinfo : EIATTR_SPARSE_MMA_MASK
	.align		4
.L_189:
        /*0038*/ 	.byte	0x03, 0x50
        /*003a*/ 	.short	0x0000


	//----- nvinfo : EIATTR_MAXREG_COUNT
	.align		4
        /*003c*/ 	.byte	0x03, 0x1b
        /*003e*/ 	.short	0x00ff


	//----- nvinfo : EIATTR_MERCURY_ISA_VERSION
	.align		4
        /*0040*/ 	.byte	0x03, 0x5f
        /*0042*/ 	.short	0x0101


	//----- nvinfo : EIATTR_VRC_CTA_INIT_COUNT
	.align		4
        /*0044*/ 	.byte	0x02, 0x4a
	.zero		1
	.zero		1


	//----- nvinfo : EIATTR_EXIT_INSTR_OFFSETS
	.align		4
        /*0048*/ 	.byte	0x04, 0x1c
        /*004a*/ 	.short	(.L_191 - .L_190)


	//   ....[0]....
.L_190:
        /*004c*/ 	.word	0x00000050


	//   ....[1]....
        /*0050*/ 	.word	0x000000e0


	//   ....[2]....
        /*0054*/ 	.word	0x000002d0


	//----- nvinfo : EIATTR_CBANK_PARAM_SIZE
	.align		4
.L_191:
        /*0058*/ 	.byte	0x03, 0x19
        /*005a*/ 	.short	0x0018


	//----- nvinfo : EIATTR_PARAM_CBANK
	.align		4
        /*005c*/ 	.byte	0x04, 0x0a
        /*005e*/ 	.short	(.L_193 - .L_192)
	.align		4
.L_192:
        /*0060*/ 	.word	index@(.nv.constant0._Z20calculate_new_matrixPdS_m)
        /*0064*/ 	.short	0x0380
        /*0066*/ 	.short	0x0018


	//----- nvinfo : EIATTR_SW_WAR
	.align		4
.L_193:
        /*0068*/ 	.byte	0x04, 0x36
        /*006a*/ 	.short	(.L_195 - .L_194)
.L_194:
        /*006c*/ 	.word	0x00000008
.L_195:


//--------------------- .nv.callgraph             --------------------------
	.section	.nv.callgraph,"",@"SHT_CUDA_CALLGRAPH"
	.align	4
	.sectionentsize	8
	.align		4
        /*0000*/ 	.word	0x00000000
	.align		4
        /*0004*/ 	.word	0xffffffff
	.align		4
        /*0008*/ 	.word	0x00000000
	.align		4
        /*000c*/ 	.word	0xfffffffe
	.align		4
        /*0010*/ 	.word	0x00000000
	.align		4
        /*0014*/ 	.word	0xfffffffd
	.align		4
        /*0018*/ 	.word	0x00000000
	.align		4
        /*001c*/ 	.word	0xfffffffc


//--------------------- .nv.constant4             --------------------------
	.section	.nv.constant4,"a",@progbits
	.align	8
	.align		8
.nv.constant4:
        /*0000*/ 	.dword	_ZN34_INTERNAL_f8a78607_4_k_cu_e58fdc9e4cuda3std3__45__cpo5beginE
	.align		8
        /*0008*/ 	.dword	_ZN34_INTERNAL_f8a78607_4_k_cu_e58fdc9e4cuda3std3__45__cpo3endE
	.align		8
        /*0010*/ 	.dword	_ZN34_INTERNAL_f8a78607_4_k_cu_e58fdc9e4cuda3std3__45__cpo6cbeginE
	.align		8
        /*0018*/ 	.dword	_ZN34_INTERNAL_f8a78607_4_k_cu_e58fdc9e4cuda3std3__45__cpo4cendE
	.align		8
        /*0020*/ 	.dword	_ZN34_INTERNAL_f8a78607_4_k_cu_e58fdc9e4cuda3std3__45__cpo6rbeginE
	.align		8
        /*0028*/ 	.dword	_ZN34_INTERNAL_f8a78607_4_k_cu_e58fdc9e4cuda3std3__45__cpo4rendE
	.align		8
        /*0030*/ 	.dword	_ZN34_INTERNAL_f8a78607_4_k_cu_e58fdc9e4cuda3std3__45__cpo7crbeginE
	.align		8
        /*0038*/ 	.dword	_ZN34_INTERNAL_f8a78607_4_k_cu_e58fdc9e4cuda3std3__45__cpo5crendE
	.align		8
        /*0040*/ 	.dword	_ZN34_INTERNAL_f8a78607_4_k_cu_e58fdc9e4cuda3std3__436_GLOBAL__N__f8a78607_4_k_cu_e58fdc9e6ignoreE
	.align		8
        /*0048*/ 	.dword	_ZN34_INTERNAL_f8a78607_4_k_cu_e58fdc9e4cuda3std3__419piecewise_constructE
	.align		8
        /*0050*/ 	.dword	_ZN34_INTERNAL_f8a78607_4_k_cu_e58fdc9e4cuda3std3__48in_placeE
	.align		8
        /*0058*/ 	.dword	_ZN34_INTERNAL_f8a78607_4_k_cu_e58fdc9e4cuda3std3__420unreachable_sentinelE
	.align		8
        /*0060*/ 	.dword	_ZN34_INTERNAL_f8a78607_4_k_cu_e58fdc9e4cuda3std3__47nulloptE
	.align		8
        /*0068*/ 	.dword	_ZN34_INTERNAL_f8a78607_4_k_cu_e58fdc9e4cuda3std3__48unexpectE
	.align		8
        /*0070*/ 	.dword	_ZN34_INTERNAL_f8a78607_4_k_cu_e58fdc9e4cuda3std6ranges3__45__cpo4swapE
	.align		8
        /*0078*/ 	.dword	_ZN34_INTERNAL_f8a78607_4_k_cu_e58fdc9e4cuda3std6ranges3__45__cpo9iter_moveE
	.align		8
        /*0080*/ 	.dword	_ZN34_INTERNAL_f8a78607_4_k_cu_e58fdc9e4cuda3std6ranges3__45__cpo5beginE
	.align		8
        /*0088*/ 	.dword	_ZN34_INTERNAL_f8a78607_4_k_cu_e58fdc9e4cuda3std6ranges3__45__cpo3endE
	.align		8
        /*0090*/ 	.dword	_ZN34_INTERNAL_f8a78607_4_k_cu_e58fdc9e4cuda3std6ranges3__45__cpo6cbeginE
	.align		8
        /*0098*/ 	.dword	_ZN34_INTERNAL_f8a78607_4_k_cu_e58fdc9e4cuda3std6ranges3__45__cpo4cendE
	.align		8
        /*00a0*/ 	.dword	_ZN34_INTERNAL_f8a78607_4_k_cu_e58fdc9e4cuda3std6ranges3__45__cpo7advanceE
	.align		8
        /*00a8*/ 	.dword	_ZN34_INTERNAL_f8a78607_4_k_cu_e58fdc9e4cuda3std6ranges3__45__cpo9iter_swapE
	.align		8
        /*00b0*/ 	.dword	_ZN34_INTERNAL_f8a78607_4_k_cu_e58fdc9e4cuda3std6ranges3__45__cpo4nextE
	.align		8
        /*00b8*/ 	.dword	_ZN34_INTERNAL_f8a78607_4_k_cu_e58fdc9e4cuda3std6ranges3__45__cpo4prevE
	.align		8
        /*00c0*/ 	.dword	_ZN34_INTERNAL_f8a78607_4_k_cu_e58fdc9e4cuda3std6ranges3__45__cpo4dataE
	.align		8
        /*00c8*/ 	.dword	_ZN34_INTERNAL_f8a78607_4_k_cu_e58fdc9e4cuda3std6ranges3__45__cpo5cdataE
	.align		8
        /*00d0*/ 	.dword	_ZN34_INTERNAL_f8a78607_4_k_cu_e58fdc9e4cuda3std6ranges3__45__cpo4sizeE
	.align		8
        /*00d8*/ 	.dword	_ZN34_INTERNAL_f8a78607_4_k_cu_e58fdc9e4cuda3std6ranges3__45__cpo5ssizeE
	.align		8
        /*00e0*/ 	.dword	_ZN34_INTERNAL_f8a78607_4_k_cu_e58fdc9e4cuda3std6ranges3__45__cpo8distanceE
	.align		8
        /*00e8*/ 	.dword	_ZN34_INTERNAL_f8a78607_4_k_cu_e58fdc9e6thrust24THRUST_300001_SM_1000_NS6system6detail10sequential3seqE
	.align		8
        /*00f0*/ 	.dword	_ZN34_INTERNAL_f8a78607_4_k_cu_e58fdc9e6thrust24THRUST_300001_SM_1000_NS12placeholders2_1E
	.align		8
        /*00f8*/ 	.dword	_ZN34_INTERNAL_f8a78607_4_k_cu_e58fdc9e6thrust24THRUST_300001_SM_1000_NS12placeholders2_2E
	.align		8
        /*0100*/ 	.dword	_ZN34_INTERNAL_f8a78607_4_k_cu_e58fdc9e6thrust24THRUST_300001_SM_1000_NS12placeholders2_3E
	.align		8
        /*0108*/ 	.dword	_ZN34_INTERNAL_f8a78607_4_k_cu_e58fdc9e6thrust24THRUST_300001_SM_1000_NS12placeholders2_4E
	.align		8
        /*0110*/ 	.dword	_ZN34_INTERNAL_f8a78607_4_k_cu_e58fdc9e6thrust24THRUST_300001_SM_1000_NS12placeholders2_5E
	.align		8
        /*0118*/ 	.dword	_ZN34_INTERNAL_f8a78607_4_k_cu_e58fdc9e6thrust24THRUST_300001_SM_1000_NS12placeholders2_6E
	.align		8
        /*0120*/ 	.dword	_ZN34_INTERNAL_f8a78607_4_k_cu_e58fdc9e6thrust24THRUST_300001_SM_1000_NS12placeholders2_7E
	.align		8
        /*0128*/ 	.dword	_ZN34_INTERNAL_f8a78607_4_k_cu_e58fdc9e6thrust24THRUST_300001_SM_1000_NS12placeholders2_8E
	.align		8
        /*0130*/ 	.dword	_ZN34_INTERNAL_f8a78607_4_k_cu_e58fdc9e6thrust24THRUST_300001_SM_1000_NS12placeholders2_9E
	.align		8
        /*0138*/ 	.dword	_ZN34_INTERNAL_f8a78607_4_k_cu_e58fdc9e6thrust24THRUST_300001_SM_1000_NS12placeholders3_10E


//--------------------- .text._ZN3cub18CUB_300001_SM_10006detail6reduce28DeviceReduceSingleTileKernelINS2_10policy_hubIdjN4cuda3__47maximumIvEEE10Policy1000EPdSB_iS8_ddNS5_3std3__410__identityEEEvT0_T1_T2_T3_T4_T6_ --------------------------
	.section	.text._ZN3cub18CUB_300001_SM_10006detail6reduce28DeviceReduceSingleTileKernelINS2_10policy_hubIdjN4cuda3__47maximumIvEEE10Policy1000EPdSB_iS8_ddNS5_3std3__410__identityEEEvT0_T1_T2_T3_T4_T6_,"ax",@progbits
	.align	128
        .global         _ZN3cub18CUB_300001_SM_10006detail6reduce28DeviceReduceSingleTileKernelINS2_10policy_hubIdjN4cuda3__47maximumIvEEE10Policy1000EPdSB_iS8_ddNS5_3std3__410__identityEEEvT0_T1_T2_T3_T4_T6_
        .type           _ZN3cub18CUB_300001_SM_10006detail6reduce28DeviceReduceSingleTileKernelINS2_10policy_hubIdjN4cuda3__47maximumIvEEE10Policy1000EPdSB_iS8_ddNS5_3std3__410__identityEEEvT0_T1_T2_T3_T4_T6_,@function
        .size           _ZN3cub18CUB_300001_SM_10006detail6reduce28DeviceReduceSingleTileKernelINS2_10policy_hubIdjN4cuda3__47maximumIvEEE10Policy1000EPdSB_iS8_ddNS5_3std3__410__identityEEEvT0_T1_T2_T3_T4_T6_,(.L_x_149 - _ZN3cub18CUB_300001_SM_10006detail6reduce28DeviceReduceSingleTileKernelINS2_10policy_hubIdjN4cuda3__47maximumIvEEE10Policy1000EPdSB_iS8_ddNS5_3std3__410__identityEEEvT0_T1_T2_T3_T4_T6_)
        .other          _ZN3cub18CUB_300001_SM_10006detail6reduce28DeviceReduceSingleTileKernelINS2_10policy_hubIdjN4cuda3__47maximumIvEEE10Policy1000EPdSB_iS8_ddNS5_3std3__410__identityEEEvT0_T1_T2_T3_T4_T6_,@"STO_CUDA_ENTRY STV_DEFAULT"
_ZN3cub18CUB_300001_SM_10006detail6reduce28DeviceReduceSingleTileKernelINS2_10policy_hubIdjN4cuda3__47maximumIvEEE10Policy1000EPdSB_iS8_ddNS5_3std3__410__identityEEEvT0_T1_T2_T3_T4_T6_:
.text._ZN3cub18CUB_300001_SM_10006detail6reduce28DeviceReduceSingleTileKernelINS2_10policy_hubIdjN4cuda3__47maximumIvEEE10Policy1000EPdSB_iS8_ddNS5_3std3__410__identityEEEvT0_T1_T2_T3_T4_T6_:
[----:B------:R-:W-:Y:S01]  /*0000*/  LDC R1, c[0x0][0x37c] ;  /* 0x0000df00ff017b82 */ /* 0x000fe20000000800 */
[----:B------:R-:W0:Y:S01]  /*0010*/  LDCU UR4, c[0x0][0x390] ;  /* 0x00007200ff0477ac */ /* 0x000e220008000800 */
[----:B------:R-:W1:Y:S01]  /*0020*/  LDCU.64 UR6, c[0x0][0x358] ;  /* 0x00006b00ff0677ac */ /* 0x000e620008000a00 */
[----:B0-----:R-:W-:-:S05]  /*0030*/  IMAD.U32 R4, RZ, RZ, UR4 ;  /* 0x00000004ff047e24 */ /* 0x001fca000f8e00ff */
[----:B------:R-:W-:-:S13]  /*0040*/  ISETP.NE.AND P0, PT, R4, RZ, PT ;  /* 0x000000ff0400720c */ /* 0x000fda0003f05270 */
[----:B-1----:R-:W-:Y:S05]  /*0050*/  @P0 BRA `(.L_x_0) ;  /* 0x00000000001c0947 */ /* 0x002fea0003800000 */
[----:B------:R-:W0:Y:S02]  /*0060*/  S2R R0, SR_TID.X ;  /* 0x0000000000007919 */ /* 0x000e240000002100 */
[----:B0-----:R-:W-:-:S13]  /*0070*/  ISETP.NE.AND P0, PT, R0, RZ, PT ;  /* 0x000000ff0000720c */ /* 0x001fda0003f05270 */
[----:B------:R-:W-:Y:S05]  /*0080*/  @P0 EXIT ;  /* 0x000000000000094d */ /* 0x000fea0003800000 */
[----:B------:R-:W0:Y:S08]  /*0090*/  LDC.64 R2, c[0x0][0x388] ;  /* 0x0000e200ff027b82 */ /* 0x000e300000000a00 */
[----:B------:R-:W0:Y:S02]  /*00a0*/  LDC.64 R4, c[0x0][0x398] ;  /* 0x0000e600ff047b82 */ /* 0x000e240000000a00 */
[----:B0-----:R-:W-:Y:S01]  /*00b0*/  STG.E.64 desc[UR6][R2.64], R4 ;  /* 0x0000000402007986 */ /* 0x001fe2000c101b06 */
[----:B------:R-:W-:Y:S05]  /*00c0*/  EXIT ;  /* 0x000000000000794d */ /* 0x000fea0003800000 */
.L_x_0:
[----:B------:R-:W0:Y:S01]  /*00d0*/  LDCU UR4, c[0x0][0x380] ;  /* 0x00007000ff0477ac */ /* 0x000e220008000800 */
[----:B------:R-:W-:Y:S01]  /*00e0*/  BSSY.RECONVERGENT B0, `(.L_x_1) ;  /* 0x00005b3000007945 */ /* 0x000fe20003800200 */
[----:B0-----:R-:W-:-:S09]  /*00f0*/  ULOP3.LUT UP0, URZ, UR4, 0x1f, URZ, 0xc0, !UPT ;  /* 0x0000001f04ff7892 */ /* 0x001fd2000f80c0ff */
[----:B------:R-:W-:Y:S05]  /*0100*/  BRA.U UP0, `(.L_x_2) ;  /* 0x0000002d003c7547 */ /* 0x000fea000b800000 */
[----:B------:R-:W-:-:S13]  /*0110*/  ISETP.GT.AND P0, PT, R4, 0x7ff, PT ;  /* 0x000007ff0400780c */ /* 0x000fda0003f04270 */
[----:B------:R-:W-:Y:S05]  /*0120*/  @P0 BRA `(.L_x_3) ;  /* 0x0000001400e80947 */ /* 0x000fea0003800000 */
[----:B------:R-:W0:Y:S01]  /*0130*/  S2R R3, SR_TID.X ;  /* 0x0000000000037919 */ /* 0x000e220000002100 */
[----:B------:R-:W-:Y:S01]  /*0140*/  BSSY.RECONVERGENT B1, `(.L_x_4) ;  /* 0x0000009000017945 */ /* 0x000fe20003800200 */
[----:B------:R-:W-:Y:S02]  /*0150*/  CS2R R6, SRZ ;  /* 0x0000000000067805 */ /* 0x000fe4000001ff00 */
[----:B0-----:R-:W-:Y:S01]  /*0160*/  ISETP.GE.AND P0, PT, R3, R4, PT ;  /* 0x000000040300720c */ /* 0x001fe20003f06270 */
[----:B------:R-:W-:-:S12]  /*0170*/  IMAD.MOV.U32 R5, RZ, RZ, R3 ;  /* 0x000000ffff057224 */ /* 0x000fd800078e0003 */
[----:B------:R-:W-:Y:S05]  /*0180*/  @P0 BRA `(.L_x_5) ;  /* 0x0000000000100947 */ /* 0x000fea0003800000 */
[----:B------:R-:W0:Y:S02]  /*0190*/  LDC.64 R6, c[0x0][0x380] ;  /* 0x0000e000ff067b82 */ /* 0x000e240000000a00 */
[----:B0-----:R-:W-:-:S06]  /*01a0*/  IMAD.WIDE.U32 R6, R3, 0x8, R6 ;  /* 0x0000000803067825 */ /* 0x001fcc00078e0006 */
[----:B------:R-:W5:Y:S01]  /*01b0*/  LDG.E.64.CONSTANT R6, desc[UR6][R6.64] ;  /* 0x0000000606067981 */ /* 0x000f62000c1e9b00 */
[----:B------:R-:W-:-:S07]  /*01c0*/  VIADD R5, R3, 0x100 ;  /* 0x0000010003057836 */ /* 0x000fce0000000000 */
.L_x_5:
[----:B------:R-:W-:Y:S05]  /*01d0*/  BSYNC.RECONVERGENT B1 ;  /* 0x0000000000017941 */ /* 0x000fea0003800200 */
.L_x_4:
[----:B------:R-:W-:Y:S01]  /*01e0*/  ISETP.GE.AND P0, PT, R5, R4, PT ;  /* 0x000000040500720c */ /* 0x000fe20003f06270 */
[----:B------:R-:W-:-:S12]  /*01f0*/  BSSY.RECONVERGENT B1, `(.L_x_6) ;  /* 0x00000b0000017945 */ /* 0x000fd80003800200 */
[----:B------:R-:W-:Y:S05]  /*0200*/  @P0 BRA `(.L_x_7) ;  /* 0x0000000800b80947 */ /* 0x000fea0003800000 */
[----:B------:R-:W-:Y:S01]  /*0210*/  LOP3.LUT R9, RZ, R5, RZ, 0x33, !PT ;  /* 0x00000005ff097212 */ /* 0x000fe200078e33ff */
[----:B------:R-:W-:Y:S04]  /*0220*/  BSSY.RECONVERGENT B2, `(.L_x_8) ;  /* 0x0000019000027945 */ /* 0x000fe80003800200 */
[----:B------:R-:W-:-:S05]  /*0230*/  IMAD.IADD R0, R9, 0x1, R4 ;  /* 0x0000000109007824 */ /* 0x000fca00078e0204 */
[C---:B------:R-:W-:Y:S02]  /*0240*/  LOP3.LUT R2, R0.reuse, 0x300, RZ, 0xc0, !PT ;  /* 0x0000030000027812 */ /* 0x040fe400078ec0ff */
[----:B------:R-:W-:Y:S02]  /*0250*/  ISETP.GE.U32.AND P0, PT, R0, 0x300, PT ;  /* 0x000003000000780c */ /* 0x000fe40003f06070 */
[----:B------:R-:W-:-:S13]  /*0260*/  ISETP.NE.AND P1, PT, R2, 0x300, PT ;  /* 0x000003000200780c */ /* 0x000fda0003f25270 */
[----:B------:R-:W-:Y:S05]  /*0270*/  @!P1 BRA `(.L_x_9) ;  /* 0x00000000004c9947 */ /* 0x000fea0003800000 */
[----:B------:R-:W0:Y:S01]  /*0280*/  LDC.64 R8, c[0x0][0x380] ;  /* 0x0000e000ff087b82 */ /* 0x000e220000000a00 */
[----:B------:R-:W-:-:S04]  /*0290*/  LEA.HI R0, R0, 0x1, RZ, 0x18 ;  /* 0x0000000100007811 */ /* 0x000fc800078fc0ff */
[----:B------:R-:W-:-:S05]  /*02a0*/  LOP3.LUT R0, R0, 0x3, RZ, 0xc0, !PT ;  /* 0x0000000300007812 */ /* 0x000fca00078ec0ff */
[----:B------:R-:W-:Y:S02]  /*02b0*/  IMAD.MOV R0, RZ, RZ, -R0 ;  /* 0x000000ffff007224 */ /* 0x000fe400078e0a00 */
[----:B0-----:R-:W-:-:S04]  /*02c0*/  IMAD.WIDE.U32 R8, R5, 0x8, R8 ;  /* 0x0000000805087825 */ /* 0x001fc800078e0008 */
[----:B------:R-:W-:Y:S02]  /*02d0*/  IMAD.MOV.U32 R2, RZ, RZ, R8 ;  /* 0x000000ffff027224 */ /* 0x000fe400078e0008 */
[----:B------:R-:W-:-:S07]  /*02e0*/  IMAD.MOV.U32 R11, RZ, RZ, R9 ;  /* 0x000000ffff0b7224 */ /* 0x000fce00078e0009 */
.L_x_10:
[----:B------:R-:W-:Y:S02]  /*02f0*/  IMAD.MOV.U32 R8, RZ, RZ, R2 ;  /* 0x000000ffff087224 */ /* 0x000fe400078e0002 */
[----:B------:R-:W-:-:S06]  /*0300*/  IMAD.MOV.U32 R9, RZ, RZ, R11 ;  /* 0x000000ffff097224 */ /* 0x000fcc00078e000b */
[----:B------:R-:W2:Y:S01]  /*0310*/  LDG.E.64.CONSTANT R8, desc[UR6][R8.64] ;  /* 0x0000000608087981 */ /* 0x000ea2000c1e9b00 */
[----:B------:R-:W-:Y:S01]  /*0320*/  VIADD R0, R0, 0x1 ;  /* 0x0000000100007836 */ /* 0x000fe20000000000 */
[----:B------:R-:W-:Y:S01]  /*0330*/  IADD3 R2, P3, PT, R2, 0x800, RZ ;  /* 0x0000080002027810 */ /* 0x000fe20007f7e0ff */
[----:B------:R-:W-:-:S03]  /*0340*/  VIADD R5, R5, 0x100 ;  /* 0x0000010005057836 */ /* 0x000fc60000000000 */
[----:B------:R-:W-:Y:S01]  /*0350*/  ISETP.NE.AND P2, PT, R0, RZ, PT ;  /* 0x000000ff0000720c */ /* 0x000fe20003f45270 */
[----:B------:R-:W-:Y:S01]  /*0360*/  IMAD.X R11, RZ, RZ, R11, P3 ;  /* 0x000000ffff0b7224 */ /* 0x000fe200018e060b */
[----:B--2--5:R-:W-:-:S06]  /*0370*/  DSETP.GEU.AND P1, PT, R6, R8, PT ;  /* 0x000000080600722a */ /* 0x024fcc0003f2e000 */
[----:B------:R-:W-:Y:S02]  /*0380*/  FSEL R6, R8, R6, !P1 ;  /* 0x0000000608067208 */ /* 0x000fe40004800000 */
[----:B------:R-:W-:-:S03]  /*0390*/  FSEL R7, R9, R7, !P1 ;  /* 0x0000000709077208 */ /* 0x000fc60004800000 */
[----:B------:R-:W-:Y:S05]  /*03a0*/  @P2 BRA `(.L_x_10) ;  /* 0xfffffffc00d02947 */ /* 0x000fea000383ffff */
.L_x_9:
[----:B------:R-:W-:Y:S05]  /*03b0*/  BSYNC.RECONVERGENT B2 ;  /* 0x0000000000027941 */ /* 0x000fea0003800200 */
.L_x_8:
[----:B------:R-:W-:Y:S05]  /*03c0*/  @!P0 BRA `(.L_x_7) ;  /* 0x0000000800488947 */ /* 0x000fea0003800000 */
[----:B------:R-:W-:Y:S01]  /*03d0*/  IMAD.IADD R0, R4, 0x1, -R5 ;  /* 0x0000000104007824 */ /* 0x000fe200078e0a05 */
[----:B------:R-:W-:Y:S01]  /*03e0*/  BSSY.RECONVERGENT B2, `(.L_x_11) ;  /* 0x0000051000027945 */ /* 0x000fe20003800200 */
[----:B------:R-:W-:-:S03]  /*03f0*/  PLOP3.LUT P0, PT, PT, PT, PT, 0x80, 0x8 ;  /* 0x000000000008781c */ /* 0x000fc60003f0f070 */
[----:B------:R-:W-:-:S13]  /*0400*/  ISETP.GT.AND P1, PT, R0, 0xc00, PT ;  /* 0x00000c000000780c */ /* 0x000fda0003f24270 */
[----:B------:R-:W-:Y:S05]  /*0410*/  @!P1 BRA `(.L_x_12) ;  /* 0x0000000400349947 */ /* 0x000fea0003800000 */
[----:B------:R-:W0:Y:S01]  /*0420*/  LDC.64 R8, c[0x0][0x380] ;  /* 0x0000e000ff087b82 */ /* 0x000e220000000a00 */
[----:B------:R-:W-:Y:S01]  /*0430*/  PLOP3.LUT P0, PT, PT, PT, PT, 0x8, 0x80 ;  /* 0x000000000080781c */ /* 0x000fe20003f0e170 */
[----:B------:R-:W-:-:S12]  /*0440*/  VIADD R0, R4, 0xfffff400 ;  /* 0xfffff40004007836 */ /* 0x000fd80000000000 */
.L_x_13:
[----:B0-----:R-:W-:-:S05]  /*0450*/  IMAD.WIDE R30, R5, 0x8, R8 ;  /* 0x00000008051e7825 */ /* 0x001fca00078e0208 */
[----:B------:R-:W2:Y:S04]  /*0460*/  LDG.E.64.CONSTANT R10, desc[UR6][R30.64] ;  /* 0x000000061e0a7981 */ /* 0x000ea8000c1e9b00 */
[----:B------:R-:W3:Y:S04]  /*0470*/  LDG.E.64.CONSTANT R12, desc[UR6][R30.64+0x800] ;  /* 0x000800061e0c7981 */ /* 0x000ee8000c1e9b00 */
[----:B------:R-:W4:Y:S01]  /*0480*/  LDG.E.64.CONSTANT R14, desc[UR6][R30.64+0x1000] ;  /* 0x001000061e0e7981 */ /* 0x000f22000c1e9b00 */
[----:B------:R-:W-:-:S03]  /*0490*/  VIADD R39, R5, 0x400 ;  /* 0x0000040005277836 */ /* 0x000fc60000000000 */
[----:B------:R-:W4:Y:S01]  /*04a0*/  LDG.E.64.CONSTANT R16, desc[UR6][R30.64+0x1800] ;  /* 0x001800061e107981 */ /* 0x000f22000c1e9b00 */
[----:B------:R-:W-:-:S05]  /*04b0*/  IMAD.WIDE R38, R39, 0x8, R8 ;  /* 0x0000000827267825 */ /* 0x000fca00078e0208 */
[----:B------:R-:W4:Y:S04]  /*04c0*/  LDG.E.64.CONSTANT R18, desc[UR6][R38.64] ;  /* 0x0000000626127981 */ /* 0x000f28000c1e9b00 */
[----:B------:R-:W4:Y:S04]  /*04d0*/  LDG.E.64.CONSTANT R20, desc[UR6][R38.64+0x800] ;  /* 0x0008000626147981 */ /* 0x000f28000c1e9b00 */
        /* <DEDUP_REMOVED lines=12> */
[----:B------:R-:W4:Y:S04]  /*05a0*/  LDG.E.64.CONSTANT R38, desc[UR6][R44.64+0x1000] ;  /* 0x001000062c267981 */ /* 0x000f28000c1e9b00 */
[----:B------:R-:W4:Y:S01]  /*05b0*/  LDG.E.64.CONSTANT R40, desc[UR6][R44.64+0x1800] ;  /* 0x001800062c287981 */ /* 0x000f22000c1e9b00 */
[----:B------:R-:W-:-:S05]  /*05c0*/  VIADD R5, R5, 0x1000 ;  /* 0x0000100005057836 */ /* 0x000fca0000000000 */
[----:B------:R-:W-:Y:S01]  /*05d0*/  ISETP.GE.AND P2, PT, R5, R0, PT ;  /* 0x000000000500720c */ /* 0x000fe20003f46270 */
[----:B--2--5:R-:W-:-:S06]  /*05e0*/  DSETP.GEU.AND P1, PT, R6, R10, PT ;  /* 0x0000000a0600722a */ /* 0x024fcc0003f2e000 */
[----:B------:R-:W-:Y:S02]  /*05f0*/  FSEL R6, R10, R6, !P1 ;  /* 0x000000060a067208 */ /* 0x000fe40004800000 */
[----:B------:R-:W-:-:S06]  /*0600*/  FSEL R7, R11, R7, !P1 ;  /* 0x000000070b077208 */ /* 0x000fcc0004800000 */
[----:B---3--:R-:W-:-:S06]  /*0610*/  DSETP.GEU.AND P1, PT, R6, R12, PT ;  /* 0x0000000c0600722a */ /* 0x008fcc0003f2e000 */
[----:B------:R-:W-:Y:S02]  /*0620*/  FSEL R6, R12, R6, !P1 ;  /* 0x000000060c067208 */ /* 0x000fe40004800000 */
[----:B------:R-:W-:-:S06]  /*0630*/  FSEL R7, R13, R7, !P1 ;  /* 0x000000070d077208 */ /* 0x000fcc0004800000 */
[----:B----4-:R-:W-:-:S06]  /*0640*/  DSETP.GEU.AND P1, PT, R6, R14, PT ;  /* 0x0000000e0600722a */ /* 0x010fcc0003f2e000 */
[----:B------:R-:W-:Y:S02]  /*0650*/  FSEL R6, R14, R6, !P1 ;  /* 0x000000060e067208 */ /* 0x000fe40004800000 */
[----:B------:R-:W-:-:S06]  /*0660*/  FSEL R7, R15, R7, !P1 ;  /* 0x000000070f077208 */ /* 0x000fcc0004800000 */
[----:B------:R-:W-:-:S06]  /*0670*/  DSETP.GEU.AND P1, PT, R6, R16, PT ;  /* 0x000000100600722a */ /* 0x000fcc0003f2e000 */
        /* <DEDUP_REMOVED lines=37> */
[----:B------:R-:W-:Y:S01]  /*08d0*/  FSEL R7, R41, R7, !P1 ;  /* 0x0000000729077208 */ /* 0x000fe20004800000 */
[----:B------:R-:W-:Y:S06]  /*08e0*/  @!P2 BRA `(.L_x_13) ;  /* 0xfffffff800d8a947 */ /* 0x000fec000383ffff */
.L_x_12:
[----:B------:R-:W-:Y:S05]  /*08f0*/  BSYNC.RECONVERGENT B2 ;  /* 0x0000000000027941 */ /* 0x000fea0003800200 */
.L_x_11:
[----:B------:R-:W-:Y:S01]  /*0900*/  IMAD.IADD R0, R4, 0x1, -R5 ;  /* 0x0000000104007824 */ /* 0x000fe200078e0a05 */
[----:B------:R-:W-:Y:S04]  /*0910*/  BSSY.RECONVERGENT B2, `(.L_x_14) ;  /* 0x0000029000027945 */ /* 0x000fe80003800200 */
[----:B------:R-:W-:-:S13]  /*0920*/  ISETP.GT.AND P1, PT, R0, 0x400, PT ;  /* 0x000004000000780c */ /* 0x000fda0003f24270 */
[----:B------:R-:W-:Y:S05]  /*0930*/  @!P1 BRA `(.L_x_15) ;  /* 0x0000000000989947 */ /* 0x000fea0003800000 */
[----:B------:R-:W0:Y:S02]  /*0940*/  LDC.64 R18, c[0x0][0x380] ;  /* 0x0000e000ff127b82 */ /* 0x000e240000000a00 */
        /* <DEDUP_REMOVED lines=11> */
[----:B------:R-:W-:Y:S01]  /*0a00*/  VIADD R5, R5, 0x800 ;  /* 0x0000080005057836 */ /* 0x000fe20000000000 */
        /* <DEDUP_REMOVED lines=20> */
[----:B------:R-:W-:Y:S02]  /*0b50*/  FSEL R7, R25, R7, !P0 ;  /* 0x0000000719077208 */ /* 0x000fe40004000000 */
[----:B------:R-:W-:-:S04]  /*0b60*/  PLOP3.LUT P0, PT, PT, PT, PT, 0x8, 0x80 ;  /* 0x000000000080781c */ /* 0x000fc80003f0e170 */
[----:B------:R-:W-:-:S06]  /*0b70*/  DSETP.GEU.AND P1, PT, R6, R26, PT ;  /* 0x0000001a0600722a */ /* 0x000fcc0003f2e000 */
[----:B------:R-:W-:Y:S02]  /*0b80*/  FSEL R6, R26, R6, !P1 ;  /* 0x000000061a067208 */ /* 0x000fe40004800000 */
[----:B------:R-:W-:-:S07]  /*0b90*/  FSEL R7, R27, R7, !P1 ;  /* 0x000000071b077208 */ /* 0x000fce0004800000 */
.L_x_15:
[----:B------:R-:W-:Y:S05]  /*0ba0*/  BSYNC.RECONVERGENT B2 ;  /* 0x0000000000027941 */ /* 0x000fea0003800200 */
.L_x_14:
[----:B------:R-:W-:-:S13]  /*0bb0*/  ISETP.LT.OR P0, PT, R5, R4, P0 ;  /* 0x000000040500720c */ /* 0x000fda0000701670 */
[----:B------:R-:W-:Y:S05]  /*0bc0*/  @!P0 BRA `(.L_x_7) ;  /* 0x0000000000488947 */ /* 0x000fea0003800000 */
[----:B------:R-:W0:Y:S02]  /*0bd0*/  LDC.64 R8, c[0x0][0x380] ;  /* 0x0000e000ff087b82 */ /* 0x000e240000000a00 */
[----:B0-----:R-:W-:-:S05]  /*0be0*/  IMAD.WIDE R8, R5, 0x8, R8 ;  /* 0x0000000805087825 */ /* 0x001fca00078e0208 */
[----:B------:R-:W2:Y:S04]  /*0bf0*/  LDG.E.64.CONSTANT R10, desc[UR6][R8.64] ;  /* 0x00000006080a7981 */ /* 0x000ea8000c1e9b00 */
[----:B------:R-:W3:Y:S04]  /*0c00*/  LDG.E.64.CONSTANT R12, desc[UR6][R8.64+0x800] ;  /* 0x00080006080c7981 */ /* 0x000ee8000c1e9b00 */
[----:B------:R-:W4:Y:S04]  /*0c10*/  LDG.E.64.CONSTANT R14, desc[UR6][R8.64+0x1000] ;  /* 0x00100006080e7981 */ /* 0x000f28000c1e9b00 */
[----:B------:R-:W4:Y:S01]  /*0c20*/  LDG.E.64.CONSTANT R16, desc[UR6][R8.64+0x1800] ;  /* 0x0018000608107981 */ /* 0x000f22000c1e9b00 */
        /* <DEDUP_REMOVED lines=11> */
[----:B------:R-:W-:-:S07]  /*0ce0*/  FSEL R7, R17, R7, !P0 ;  /* 0x0000000711077208 */ /* 0x000fce0004000000 */
.L_x_7:
[----:B------:R-:W-:Y:S05]  /*0cf0*/  BSYNC.RECONVERGENT B1 ;  /* 0x0000000000017941 */ /* 0x000fea0003800200 */
.L_x_6:
[----:B------:R-:W-:-:S13]  /*0d00*/  ISETP.GE.AND P0, PT, R4, 0x100, PT ;  /* 0x000001000400780c */ /* 0x000fda0003f06270 */
[----:B------:R-:W-:Y:S05]  /*0d10*/  @!P0 BRA `(.L_x_16) ;  /* 0x00000004003c8947 */ /* 0x000fea0003800000 */
[----:B------:R-:W0:Y:S01]  /*0d20*/  S2R R8, SR_LANEID ;  /* 0x0000000000087919 */ /* 0x000e220000000000 */
[----:B-----5:R-:W-:Y:S04]  /*0d30*/  SHFL.DOWN PT, R4, R6, 0x1, 0x1f ;  /* 0x08201f0006047f89 */ /* 0x020fe800000e0000 */
[----:B------:R-:W1:Y:S02]  /*0d40*/  SHFL.DOWN PT, R5, R7, 0x1, 0x1f ;  /* 0x08201f0007057f89 */ /* 0x000e6400000e0000 */
[----:B-1----:R-:W-:Y:S01]  /*0d50*/  DSETP.GEU.AND P1, PT, R6, R4, PT ;  /* 0x000000040600722a */ /* 0x002fe20003f2e000 */
[C---:B0-----:R-:W-:Y:S02]  /*0d60*/  ISETP.GT.AND P0, PT, R8.reuse, 0x1e, PT ;  /* 0x0000001e0800780c */ /* 0x041fe40003f04270 */
[----:B------:R-:W-:-:S03]  /*0d70*/  ISETP.NE.AND P2, PT, R8, RZ, PT ;  /* 0x000000ff0800720c */ /* 0x000fc60003f45270 */
[----:B------:R-:W-:Y:S02]  /*0d80*/  FSEL R9, R4, R6, !P1 ;  /* 0x0000000604097208 */ /* 0x000fe40004800000 */
[----:B------:R-:W-:Y:S02]  /*0d90*/  FSEL R5, R5, R7, !P1 ;  /* 0x0000000705057208 */ /* 0x000fe40004800000 */
[----:B------:R-:W-:Y:S02]  /*0da0*/  FSEL R6, R6, R9, P0 ;  /* 0x0000000906067208 */ /* 0x000fe40000000000 */
[----:B------:R-:W-:Y:S02]  /*0db0*/  FSEL R11, R7, R5, P0 ;  /* 0x00000005070b7208 */ /* 0x000fe40000000000 */
[----:B------:R-:W-:Y:S01]  /*0dc0*/  ISETP.GT.AND P0, PT, R8, 0x1d, PT ;  /* 0x0000001d0800780c */ /* 0x000fe20003f04270 */
[----:B------:R-:W-:Y:S01]  /*0dd0*/  SHFL.DOWN PT, R4, R6, 0x2, 0x1f ;  /* 0x08401f0006047f89 */ /* 0x000fe200000e0000 */
[----:B------:R-:W-:Y:S01]  /*0de0*/  @!P2 MOV R2, 0x400 ;  /* 0x000004000002a802 */ /* 0x000fe20000000f00 */
[----:B------:R-:W-:Y:S01]  /*0df0*/  IMAD.MOV.U32 R7, RZ, RZ, R11 ;  /* 0x000000ffff077224 */ /* 0x000fe200078e000b */
[----:B------:R-:W-:Y:S01]  /*0e00*/  @!P2 SHF.R.U32.HI R0, RZ, 0x2, R3 ;  /* 0x00000002ff00a819 */ /* 0x000fe20000011603 */
[----:B------:R-:W0:Y:S03]  /*0e10*/  SHFL.DOWN PT, R5, R11, 0x2, 0x1f ;  /* 0x08401f000b057f89 */ /* 0x000e2600000e0000 */
[----:B------:R-:W-:Y:S01]  /*0e20*/  @!P2 LOP3.LUT R0, R0, 0xf8, RZ, 0xc0, !PT ;  /* 0x000000f80000a812 */ /* 0x000fe200078ec0ff */
[----:B------:R-:W1:Y:S01]  /*0e30*/  @!P2 S2R R9, SR_CgaCtaId ;  /* 0x000000000009a919 */ /* 0x000e620000008800 */
[----:B0-----:R-:W-:-:S06]  /*0e40*/  DSETP.GEU.AND P1, PT, R6, R4, PT ;  /* 0x000000040600722a */ /* 0x001fcc0003f2e000 */
[----:B------:R-:W-:Y:S02]  /*0e50*/  @!P0 FSEL R6, R4, R6, !P1 ;  /* 0x0000000604068208 */ /* 0x000fe40004800000 */
[----:B------:R-:W-:Y:S02]  /*0e60*/  @!P0 FSEL R11, R5, R11, !P1 ;  /* 0x0000000b050b8208 */ /* 0x000fe40004800000 */
[----:B------:R-:W-:Y:S01]  /*0e70*/  ISETP.GT.AND P0, PT, R8, 0x1b, PT ;  /* 0x0000001b0800780c */ /* 0x000fe20003f04270 */
[----:B------:R-:W-:Y:S02]  /*0e80*/  SHFL.DOWN PT, R4, R6, 0x4, 0x1f ;  /* 0x08801f0006047f89 */ /* 0x000fe400000e0000 */
[----:B------:R-:W-:Y:S02]  /*0e90*/  IMAD.MOV.U32 R7, RZ, RZ, R11 ;  /* 0x000000ffff077224 */ /* 0x000fe400078e000b */
[----:B------:R-:W0:Y:S04]  /*0ea0*/  SHFL.DOWN PT, R5, R11, 0x4, 0x1f ;  /* 0x08801f000b057f89 */ /* 0x000e2800000e0000 */
        /* <DEDUP_REMOVED lines=14> */
[----:B0-----:R-:W-:Y:S01]  /*0f90*/  DSETP.GEU.AND P0, PT, R6, R4, PT ;  /* 0x000000040600722a */ /* 0x001fe20003f0e000 */
[----:B-1----:R-:W-:-:S05]  /*0fa0*/  @!P2 LEA R7, R9, R2, 0x18 ;  /* 0x000000020907a211 */ /* 0x002fca00078ec0ff */
[----:B------:R-:W-:Y:S01]  /*0fb0*/  FSEL R4, R4, R6, !P0 ;  /* 0x0000000604047208 */ /* 0x000fe20004000000 */
[----:B------:R-:W-:Y:S01]  /*0fc0*/  @!P2 IMAD.IADD R9, R0, 0x1, R7 ;  /* 0x000000010009a824 */ /* 0x000fe200078e0207 */
[----:B------:R-:W-:Y:S02]  /*0fd0*/  FSEL R5, R5, R11, !P0 ;  /* 0x0000000b05057208 */ /* 0x000fe40004000000 */
[----:B------:R-:W-:Y:S02]  /*0fe0*/  ISETP.NE.AND P0, PT, R3, RZ, PT ;  /* 0x000000ff0300720c */ /* 0x000fe40003f05270 */
[----:B------:R-:W-:Y:S01]  /*0ff0*/  FSEL R6, R6, R4, P1 ;  /* 0x0000000406067208 */ /* 0x000fe20000800000 */
[----:B------:R3:W-:Y:S01]  /*1000*/  @!P2 STS.64 [R9+0x8], R4 ;  /* 0x000008040900a388 */ /* 0x0007e20000000a00 */
[----:B------:R-:W-:Y:S01]  /*1010*/  FSEL R7, R11, R5, P1 ;  /* 0x000000050b077208 */ /* 0x000fe20000800000 */
[----:B------:R-:W-:Y:S08]  /*1020*/  BAR.SYNC.DEFER_BLOCKING 0x0 ;  /* 0x0000000000007b1d */ /* 0x000ff00000010000 */
[----:B------:R-:W-:Y:S05]  /*1030*/  @P0 BRA `(.L_x_17) ;  /* 0x0000004800f40947 */ /* 0x000fea0003800000 */
[----:B------:R-:W0:Y:S01]  /*1040*/  S2UR UR5, SR_CgaCtaId ;  /* 0x00000000000579c3 */ /* 0x000e220000008800 */
[----:B------:R-:W-:Y:S02]  /*1050*/  UMOV UR4, 0x400 ;  /* 0x0000040000047882 */ /* 0x000fe40000000000 */
[----:B0-----:R-:W-:-:S09]  /*1060*/  ULEA UR4, UR5, UR4, 0x18 ;  /* 0x0000000405047291 */ /* 0x001fd2000f8ec0ff */
[----:B---3--:R-:W0:Y:S04]  /*1070*/  LDS.128 R8, [UR4+0x10] ;  /* 0x00001004ff087984 */ /* 0x008e280008000c00 */
[----:B------:R-:W1:Y:S01]  /*1080*/  LDS.128 R12, [UR4+0x20] ;  /* 0x00002004ff0c7984 */ /* 0x000e620008000c00 */
[----:B0-----:R-:W-:-:S06]  /*1090*/  DSETP.GEU.AND P1, PT, R6, R8, PT ;  /* 0x000000080600722a */ /* 0x001fcc0003f2e000 */
[----:B------:R-:W-:Y:S02]  /*10a0*/  FSEL R2, R8, R6, !P1 ;  /* 0x0000000608027208 */ /* 0x000fe40004800000 */
[----:B------:R-:W-:Y:S02]  /*10b0*/  FSEL R3, R9, R7, !P1 ;  /* 0x0000000709037208 */ /* 0x000fe40004800000 */
[----:B------:R-:W0:Y:S04]  /*10c0*/  LDS.128 R4, [UR4+0x30] ;  /* 0x00003004ff047984 */ /* 0x000e280008000c00 */
[----:B------:R-:W-:-:S06]  /*10d0*/  DSETP.GEU.AND P1, PT, R2, R10, PT ;  /* 0x0000000a0200722a */ /* 0x000fcc0003f2e000 */
[----:B------:R-:W-:Y:S02]  /*10e0*/  FSEL R2, R10, R2, !P1 ;  /* 0x000000020a027208 */ /* 0x000fe40004800000 */
[----:B------:R-:W-:-:S06]  /*10f0*/  FSEL R3, R11, R3, !P1 ;  /* 0x000000030b037208 */ /* 0x000fcc0004800000 */
[----:B-1----:R-:W-:-:S06]  /*1100*/  DSETP.GEU.AND P1, PT, R2, R12, PT ;  /* 0x0000000c0200722a */ /* 0x002fcc0003f2e000 */
[----:B------:R-:W-:Y:S02]  /*1110*/  FSEL R8, R12, R2, !P1 ;  /* 0x000000020c087208 */ /* 0x000fe40004800000 */
[----:B------:R-:W-:Y:S02]  /*1120*/  FSEL R9, R13, R3, !P1 ;  /* 0x000000030d097208 */ /* 0x000fe40004800000 */
[----:B------:R-:W1:Y:S04]  /*1130*/  LDS.64 R2, [UR4+0x40] ;  /* 0x00004004ff027984 */ /* 0x000e680008000a00 */
[----:B------:R-:W-:-:S06]  /*1140*/  DSETP.GEU.AND P1, PT, R8, R14, PT ;  /* 0x0000000e0800722a */ /* 0x000fcc0003f2e000 */
[----:B------:R-:W-:Y:S02]  /*1150*/  FSEL R8, R14, R8, !P1 ;  /* 0x000000080e087208 */ /* 0x000fe40004800000 */
[----:B------:R-:W-:-:S06]  /*1160*/  FSEL R9, R15, R9, !P1 ;  /* 0x000000090f097208 */ /* 0x000fcc0004800000 */
[----:B0-----:R-:W-:-:S06]  /*1170*/  DSETP.GEU.AND P1, PT, R8, R4, PT ;  /* 0x000000040800722a */ /* 0x001fcc0003f2e000 */
[----:B------:R-:W-:Y:S02]  /*1180*/  FSEL R4, R4, R8, !P1 ;  /* 0x0000000804047208 */ /* 0x000fe40004800000 */
[----:B------:R-:W-:-:S06]  /*1190*/  FSEL R5, R5, R9, !P1 ;  /* 0x0000000905057208 */ /* 0x000fcc0004800000 */
[----:B------:R-:W-:-:S06]  /*11a0*/  DSETP.GEU.AND P1, PT, R4, R6, PT ;  /* 0x000000060400722a */ /* 0x000fcc0003f2e000 */
[----:B------:R-:W-:Y:S02]  /*11b0*/  FSEL R4, R6, R4, !P1 ;  /* 0x0000000406047208 */ /* 0x000fe40004800000 */
[----:B------:R-:W-:-:S06]  /*11c0*/  FSEL R5, R7, R5, !P1 ;  /* 0x0000000507057208 */ /* 0x000fcc0004800000 */
[----:B-1----:R-:W-:-:S06]  /*11d0*/  DSETP.GEU.AND P1, PT, R4, R2, PT ;  /* 0x000000020400722a */ /* 0x002fcc0003f2e000 */
[----:B------:R-:W-:Y:S02]  /*11e0*/  FSEL R6, R2, R4, !P1 ;  /* 0x0000000402067208 */ /* 0x000fe40004800000 */
[----:B------:R-:W-:Y:S01]  /*11f0*/  FSEL R7, R3, R5, !P1 ;  /* 0x0000000503077208 */ /* 0x000fe20004800000 */
[----:B------:R-:W-:Y:S06]  /*1200*/  BRA `(.L_x_17) ;  /* 0x0000004800807947 */ /* 0x000fec0003800000 */
.L_x_16:
[----:B------:R-:W-:Y:S01]  /*1210*/  LOP3.LUT R0, R3, 0x3e0, RZ, 0xc0, !PT ;  /* 0x000003e003007812 */ /* 0x000fe200078ec0ff */
[----:B------:R-:W0:Y:S03]  /*1220*/  S2R R10, SR_LANEID ;  /* 0x00000000000a7919 */ /* 0x000e260000000000 */
[----:B------:R-:W-:Y:S01]  /*1230*/  LOP3.LUT R9, RZ, R0, RZ, 0x33, !PT ;  /* 0x00000000ff097212 */ /* 0x000fe200078e33ff */
[----:B------:R-:W-:-:S04]  /*1240*/  VIADD R5, R0, 0x20 ;  /* 0x0000002000057836 */ /* 0x000fc80000000000 */
[----:B------:R-:W-:Y:S01]  /*1250*/  IMAD.IADD R9, R9, 0x1, R4 ;  /* 0x0000000109097824 */ /* 0x000fe200078e0204 */
[----:B------:R-:W-:-:S04]  /*1260*/  ISETP.GT.AND P0, PT, R5, R4, PT ;  /* 0x000000040500720c */ /* 0x000fc80003f04270 */
[----:B------:R-:W-:-:S05]  /*1270*/  SEL R5, R9, 0x1f, P0 ;  /* 0x0000001f09057807 */ /* 0x000fca0000000000 */
[----:B-----5:R-:W-:Y:S04]  /*1280*/  SHFL.DOWN PT, R8, R6, 0x1, R5 ;  /* 0x0820000006087989 */ /* 0x020fe800000e0005 */
[----:B------:R-:W1:Y:S01]  /*1290*/  SHFL.DOWN PT, R9, R7, 0x1, R5 ;  /* 0x0820000007097989 */ /* 0x000e6200000e0005 */
[C---:B0-----:R-:W-:Y:S01]  /*12a0*/  ISETP.GE.AND P0, PT, R10.reuse, R5, PT ;  /* 0x000000050a00720c */ /* 0x041fe20003f06270 */
[----:B------:R-:W-:Y:S01]  /*12b0*/  VIADD R0, R10, 0x2 ;  /* 0x000000020a007836 */ /* 0x000fe20000000000 */
[----:B-1----:R-:W-:-:S06]  /*12c0*/  DSETP.GEU.AND P1, PT, R6, R8, PT ;  /* 0x000000080600722a */ /* 0x002fcc0003f2e000 */
[-C--:B------:R-:W-:Y:S02]  /*12d0*/  FSEL R11, R8, R6.reuse, !P1 ;  /* 0x00000006080b7208 */ /* 0x080fe40004800000 */
[-C--:B------:R-:W-:Y:S02]  /*12e0*/  FSEL R9, R9, R7.reuse, !P1 ;  /* 0x0000000709097208 */ /* 0x080fe40004800000 */
[----:B------:R-:W-:Y:S02]  /*12f0*/  FSEL R2, R11, R6, !P0 ;  /* 0x000000060b027208 */ /* 0x000fe40004000000 */
[----:B------:R-:W-:Y:S02]  /*1300*/  FSEL R11, R9, R7, !P0 ;  /* 0x00000007090b7208 */ /* 0x000fe40004000000 */
[----:B------:R-:W-:Y:S01]  /*1310*/  ISETP.GT.AND P0, PT, R0, R5, PT ;  /* 0x000000050000720c */ /* 0x000fe20003f04270 */
[----:B------:R-:W-:Y:S01]  /*1320*/  SHFL.DOWN PT, R8, R2, 0x2, R5 ;  /* 0x0840000002087989 */ /* 0x000fe200000e0005 */
[----:B------:R-:W-:-:S02]  /*1330*/  IMAD.MOV.U32 R6, RZ, RZ, R2 ;  /* 0x000000ffff067224 */ /* 0x000fc400078e0002 */
[----:B------:R-:W-:Y:S01]  /*1340*/  IMAD.MOV.U32 R7, RZ, RZ, R11 ;  /* 0x000000ffff077224 */ /* 0x000fe200078e000b */
[----:B------:R-:W0:Y:S01]  /*1350*/  SHFL.DOWN PT, R9, R11, 0x2, R5 ;  /* 0x084000000b097989 */ /* 0x000e2200000e0005 */
[----:B------:R-:W-:-:S04]  /*1360*/  VIADD R0, R10, 0x4 ;  /* 0x000000040a007836 */ /* 0x000fc80000000000 */
[----:B0-----:R-:W-:-:S06]  /*1370*/  DSETP.GEU.AND P1, PT, R6, R8, PT ;  /* 0x000000080600722a */ /* 0x001fcc0003f2e000 */
[----:B------:R-:W-:Y:S02]  /*1380*/  @!P0 FSEL R2, R8, R2, !P1 ;  /* 0x0000000208028208 */ /* 0x000fe40004800000 */
[----:B------:R-:W-:Y:S02]  /*1390*/  @!P0 FSEL R11, R9, R11, !P1 ;  /* 0x0000000b090b8208 */ /* 0x000fe40004800000 */
[----:B------:R-:W-:Y:S01]  /*13a0*/  ISETP.GT.AND P0, PT, R0, R5, PT ;  /* 0x000000050000720c */ /* 0x000fe20003f04270 */
[----:B------:R-:W-:Y:S01]  /*13b0*/  SHFL.DOWN PT, R6, R2, 0x4, R5 ;  /* 0x0880000002067989 */ /* 0x000fe200000e0005 */
[----:B------:R-:W-:Y:S02]  /*13c0*/  IMAD.MOV.U32 R8, RZ, RZ, R2 ;  /* 0x000000ffff087224 */ /* 0x000fe400078e0002 */
        /* <DEDUP_REMOVED lines=8> */
[----:B------:R-:W-:Y:S01]  /*1450*/  IMAD.MOV.U32 R8, RZ, RZ, R2 ;  /* 0x000000ffff087224 */ /* 0x000fe200078e0002 */
[C---:B------:R-:W-:Y:S01]  /*1460*/  ISETP.NE.AND P0, PT, R10.reuse, RZ, PT ;  /* 0x000000ff0a00720c */ /* 0x040fe20003f05270 */
[----:B------:R-:W-:Y:S01]  /*1470*/  IMAD.MOV.U32 R9, RZ, RZ, R11 ;  /* 0x000000ffff097224 */ /* 0x000fe200078e000b */
[----:B------:R-:W0:Y:S01]  /*1480*/  SHFL.DOWN PT, R7, R11, 0x8, R5 ;  /* 0x090000000b077989 */ /* 0x000e2200000e0005 */
[----:B------:R-:W-:-:S10]  /*1490*/  VIADD R0, R10, 0x10 ;  /* 0x000000100a007836 */ /* 0x000fd40000000000 */
[----:B------:R-:W1:Y:S01]  /*14a0*/  @!P0 S2R R13, SR_CgaCtaId ;  /* 0x00000000000d8919 */ /* 0x000e620000008800 */
[----:B0-----:R-:W-:-:S06]  /*14b0*/  DSETP.GEU.AND P2, PT, R8, R6, PT ;  /* 0x000000060800722a */ /* 0x001fcc0003f4e000 */
[----:B------:R-:W-:Y:S02]  /*14c0*/  @!P1 FSEL R2, R6, R2, !P2 ;  /* 0x0000000206029208 */ /* 0x000fe40005000000 */
[----:B------:R-:W-:Y:S02]  /*14d0*/  @!P1 FSEL R11, R7, R11, !P2 ;  /* 0x0000000b070b9208 */ /* 0x000fe40005000000 */
[----:B------:R-:W-:Y:S01]  /*14e0*/  ISETP.GT.AND P1, PT, R0, R5, PT ;  /* 0x000000050000720c */ /* 0x000fe20003f24270 */
[----:B------:R-:W-:Y:S01]  /*14f0*/  SHFL.DOWN PT, R6, R2, 0x10, R5 ;  /* 0x0a00000002067989 */ /* 0x000fe200000e0005 */
[----:B------:R-:W-:Y:S01]  /*1500*/  IMAD.MOV.U32 R8, RZ, RZ, R2 ;  /* 0x000000ffff087224 */ /* 0x000fe200078e0002 */
[----:B------:R-:W-:Y:S01]  /*1510*/  @!P0 SHF.R.U32.HI R0, RZ, 0x2, R3 ;  /* 0x00000002ff008819 */ /* 0x000fe20000011603 */
[----:B------:R-:W-:Y:S01]  /*1520*/  IMAD.MOV.U32 R9, RZ, RZ, R11 ;  /* 0x000000ffff097224 */ /* 0x000fe200078e000b */
[----:B------:R-:W0:Y:S02]  /*1530*/  SHFL.DOWN PT, R7, R11, 0x10, R5 ;  /* 0x0a0000000b077989 */ /* 0x000e2400000e0005 */
[----:B------:R-:W-:-:S03]  /*1540*/  @!P0 LOP3.LUT R0, R0, 0xf8, RZ, 0xc0, !PT ;  /* 0x000000f800008812 */ /* 0x000fc600078ec0ff */
[----:B0-----:R-:W-:Y:S01]  /*1550*/  DSETP.GEU.AND P2, PT, R8, R6, PT ;  /* 0x000000060800722a */ /* 0x001fe20003f4e000 */
[----:B------:R-:W-:-:S04]  /*1560*/  @!P0 MOV R8, 0x400 ;  /* 0x0000040000088802 */ /* 0x000fc80000000f00 */
[----:B-1----:R-:W-:Y:S02]  /*1570*/  @!P0 LEA R13, R13, R8, 0x18 ;  /* 0x000000080d0d8211 */ /* 0x002fe400078ec0ff */
[----:B------:R-:W-:Y:S02]  /*1580*/  @!P1 FSEL R2, R6, R2, !P2 ;  /* 0x0000000206029208 */ /* 0x000fe40005000000 */
[----:B------:R-:W-:Y:S01]  /*1590*/  @!P1 FSEL R11, R7, R11, !P2 ;  /* 0x0000000b070b9208 */ /* 0x000fe20005000000 */
[----:B------:R-:W-:Y:S02]  /*15a0*/  @!P0 IMAD.IADD R13, R0, 0x1, R13 ;  /* 0x00000001000d8824 */ /* 0x000fe400078e020d */
[----:B------:R-:W-:Y:S02]  /*15b0*/  IMAD.MOV.U32 R6, RZ, RZ, R2 ;  /* 0x000000ffff067224 */ /* 0x000fe400078e0002 */
[----:B------:R-:W-:-:S05]  /*15c0*/  IMAD.MOV.U32 R7, RZ, RZ, R11 ;  /* 0x000000ffff077224 */ /* 0x000fca00078e000b */
[----:B------:R3:W-:Y:S01]  /*15d0*/  @!P0 STS.64 [R13+0x8], R6 ;  /* 0x000008060d008388 */ /* 0x0007e20000000a00 */
[----:B------:R-:W-:Y:S01]  /*15e0*/  BAR.SYNC.DEFER_BLOCKING 0x0 ;  /* 0x0000000000007b1d */ /* 0x000fe20000010000 */
[----:B------:R-:W-:-:S13]  /*15f0*/  ISETP.NE.AND P0, PT, R3, RZ, PT ;  /* 0x000000ff0300720c */ /* 0x000fda0003f05270 */
[----:B---3--:R-:W-:Y:S05]  /*1600*/  @P0 BRA `(.L_x_17) ;  /* 0x0000004400800947 */ /* 0x008fea0003800000 */
[----:B------:R-:W0:Y:S01]  /*1610*/  S2UR UR5, SR_CgaCtaId ;  /* 0x00000000000579c3 */ /* 0x000e220000008800 */
[----:B------:R-:W-:Y:S01]  /*1620*/  UMOV UR4, 0x400 ;  /* 0x0000040000047882 */ /* 0x000fe20000000000 */
[----:B------:R-:W-:Y:S01]  /*1630*/  ISETP.GT.AND P2, PT, R4, 0x20, PT ;  /* 0x000000200400780c */ /* 0x000fe20003f44270 */
[----:B0-----:R-:W-:-:S09]  /*1640*/  ULEA UR4, UR5, UR4, 0x18 ;  /* 0x0000000405047291 */ /* 0x001fd2000f8ec0ff */
[----:B------:R-:W0:Y:S04]  /*1650*/  LDS.128 R16, [UR4+0x10] ;  /* 0x00001004ff107984 */ /* 0x000e280008000c00 */
[----:B------:R-:W1:Y:S04]  /*1660*/  LDS.128 R12, [UR4+0x20] ;  /* 0x00002004ff0c7984 */ /* 0x000e680008000c00 */
[----:B------:R-:W2:Y:S01]  /*1670*/  LDS.128 R8, [UR4+0x30] ;  /* 0x00003004ff087984 */ /* 0x000ea20008000c00 */
[----:B0-----:R-:W-:-:S06]  /*1680*/  DSETP.GEU.AND P1, PT, R6, R16, PT ;  /* 0x000000100600722a */ /* 0x001fcc0003f2e000 */
[-C--:B------:R-:W-:Y:S02]  /*1690*/  FSEL R3, R16, R6.reuse, !P1 ;  /* 0x0000000610037208 */ /* 0x080fe40004800000 */
[-C--:B------:R-:W-:Y:S02]  /*16a0*/  FSEL R17, R17, R7.reuse, !P1 ;  /* 0x0000000711117208 */ /* 0x080fe40004800000 */
[----:B------:R-:W-:Y:S02]  /*16b0*/  FSEL R6, R3, R6, P2 ;  /* 0x0000000603067208 */ /* 0x000fe40001000000 */
[----:B------:R-:W-:Y:S02]  /*16c0*/  FSEL R7, R17, R7, P2 ;  /* 0x0000000711077208 */ /* 0x000fe40001000000 */
[C---:B------:R-:W-:Y:S01]  /*16d0*/  ISETP.GT.AND P1, PT, R4.reuse, 0x40, PT ;  /* 0x000000400400780c */ /* 0x040fe20003f24270 */
[----:B------:R-:W-:Y:S01]  /*16e0*/  IMAD.MOV.U32 R2, RZ, RZ, R6 ;  /* 0x000000ffff027224 */ /* 0x000fe200078e0006 */
[----:B------:R-:W-:Y:S01]  /*16f0*/  ISETP.GT.AND P2, PT, R4, 0x60, PT ;  /* 0x000000600400780c */ /* 0x000fe20003f44270 */
[----:B------:R-:W-:-:S06]  /*1700*/  IMAD.MOV.U32 R3, RZ, RZ, R7 ;  /* 0x000000ffff037224 */ /* 0x000fcc00078e0007 */
[----:B------:R-:W-:-:S06]  /*1710*/  DSETP.GEU.AND P3, PT, R2, R18, PT ;  /* 0x000000120200722a */ /* 0x000fcc0003f6e000 */
[----:B------:R-:W-:Y:S02]  /*1720*/  @P1 FSEL R6, R18, R6, !P3 ;  /* 0x0000000612061208 */ /* 0x000fe40005800000 */
[----:B------:R-:W-:Y:S02]  /*1730*/  @P1 FSEL R7, R19, R7, !P3 ;  /* 0x0000000713071208 */ /* 0x000fe40005800000 */
[----:B------:R-:W-:Y:S01]  /*1740*/  ISETP.GT.AND P1, PT, R4, 0x80, PT ;  /* 0x000000800400780c */ /* 0x000fe20003f24270 */
[----:B------:R-:W-:Y:S02]  /*1750*/  IMAD.MOV.U32 R2, RZ, RZ, R6 ;  /* 0x000000ffff027224 */ /* 0x000fe400078e0006 */
[----:B------:R-:W-:-:S06]  /*1760*/  IMAD.MOV.U32 R3, RZ, RZ, R7 ;  /* 0x000000ffff037224 */ /* 0x000fcc00078e0007 */
[----:B-1----:R-:W-:Y:S01]  /*1770*/  DSETP.GEU.AND P3, PT, R2, R12, PT ;  /* 0x0000000c0200722a */ /* 0x002fe20003f6e000 */
[----:B------:R-:W0:Y:S05]  /*1780*/  LDS.64 R2, [UR4+0x40] ;  /* 0x00004004ff027984 */ /* 0x000e2a0008000a00 */
[----:B------:R-:W-:Y:S02]  /*1790*/  @P2 FSEL R6, R12, R6, !P3 ;  /* 0x000000060c062208 */ /* 0x000fe40005800000 */
[----:B------:R-:W-:Y:S02]  /*17a0*/  @P2 FSEL R7, R13, R7, !P3 ;  /* 0x000000070d072208 */ /* 0x000fe40005800000 */
[----:B------:R-:W-:-:S04]  /*17b0*/  ISETP.GT.AND P2, PT, R4, 0xa0, PT ;  /* 0x000000a00400780c */ /* 0x000fc80003f44270 */
[----:B------:R-:W-:-:S06]  /*17c0*/  DSETP.GEU.AND P3, PT, R6, R14, PT ;  /* 0x0000000e0600722a */ /* 0x000fcc0003f6e000 */
[----:B------:R-:W-:Y:S02]  /*17d0*/  @P1 FSEL R6, R14, R6, !P3 ;  /* 0x000000060e061208 */ /* 0x000fe40005800000 */
[----:B------:R-:W-:Y:S02]  /*17e0*/  @P1 FSEL R7, R15, R7, !P3 ;  /* 0x000000070f071208 */ /* 0x000fe40005800000 */
[----:B------:R-:W-:-:S04]  /*17f0*/  ISETP.GT.AND P1, PT, R4, 0xc0, PT ;  /* 0x000000c00400780c */ /* 0x000fc80003f24270 */
[----:B--2---:R-:W-:-:S06]  /*1800*/  DSETP.GEU.AND P3, PT, R6, R8, PT ;  /* 0x000000080600722a */ /* 0x004fcc0003f6e000 */
[----:B------:R-:W-:Y:S02]  /*1810*/  @P2 FSEL R6, R8, R6, !P3 ;  /* 0x0000000608062208 */ /* 0x000fe40005800000 */
[----:B------:R-:W-:Y:S02]  /*1820*/  @P2 FSEL R7, R9, R7, !P3 ;  /* 0x0000000709072208 */ /* 0x000fe40005800000 */
[----:B------:R-:W-:-:S04]  /*1830*/  ISETP.GT.AND P2, PT, R4, 0xe0, PT ;  /* 0x000000e00400780c */ /* 0x000fc80003f44270 */
[----:B------:R-:W-:-:S06]  /*1840*/  DSETP.GEU.AND P3, PT, R6, R10, PT ;  /* 0x0000000a0600722a */ /* 0x000fcc0003f6e000 */
[----:B------:R-:W-:Y:S02]  /*1850*/  @P1 FSEL R6, R10, R6, !P3 ;  /* 0x000000060a061208 */ /* 0x000fe40005800000 */
[----:B------:R-:W-:-:S03]  /*1860*/  @P1 FSEL R7, R11, R7, !P3 ;  /* 0x000000070b071208 */ /* 0x000fc60005800000 */
[----:B------:R-:W-:Y:S02]  /*1870*/  IMAD.MOV.U32 R4, RZ, RZ, R6 ;  /* 0x000000ffff047224 */ /* 0x000fe400078e0006 */
[----:B------:R-:W-:-:S06]  /*1880*/  IMAD.MOV.U32 R5, RZ, RZ, R7 ;  /* 0x000000ffff057224 */ /* 0x000fcc00078e0007 */
[----:B0-----:R-:W-:-:S06]  /*1890*/  DSETP.GEU.AND P1, PT, R4, R2, PT ;  /* 0x000000020400722a */ /* 0x001fcc0003f2e000 */
[----:B------:R-:W-:Y:S02]  /*18a0*/  @P2 FSEL R6, R2, R6, !P1 ;  /* 0x0000000602062208 */ /* 0x000fe40004800000 */
[----:B------:R-:W-:Y:S01]  /*18b0*/  @P2 FSEL R7, R3, R7, !P1 ;  /* 0x0000000703072208 */ /* 0x000fe20004800000 */
[----:B------:R-:W-:Y:S06]  /*18c0*/  BRA `(.L_x_17) ;  /* 0x0000004000d07947 */ /* 0x000fec0003800000 */
.L_x_3:
[----:B------:R-:W0:Y:S01]  /*18d0*/  S2R R0, SR_TID.X ;  /* 0x0000000000007919 */ /* 0x000e220000002100 */
[----:B------:R-:W1:Y:S02]  /*18e0*/  LDCU.64 UR4, c[0x0][0x380] ;  /* 0x00007000ff0477ac */ /* 0x000e640008000a00 */
[----:B-1----:R-:W-:Y:S02]  /*18f0*/  IMAD.U32 R2, RZ, RZ, UR4 ;  /* 0x00000004ff027e24 */ /* 0x002fe4000f8e00ff */
[----:B------:R-:W-:Y:S02]  /*1900*/  IMAD.U32 R3, RZ, RZ, UR5 ;  /* 0x00000005ff037e24 */ /* 0x000fe4000f8e00ff */
[----:B0-----:R-:W-:-:S04]  /*1910*/  IMAD.SHL.U32 R5, R0, 0x4, RZ ;  /* 0x0000000400057824 */ /* 0x001fc800078e00ff */
[----:B------:R-:W-:-:S05]  /*1920*/  IMAD.WIDE.U32 R6, R5, 0x8, R2 ;  /* 0x0000000805067825 */ /* 0x000fca00078e0002 */
[----:B------:R-:W2:Y:S04]  /*1930*/  LDG.E.128.CONSTANT R20, desc[UR6][R6.64] ;  /* 0x0000000606147981 */ /* 0x000ea8000c1e9d00 */
[----:B------:R-:W3:Y:S04]  /*1940*/  LDG.E.128.CONSTANT R12, desc[UR6][R6.64+0x10] ;  /* 0x00001006060c7981 */ /* 0x000ee8000c1e9d00 */
[----:B------:R-:W4:Y:S04]  /*1950*/  LDG.E.128.CONSTANT R8, desc[UR6][R6.64+0x2000] ;  /* 0x0020000606087981 */ /* 0x000f28000c1e9d00 */
[----:B------:R0:W5:Y:S01]  /*1960*/  LDG.E.128.CONSTANT R16, desc[UR6][R6.64+0x2010] ;  /* 0x0020100606107981 */ /* 0x000162000c1e9d00 */
[----:B------:R-:W-:Y:S01]  /*1970*/  ISETP.GE.U32.AND P1, PT, R4, 0x1000, PT ;  /* 0x000010000400780c */ /* 0x000fe20003f26070 */
[----:B------:R-:W-:Y:S01]  /*1980*/  UMOV UR4, 0x800 ;  /* 0x0000080000047882 */ /* 0x000fe20000000000 */
[----:B--2---:R-:W-:-:S06]  /*1990*/  DSETP.GEU.AND P0, PT, R20, R22, PT ;  /* 0x000000161400722a */ /* 0x004fcc0003f0e000 */
[----:B------:R-:W-:Y:S02]  /*19a0*/  FSEL R20, R22, R20, !P0 ;  /* 0x0000001416147208 */ /* 0x000fe40004000000 */
[----:B------:R-:W-:-:S06]  /*19b0*/  FSEL R21, R23, R21, !P0 ;  /* 0x0000001517157208 */ /* 0x000fcc0004000000 */
[----:B---3--:R-:W-:-:S06]  /*19c0*/  DSETP.GEU.AND P0, PT, R20, R12, PT ;  /* 0x0000000c1400722a */ /* 0x008fcc0003f0e000 */
[----:B------:R-:W-:Y:S02]  /*19d0*/  FSEL R12, R12, R20, !P0 ;  /* 0x000000140c0c7208 */ /* 0x000fe40004000000 */
[----:B------:R-:W-:-:S06]  /*19e0*/  FSEL R13, R13, R21, !P0 ;  /* 0x000000150d0d7208 */ /* 0x000fcc0004000000 */
[----:B------:R-:W-:-:S06]  /*19f0*/  DSETP.GEU.AND P0, PT, R12, R14, PT ;  /* 0x0000000e0c00722a */ /* 0x000fcc0003f0e000 */
[----:B------:R-:W-:Y:S02]  /*1a00*/  FSEL R12, R14, R12, !P0 ;  /* 0x0000000c0e0c7208 */ /* 0x000fe40004000000 */
[----:B------:R-:W-:-:S06]  /*1a10*/  FSEL R13, R15, R13, !P0 ;  /* 0x0000000d0f0d7208 */ /* 0x000fcc0004000000 */
[----:B----4-:R-:W-:-:S06]  /*1a20*/  DSETP.GEU.AND P0, PT, R12, R8, PT ;  /* 0x000000080c00722a */ /* 0x010fcc0003f0e000 */
[----:B0-----:R-:W-:Y:S02]  /*1a30*/  FSEL R6, R8, R12, !P0 ;  /* 0x0000000c08067208 */ /* 0x001fe40004000000 */
[----:B------:R-:W-:-:S06]  /*1a40*/  FSEL R7, R9, R13, !P0 ;  /* 0x0000000d09077208 */ /* 0x000fcc0004000000 */
[----:B------:R-:W-:-:S06]  /*1a50*/  DSETP.GEU.AND P0, PT, R6, R10, PT ;  /* 0x0000000a0600722a */ /* 0x000fcc0003f0e000 */
[----:B------:R-:W-:Y:S02]  /*1a60*/  FSEL R6, R10, R6, !P0 ;  /* 0x000000060a067208 */ /* 0x000fe40004000000 */
[----:B------:R-:W-:-:S06]  /*1a70*/  FSEL R7, R11, R7, !P0 ;  /* 0x000000070b077208 */ /* 0x000fcc0004000000 */
[----:B-----5:R-:W-:-:S06]  /*1a80*/  DSETP.GEU.AND P0, PT, R6, R16, PT ;  /* 0x000000100600722a */ /* 0x020fcc0003f0e000 */
[----:B------:R-:W-:Y:S02]  /*1a90*/  FSEL R6, R16, R6, !P0 ;  /* 0x0000000610067208 */ /* 0x000fe40004000000 */
[----:B------:R-:W-:-:S06]  /*1aa0*/  FSEL R7, R17, R7, !P0 ;  /* 0x0000000711077208 */ /* 0x000fcc0004000000 */
[----:B------:R-:W-:-:S06]  /*1ab0*/  DSETP.GEU.AND P0, PT, R6, R18, PT ;  /* 0x000000120600722a */ /* 0x000fcc0003f0e000 */
[----:B------:R-:W-:Y:S02]  /*1ac0*/  FSEL R6, R18, R6, !P0 ;  /* 0x0000000612067208 */ /* 0x000fe40004000000 */
[----:B------:R-:W-:Y:S01]  /*1ad0*/  FSEL R7, R19, R7, !P0 ;  /* 0x0000000713077208 */ /* 0x000fe20004000000 */
[----:B------:R-:W-:Y:S06]  /*1ae0*/  @!P1 BRA `(.L_x_18) ;  /* 0x0000000000a49947 */ /* 0x000fec0003800000 */
[----:B------:R-:W0:Y:S01]  /*1af0*/  LDC R24, c[0x0][0x390] ;  /* 0x0000e400ff187b82 */ /* 0x000e220000000800 */
[----:B------:R-:W-:Y:S01]  /*1b00*/  VIADD R25, R4, 0xfffff800 ;  /* 0xfffff80004197836 */ /* 0x000fe20000000000 */
[----:B------:R-:W-:-:S06]  /*1b10*/  UMOV UR4, 0x800 ;  /* 0x0000080000047882 */ /* 0x000fcc0000000000 */
[----:B------:R-:W1:Y:S02]  /*1b20*/  LDC.64 R2, c[0x0][0x380] ;  /* 0x0000e000ff027b82 */ /* 0x000e640000000a00 */
.L_x_20:
[----:B------:R-:W-:-:S04]  /*1b30*/  VIADD R27, R5, UR4 ;  /* 0x00000004051b7c36 */ /* 0x000fc80008000000 */
[----:B-1----:R-:W-:-:S05]  /*1b40*/  IMAD.WIDE.U32 R26, R27, 0x8, R2 ;  /* 0x000000081b1a7825 */ /* 0x002fca00078e0002 */
[----:B------:R-:W2:Y:S04]  /*1b50*/  LDG.E.128.CONSTANT R12, desc[UR6][R26.64] ;  /* 0x000000061a0c7981 */ /* 0x000ea8000c1e9d00 */
[----:B------:R-:W3:Y:S04]  /*1b60*/  LDG.E.128.CONSTANT R16, desc[UR6][R26.64+0x10] ;  /* 0x000010061a107981 */ /* 0x000ee8000c1e9d00 */
[----:B------:R-:W4:Y:S04]  /*1b70*/  LDG.E.128.CONSTANT R20, desc[UR6][R26.64+0x2000] ;  /* 0x002000061a147981 */ /* 0x000f28000c1e9d00 */
[----:B------:R-:W5:Y:S01]  /*1b80*/  LDG.E.128.CONSTANT R8, desc[UR6][R26.64+0x2010] ;  /* 0x002010061a087981 */ /* 0x000f62000c1e9d00 */
[----:B0-----:R-:W-:Y:S01]  /*1b90*/  IMAD.MOV.U32 R4, RZ, RZ, R24 ;  /* 0x000000ffff047224 */ /* 0x001fe200078e0018 */
[----:B--2---:R-:W-:-:S06]  /*1ba0*/  DSETP.GEU.AND P0, PT, R6, R12, PT ;  /* 0x0000000c0600722a */ /* 0x004fcc0003f0e000 */
[----:B------:R-:W-:Y:S02]  /*1bb0*/  FSEL R6, R12, R6, !P0 ;  /* 0x000000060c067208 */ /* 0x000fe40004000000 */
[----:B------:R-:W-:-:S06]  /*1bc0*/  FSEL R7, R13, R7, !P0 ;  /* 0x000000070d077208 */ /* 0x000fcc0004000000 */
[----:B------:R-:W-:-:S06]  /*1bd0*/  DSETP.GEU.AND P0, PT, R6, R14, PT ;  /* 0x0000000e0600722a */ /* 0x000fcc0003f0e000 */
        /* <DEDUP_REMOVED lines=14> */
[----:B-----5:R-:W-:-:S06]  /*1cc0*/  DSETP.GEU.AND P0, PT, R6, R8, PT ;  /* 0x000000080600722a */ /* 0x020fcc0003f0e000 */
[----:B------:R-:W-:Y:S01]  /*1cd0*/  FSEL R6, R8, R6, !P0 ;  /* 0x0000000608067208 */ /* 0x000fe20004000000 */
[----:B------:R-:W-:Y:S01]  /*1ce0*/  VIADD R8, R4, -UR4 ;  /* 0x8000000404087c36 */ /* 0x000fe20008000000 */
[----:B------:R-:W-:-:S04]  /*1cf0*/  FSEL R7, R9, R7, !P0 ;  /* 0x0000000709077208 */ /* 0x000fc80004000000 */
[----:B------:R-:W-:Y:S02]  /*1d00*/  ISETP.GE.AND P1, PT, R8, 0x800, PT ;  /* 0x000008000800780c */ /* 0x000fe40003f26270 */
[----:B------:R-:W-:-:S06]  /*1d10*/  DSETP.GEU.AND P0, PT, R6, R10, PT ;  /* 0x0000000a0600722a */ /* 0x000fcc0003f0e000 */
[----:B------:R-:W-:Y:S02]  /*1d20*/  FSEL R6, R10, R6, !P0 ;  /* 0x000000060a067208 */ /* 0x000fe40004000000 */
[----:B------:R-:W-:-:S03]  /*1d30*/  FSEL R7, R11, R7, !P0 ;  /* 0x000000070b077208 */ /* 0x000fc60004000000 */
[----:B------:R-:W-:Y:S05]  /*1d40*/  @!P1 BRA `(.L_x_19) ;  /* 0x0000000c00009947 */ /* 0x000fea0003800000 */
[----:B------:R-:W-:-:S06]  /*1d50*/  UIADD3 UR4, UPT, UPT, UR4, 0x800, URZ ;  /* 0x0000080004047890 */ /* 0x000fcc000fffe0ff */
[----:B------:R-:W-:-:S13]  /*1d60*/  ISETP.LT.AND P0, PT, R25, UR4, PT ;  /* 0x0000000419007c0c */ /* 0x000fda000bf01270 */
[----:B------:R-:W-:Y:S05]  /*1d70*/  @!P0 BRA `(.L_x_20) ;  /* 0xfffffffc006c8947 */ /* 0x000fea000383ffff */
.L_x_18:
[----:B------:R-:W-:-:S13]  /*1d80*/  ISETP.LE.AND P0, PT, R4, UR4, PT ;  /* 0x0000000404007c0c */ /* 0x000fda000bf03270 */
[----:B------:R-:W-:Y:S05]  /*1d90*/  @P0 BRA `(.L_x_19) ;  /* 0x0000000800ec0947 */ /* 0x000fea0003800000 */
[----:B------:R-:W-:Y:S01]  /*1da0*/  VIADD R41, R4, -UR4 ;  /* 0x8000000404297c36 */ /* 0x000fe20008000000 */
[----:B------:R-:W-:Y:S04]  /*1db0*/  BSSY.RECONVERGENT B1, `(.L_x_19) ;  /* 0x00000b9000017945 */ /* 0x000fe80003800200 */
[----:B------:R-:W-:-:S13]  /*1dc0*/  ISETP.GE.AND P0, PT, R0, R41, PT ;  /* 0x000000290000720c */ /* 0x000fda0003f06270 */
[----:B------:R-:W-:Y:S05]  /*1dd0*/  @P0 BRA `(.L_x_21) ;  /* 0x0000000800d80947 */ /* 0x000fea0003800000 */
[----:B------:R-:W-:Y:S01]  /*1de0*/  LOP3.LUT R5, RZ, R0, RZ, 0x33, !PT ;  /* 0x00000000ff057212 */ /* 0x000fe200078e33ff */
[----:B------:R-:W-:Y:S01]  /*1df0*/  BSSY.RECONVERGENT B2, `(.L_x_22) ;  /* 0x0000016000027945 */ /* 0x000fe20003800200 */
[----:B------:R-:W-:Y:S02]  /*1e00*/  IMAD.MOV.U32 R40, RZ, RZ, R0 ;  /* 0x000000ffff287224 */ /* 0x000fe400078e0000 */
[----:B------:R-:W-:-:S04]  /*1e10*/  IADD3 R4, PT, PT, R4, -UR4, R5 ;  /* 0x8000000404047c10 */ /* 0x000fc8000fffe005 */
[C---:B------:R-:W-:Y:S02]  /*1e20*/  LOP3.LUT R5, R4.reuse, 0x300, RZ, 0xc0, !PT ;  /* 0x0000030004057812 */ /* 0x040fe400078ec0ff */
[----:B------:R-:W-:Y:S02]  /*1e30*/  ISETP.GE.U32.AND P2, PT, R4, 0x300, PT ;  /* 0x000003000400780c */ /* 0x000fe40003f46070 */
[----:B------:R-:W-:-:S13]  /*1e40*/  ISETP.NE.AND P0, PT, R5, 0x300, PT ;  /* 0x000003000500780c */ /* 0x000fda0003f05270 */
[----:B------:R-:W-:Y:S05]  /*1e50*/  @!P0 BRA `(.L_x_23) ;  /* 0x00000000003c8947 */ /* 0x000fea0003800000 */
[----:B------:R-:W-:Y:S01]  /*1e60*/  LEA.HI R4, R4, 0x1, RZ, 0x18 ;  /* 0x0000000104047811 */ /* 0x000fe200078fc0ff */
[----:B------:R-:W-:Y:S02]  /*1e70*/  VIADD R9, R0, UR4 ;  /* 0x0000000400097c36 */ /* 0x000fe40008000000 */
[----:B------:R-:W-:Y:S01]  /*1e80*/  IMAD.MOV.U32 R40, RZ, RZ, R0 ;  /* 0x000000ffff287224 */ /* 0x000fe200078e0000 */
[----:B------:R-:W-:-:S05]  /*1e90*/  LOP3.LUT R4, R4, 0x3, RZ, 0xc0, !PT ;  /* 0x0000000304047812 */ /* 0x000fca00078ec0ff */
[----:B------:R-:W-:-:S07]  /*1ea0*/  IMAD.MOV R8, RZ, RZ, -R4 ;  /* 0x000000ffff087224 */ /* 0x000fce00078e0a04 */
.L_x_24:
[----:B------:R-:W-:-:S06]  /*1eb0*/  IMAD.WIDE.U32 R4, R9, 0x8, R2 ;  /* 0x0000000809047825 */ /* 0x000fcc00078e0002 */
[----:B------:R-:W2:Y:S01]  /*1ec0*/  LDG.E.64.CONSTANT R4, desc[UR6][R4.64] ;  /* 0x0000000604047981 */ /* 0x000ea2000c1e9b00 */
[----:B------:R-:W-:Y:S02]  /*1ed0*/  VIADD R8, R8, 0x1 ;  /* 0x0000000108087836 */ /* 0x000fe40000000000 */
[----:B------:R-:W-:Y:S02]  /*1ee0*/  VIADD R40, R40, 0x100 ;  /* 0x0000010028287836 */ /* 0x000fe40000000000 */
[----:B------:R-:W-:Y:S01]  /*1ef0*/  VIADD R9, R9, 0x100 ;  /* 0x0000010009097836 */ /* 0x000fe20000000000 */
[----:B------:R-:W-:Y:S01]  /*1f00*/  ISETP.NE.AND P1, PT, R8, RZ, PT ;  /* 0x000000ff0800720c */ /* 0x000fe20003f25270 */
[----:B--2---:R-:W-:-:S06]  /*1f10*/  DSETP.GEU.AND P0, PT, R6, R4, PT ;  /* 0x000000040600722a */ /* 0x004fcc0003f0e000 */
[----:B------:R-:W-:Y:S02]  /*1f20*/  FSEL R6, R4, R6, !P0 ;  /* 0x0000000604067208 */ /* 0x000fe40004000000 */
[----:B------:R-:W-:-:S04]  /*1f30*/  FSEL R7, R5, R7, !P0 ;  /* 0x0000000705077208 */ /* 0x000fc80004000000 */
[----:B------:R-:W-:Y:S05]  /*1f40*/  @P1 BRA `(.L_x_24) ;  /* 0xfffffffc00d81947 */ /* 0x000fea000383ffff */
.L_x_23:
[----:B------:R-:W-:Y:S05]  /*1f50*/  BSYNC.RECONVERGENT B2 ;  /* 0x0000000000027941 */ /* 0x000fea0003800200 */
.L_x_22:
[----:B------:R-:W-:Y:S05]  /*1f60*/  @!P2 BRA `(.L_x_21) ;  /* 0x000000080074a947 */ /* 0x000fea0003800000 */
[----:B------:R-:W0:Y:S01]  /*1f70*/  LDCU.64 UR8, c[0x0][0x380] ;  /* 0x00007000ff0877ac */ /* 0x000e220008000a00 */
[----:B------:R-:W-:Y:S01]  /*1f80*/  IMAD.IADD R9, R41, 0x1, -R40 ;  /* 0x0000000129097824 */ /* 0x000fe200078e0a28 */
[C---:B------:R-:W-:Y:S01]  /*1f90*/  IADD3 R5, P0, PT, R40.reuse, UR4, RZ ;  /* 0x0000000428057c10 */ /* 0x040fe2000ff1e0ff */
[----:B------:R-:W-:Y:S01]  /*1fa0*/  BSSY.RECONVERGENT B2, `(.L_x_25) ;  /* 0x0000059000027945 */ /* 0x000fe20003800200 */
[----:B------:R-:W-:Y:S02]  /*1fb0*/  VIADD R43, R40, UR4 ;  /* 0x00000004282b7c36 */ /* 0x000fe40008000000 */
[----:B------:R-:W-:Y:S01]  /*1fc0*/  ISETP.GT.AND P1, PT, R9, 0xc00, PT ;  /* 0x00000c000900780c */ /* 0x000fe20003f24270 */
[----:B------:R-:W-:Y:S01]  /*1fd0*/  IMAD.X R8, RZ, RZ, RZ, P0 ;  /* 0x000000ffff087224 */ /* 0x000fe200000e06ff */
[----:B0-----:R-:W-:-:S04]  /*1fe0*/  LEA R4, P0, R5, UR8, 0x3 ;  /* 0x0000000805047c11 */ /* 0x001fc8000f8018ff */
[----:B------:R-:W-:Y:S02]  /*1ff0*/  LEA.HI.X R5, R5, UR9, R8, 0x3, P0 ;  /* 0x0000000905057c11 */ /* 0x000fe400080f1c08 */
[----:B------:R-:W-:-:S05]  /*2000*/  IADD3 R4, P0, PT, R4, 0x1000, RZ ;  /* 0x0000100004047810 */ /* 0x000fca0007f1e0ff */
[----:B------:R-:W-:Y:S01]  /*2010*/  IMAD.X R5, RZ, RZ, R5, P0 ;  /* 0x000000ffff057224 */ /* 0x000fe200000e0605 */
[----:B------:R-:W-:Y:S01]  /*2020*/  PLOP3.LUT P0, PT, PT, PT, PT, 0x80, 0x8 ;  /* 0x000000000008781c */ /* 0x000fe20003f0f070 */
[----:B------:R-:W-:-:S12]  /*2030*/  @!P1 BRA `(.L_x_26) ;  /* 0x00000004003c9947 */ /* 0x000fd80003800000 */
[----:B------:R-:W-:Y:S01]  /*2040*/  PLOP3.LUT P0, PT, PT, PT, PT, 0x8, 0x80 ;  /* 0x000000000080781c */ /* 0x000fe20003f0e170 */
[----:B------:R-:W-:-:S12]  /*2050*/  VIADD R45, R41, 0xfffff400 ;  /* 0xfffff400292d7836 */ /* 0x000fd80000000000 */
.L_x_27:
[C---:B------:R-:W-:Y:S01]  /*2060*/  IMAD.WIDE.U32 R38, R43.reuse, 0x8, R2 ;  /* 0x000000082b267825 */ /* 0x040fe200078e0002 */
[----:B------:R-:W2:Y:S04]  /*2070*/  LDG.E.64.CONSTANT R8, desc[UR6][R4.64+-0x800] ;  /* 0xfff8000604087981 */ /* 0x000ea8000c1e9b00 */
[----:B------:R-:W3:Y:S04]  /*2080*/  LDG.E.64.CONSTANT R10, desc[UR6][R4.64] ;  /* 0x00000006040a7981 */ /* 0x000ee8000c1e9b00 */
[----:B------:R-:W4:Y:S01]  /*2090*/  LDG.E.64.CONSTANT R38, desc[UR6][R38.64] ;  /* 0x0000000626267981 */ /* 0x000f22000c1e9b00 */
[----:B------:R-:W-:-:S03]  /*20a0*/  VIADD R15, R43, 0x400 ;  /* 0x000004002b0f7836 */ /* 0x000fc60000000000 */
[----:B------:R-:W5:Y:S01]  /*20b0*/  LDG.E.64.CONSTANT R12, desc[UR6][R4.64+0x800] ;  /* 0x00080006040c7981 */ /* 0x000f62000c1e9b00 */
[----:B------:R-:W-:-:S03]  /*20c0*/  IMAD.WIDE.U32 R14, R15, 0x8, R2 ;  /* 0x000000080f0e7825 */ /* 0x000fc600078e0002 */
[----:B------:R-:W5:Y:S04]  /*20d0*/  LDG.E.64.CONSTANT R16, desc[UR6][R4.64+0x1800] ;  /* 0x0018000604107981 */ /* 0x000f68000c1e9b00 */
[----:B------:R-:W5:Y:S04]  /*20e0*/  LDG.E.64.CONSTANT R14, desc[UR6][R14.64] ;  /* 0x000000060e0e7981 */ /* 0x000f68000c1e9b00 */
[----:B------:R-:W5:Y:S01]  /*20f0*/  LDG.E.64.CONSTANT R18, desc[UR6][R4.64+0x2000] ;  /* 0x0020000604127981 */ /* 0x000f62000c1e9b00 */
        /* <DEDUP_REMOVED lines=11> */
[----:B------:R-:W5:Y:S04]  /*21b0*/  LDG.E.64.CONSTANT R34, desc[UR6][R4.64+0x6000] ;  /* 0x0060000604227981 */ /* 0x000f68000c1e9b00 */
[----:B------:R0:W5:Y:S01]  /*21c0*/  LDG.E.64.CONSTANT R36, desc[UR6][R4.64+0x6800] ;  /* 0x0068000604247981 */ /* 0x000162000c1e9b00 */
[----:B------:R-:W-:-:S05]  /*21d0*/  VIADD R40, R40, 0x1000 ;  /* 0x0000100028287836 */ /* 0x000fca0000000000 */
[----:B------:R-:W-:Y:S02]  /*21e0*/  ISETP.GE.AND P2, PT, R40, R45, PT ;  /* 0x0000002d2800720c */ /* 0x000fe40003f46270 */
[----:B0-----:R-:W-:Y:S01]  /*21f0*/  IADD3 R4, P3, PT, R4, 0x8000, RZ ;  /* 0x0000800004047810 */ /* 0x001fe20007f7e0ff */
[----:B------:R-:W-:-:S04]  /*2200*/  VIADD R43, R43, 0x1000 ;  /* 0x000010002b2b7836 */ /* 0x000fc80000000000 */
[----:B------:R-:W-:Y:S01]  /*2210*/  IMAD.X R5, RZ, RZ, R5, P3 ;  /* 0x000000ffff057224 */ /* 0x000fe200018e0605 */
[----:B----4-:R-:W-:-:S06]  /*2220*/  DSETP.GEU.AND P1, PT, R6, R38, PT ;  /* 0x000000260600722a */ /* 0x010fcc0003f2e000 */
[----:B------:R-:W-:Y:S02]  /*2230*/  FSEL R6, R38, R6, !P1 ;  /* 0x0000000626067208 */ /* 0x000fe40004800000 */
[----:B------:R-:W-:-:S06]  /*2240*/  FSEL R7, R39, R7, !P1 ;  /* 0x0000000727077208 */ /* 0x000fcc0004800000 */
[----:B--2---:R-:W-:-:S06]  /*2250*/  DSETP.GEU.AND P1, PT, R6, R8, PT ;  /* 0x000000080600722a */ /* 0x004fcc0003f2e000 */
[----:B------:R-:W-:Y:S02]  /*2260*/  FSEL R6, R8, R6, !P1 ;  /* 0x0000000608067208 */ /* 0x000fe40004800000 */
[----:B------:R-:W-:-:S06]  /*2270*/  FSEL R7, R9, R7, !P1 ;  /* 0x0000000709077208 */ /* 0x000fcc0004800000 */
[----:B---3--:R-:W-:-:S06]  /*2280*/  DSETP.GEU.AND P1, PT, R6, R10, PT ;  /* 0x0000000a0600722a */ /* 0x008fcc0003f2e000 */
[----:B------:R-:W-:Y:S02]  /*2290*/  FSEL R6, R10, R6, !P1 ;  /* 0x000000060a067208 */ /* 0x000fe40004800000 */
[----:B------:R-:W-:-:S06]  /*22a0*/  FSEL R7, R11, R7, !P1 ;  /* 0x000000070b077208 */ /* 0x000fcc0004800000 */
[----:B-----5:R-:W-:-:S06]  /*22b0*/  DSETP.GEU.AND P1, PT, R6, R12, PT ;  /* 0x0000000c0600722a */ /* 0x020fcc0003f2e000 */
        /* <DEDUP_REMOVED lines=39> */
.L_x_26:
[----:B------:R-:W-:Y:S05]  /*2530*/  BSYNC.RECONVERGENT B2 ;  /* 0x0000000000027941 */ /* 0x000fea0003800200 */
.L_x_25:
[----:B------:R-:W-:Y:S01]  /*2540*/  IMAD.IADD R8, R41, 0x1, -R40 ;  /* 0x0000000129087824 */ /* 0x000fe200078e0a28 */
[----:B------:R-:W-:Y:S04]  /*2550*/  BSSY.RECONVERGENT B2, `(.L_x_28) ;  /* 0x000002b000027945 */ /* 0x000fe80003800200 */
[----:B------:R-:W-:-:S13]  /*2560*/  ISETP.GT.AND P1, PT, R8, 0x400, PT ;  /* 0x000004000800780c */ /* 0x000fda0003f24270 */
[----:B------:R-:W-:Y:S05]  /*2570*/  @!P1 BRA `(.L_x_29) ;  /* 0x0000000000a09947 */ /* 0x000fea0003800000 */
        /* <DEDUP_REMOVED lines=9> */
[----:B------:R-:W5:Y:S04]  /*2610*/  LDG.E.64.CONSTANT R22, desc[UR6][R4.64+0x2000] ;  /* 0x0020000604167981 */ /* 0x000f68000c1e9b00 */
[----:B------:R0:W5:Y:S01]  /*2620*/  LDG.E.64.CONSTANT R8, desc[UR6][R4.64+0x2800] ;  /* 0x0028000604087981 */ /* 0x000162000c1e9b00 */
[----:B------:R-:W-:-:S02]  /*2630*/  VIADD R40, R40, 0x800 ;  /* 0x0000080028287836 */ /* 0x000fc40000000000 */
[----:B------:R-:W-:Y:S01]  /*2640*/  VIADD R43, R43, 0x800 ;  /* 0x000008002b2b7836 */ /* 0x000fe20000000000 */
[----:B0-----:R-:W-:-:S05]  /*2650*/  IADD3 R4, P2, PT, R4, 0x4000, RZ ;  /* 0x0000400004047810 */ /* 0x001fca0007f5e0ff */
        /* <DEDUP_REMOVED lines=22> */
[----:B------:R-:W-:Y:S01]  /*27c0*/  DSETP.GEU.AND P1, PT, R6, R8, PT ;  /* 0x000000080600722a */ /* 0x000fe20003f2e000 */
[----:B------:R-:W-:-:S05]  /*27d0*/  PLOP3.LUT P0, PT, PT, PT, PT, 0x8, 0x80 ;  /* 0x000000000080781c */ /* 0x000fca0003f0e170 */
[----:B------:R-:W-:Y:S02]  /*27e0*/  FSEL R6, R8, R6, !P1 ;  /* 0x0000000608067208 */ /* 0x000fe40004800000 */
[----:B------:R-:W-:-:S07]  /*27f0*/  FSEL R7, R9, R7, !P1 ;  /* 0x0000000709077208 */ /* 0x000fce0004800000 */
.L_x_29:
[----:B------:R-:W-:Y:S05]  /*2800*/  BSYNC.RECONVERGENT B2 ;  /* 0x0000000000027941 */ /* 0x000fea0003800200 */
.L_x_28:
[----:B------:R-:W-:-:S13]  /*2810*/  ISETP.LT.OR P0, PT, R40, R41, P0 ;  /* 0x000000292800720c */ /* 0x000fda0000701670 */
[----:B------:R-:W-:Y:S05]  /*2820*/  @!P0 BRA `(.L_x_21) ;  /* 0x0000000000448947 */ /* 0x000fea0003800000 */
[----:B------:R-:W-:Y:S01]  /*2830*/  IMAD.WIDE.U32 R2, R43, 0x8, R2 ;  /* 0x000000082b027825 */ /* 0x000fe200078e0002 */
[----:B------:R-:W2:Y:S04]  /*2840*/  LDG.E.64.CONSTANT R8, desc[UR6][R4.64+-0x800] ;  /* 0xfff8000604087981 */ /* 0x000ea8000c1e9b00 */
[----:B------:R-:W3:Y:S04]  /*2850*/  LDG.E.64.CONSTANT R10, desc[UR6][R4.64] ;  /* 0x00000006040a7981 */ /* 0x000ee8000c1e9b00 */
[----:B------:R-:W4:Y:S04]  /*2860*/  LDG.E.64.CONSTANT R2, desc[UR6][R2.64] ;  /* 0x0000000602027981 */ /* 0x000f28000c1e9b00 */
[----:B------:R-:W5:Y:S01]  /*2870*/  LDG.E.64.CONSTANT R12, desc[UR6][R4.64+0x800] ;  /* 0x00080006040c7981 */ /* 0x000f62000c1e9b00 */
        /* <DEDUP_REMOVED lines=11> */
[----:B------:R-:W-:-:S07]  /*2930*/  FSEL R7, R13, R3, !P0 ;  /* 0x000000030d077208 */ /* 0x000fce0004000000 */
.L_x_21:
[----:B------:R-:W-:Y:S05]  /*2940*/  BSYNC.RECONVERGENT B1 ;  /* 0x0000000000017941 */ /* 0x000fea0003800200 */
.L_x_19:
[----:B------:R-:W0:Y:S01]  /*2950*/  S2R R10, SR_LANEID ;  /* 0x00000000000a7919 */ /* 0x000e220000000000 */
[----:B------:R-:W-:Y:S04]  /*2960*/  SHFL.DOWN PT, R2, R6, 0x1, 0x1f ;  /* 0x08201f0006027f89 */ /* 0x000fe800000e0000 */
        /* <DEDUP_REMOVED lines=10> */
[----:B------:R-:W-:-:S02]  /*2a10*/  @!P2 MOV R7, 0x400 ;  /* 0x000004000007a802 */ /* 0x000fc40000000f00 */
        /* <DEDUP_REMOVED lines=8> */
[----:B------:R-:W-:Y:S01]  /*2aa0*/  SHFL.DOWN PT, R2, R4, 0x4, 0x1f ;  /* 0x08801f0004027f89 */ /* 0x000fe200000e0000 */
[----:B-1----:R-:W-:-:S03]  /*2ab0*/  @!P2 LEA R7, R8, R7, 0x18 ;  /* 0x000000070807a211 */ /* 0x002fc600078ec0ff */
[----:B------:R-:W0:Y:S02]  /*2ac0*/  SHFL.DOWN PT, R3, R5, 0x4, 0x1f ;  /* 0x08801f0005037f89 */ /* 0x000e2400000e0000 */
[----:B------:R-:W-:Y:S01]  /*2ad0*/  @!P2 IMAD.IADD R9, R6, 0x1, R7 ;  /* 0x000000010609a824 */ /* 0x000fe200078e0207 */
[----:B0-----:R-:W-:-:S06]  /*2ae0*/  DSETP.GEU.AND P0, PT, R4, R2, PT ;  /* 0x000000020400722a */ /* 0x001fcc0003f0e000 */
[----:B------:R-:W-:Y:S02]  /*2af0*/  @!P1 FSEL R4, R2, R4, !P0 ;  /* 0x0000000402049208 */ /* 0x000fe40004000000 */
[----:B------:R-:W-:Y:S02]  /*2b00*/  @!P1 FSEL R5, R3, R5, !P0 ;  /* 0x0000000503059208 */ /* 0x000fe40004000000 */
[----:B------:R-:W-:Y:S01]  /*2b10*/  ISETP.GT.AND P1, PT, R10, 0x17, PT ;  /* 0x000000170a00780c */ /* 0x000fe20003f24270 */
[----:B------:R-:W-:Y:S04]  /*2b20*/  SHFL.DOWN PT, R2, R4, 0x8, 0x1f ;  /* 0x09001f0004027f89 */ /* 0x000fe800000e0000 */
[----:B------:R-:W0:Y:S02]  /*2b30*/  SHFL.DOWN PT, R3, R5, 0x8, 0x1f ;  /* 0x09001f0005037f89 */ /* 0x000e2400000e0000 */
[----:B0-----:R-:W-:-:S06]  /*2b40*/  DSETP.GEU.AND P0, PT, R4, R2, PT ;  /* 0x000000020400722a */ /* 0x001fcc0003f0e000 */
[----:B------:R-:W-:Y:S02]  /*2b50*/  @!P1 FSEL R4, R2, R4, !P0 ;  /* 0x0000000402049208 */ /* 0x000fe40004000000 */
[----:B------:R-:W-:Y:S02]  /*2b60*/  @!P1 FSEL R5, R3, R5, !P0 ;  /* 0x0000000503059208 */ /* 0x000fe40004000000 */
[----:B------:R-:W-:Y:S01]  /*2b70*/  ISETP.GT.AND P1, PT, R10, 0xf, PT ;  /* 0x0000000f0a00780c */ /* 0x000fe20003f24270 */
[----:B------:R-:W-:Y:S04]  /*2b80*/  SHFL.DOWN PT, R2, R4, 0x10, 0x1f ;  /* 0x0a001f0004027f89 */ /* 0x000fe800000e0000 */
[----:B------:R-:W0:Y:S02]  /*2b90*/  SHFL.DOWN PT, R3, R5, 0x10, 0x1f ;  /* 0x0a001f0005037f89 */ /* 0x000e2400000e0000 */
[----:B0-----:R-:W-:-:S06]  /*2ba0*/  DSETP.GEU.AND P0, PT, R4, R2, PT ;  /* 0x000000020400722a */ /* 0x001fcc0003f0e000 */
[----:B------:R-:W-:Y:S02]  /*2bb0*/  FSEL R2, R2, R4, !P0 ;  /* 0x0000000402027208 */ /* 0x000fe40004000000 */
        /* <DEDUP_REMOVED lines=10> */
[----:B--2---:R-:W0:Y:S04]  /*2c60*/  LDS.128 R8, [UR4+0x10] ;  /* 0x00001004ff087984 */ /* 0x004e280008000c00 */
        /* <DEDUP_REMOVED lines=25> */
.L_x_2:
        /* <DEDUP_REMOVED lines=12> */
.L_x_32:
[----:B------:R-:W-:Y:S05]  /*2ec0*/  BSYNC.RECONVERGENT B1 ;  /* 0x0000000000017941 */ /* 0x000fea0003800200 */
.L_x_31:
        /* <DEDUP_REMOVED lines=17> */
.L_x_37:
        /* <DEDUP_REMOVED lines=12> */
.L_x_36:
[----:B------:R-:W-:Y:S05]  /*30a0*/  BSYNC.RECONVERGENT B2 ;  /* 0x0000000000027941 */ /* 0x000fea0003800200 */
.L_x_35:
        /* <DEDUP_REMOVED lines=9> */
.L_x_40:
        /* <DEDUP_REMOVED lines=74> */
.L_x_39:
[----:B------:R-:W-:Y:S05]  /*35e0*/  BSYNC.RECONVERGENT B2 ;  /* 0x0000000000027941 */ /* 0x000fea0003800200 */
.L_x_38:
        /* <DEDUP_REMOVED lines=42> */
.L_x_42:
[----:B------:R-:W-:Y:S05]  /*3890*/  BSYNC.RECONVERGENT B2 ;  /* 0x0000000000027941 */ /* 0x000fea0003800200 */
.L_x_41:
        /* <DEDUP_REMOVED lines=20> */
.L_x_34:
[----:B------:R-:W-:Y:S05]  /*39e0*/  BSYNC.RECONVERGENT B1 ;  /* 0x0000000000017941 */ /* 0x000fea0003800200 */
.L_x_33:
        /* <DEDUP_REMOVED lines=14> */
[----:B------:R-:W-:Y:S01]  /*3ad0*/  IMAD.MOV.U32 R2, RZ, RZ, R9 ;  /* 0x000000ffff027224 */ /* 0x000fe200078e0009 */
[----:B------:R-:W-:Y:S01]  /*3ae0*/  @!P2 MOV R4, 0x400 ;  /* 0x000004000004a802 */ /* 0x000fe20000000f00 */
[----:B------:R-:W-:Y:S01]  /*3af0*/  IMAD.MOV.U32 R3, RZ, RZ, R11 ;  /* 0x000000ffff037224 */ /* 0x000fe200078e000b */
[----:B------:R-:W0:Y:S01]  /*3b00*/  SHFL.DOWN PT, R7, R11, 0x2, 0x1f ;  /* 0x08401f000b077f89 */ /* 0x000e2200000e0000 */
[----:B------:R-:W-:Y:S01]  /*3b10*/  @!P2 SHF.R.U32.HI R0, RZ, 0x2, R5 ;  /* 0x00000002ff00a819 */ /* 0x000fe20000011605 */
[----:B------:R-:W1:Y:S03]  /*3b20*/  @!P2 S2R R13, SR_CgaCtaId ;  /* 0x00000000000da919 */ /* 0x000e660000008800 */
[----:B------:R-:W-:Y:S01]  /*3b30*/  @!P2 LOP3.LUT R0, R0, 0xf8, RZ, 0xc0, !PT ;  /* 0x000000f80000a812 */ /* 0x000fe200078ec0ff */
[----:B0-----:R-:W-:-:S06]  /*3b40*/  DSETP.GEU.AND P0, PT, R2, R6, PT ;  /* 0x000000060200722a */ /* 0x001fcc0003f0e000 */
[----:B------:R-:W-:Y:S02]  /*3b50*/  @!P1 FSEL R9, R6, R9, !P0 ;  /* 0x0000000906099208 */ /* 0x000fe40004000000 */
[----:B------:R-:W-:Y:S02]  /*3b60*/  @!P1 FSEL R11, R7, R11, !P0 ;  /* 0x0000000b070b9208 */ /* 0x000fe40004000000 */
[----:B------:R-:W-:Y:S01]  /*3b70*/  ISETP.GT.AND P1, PT, R8, 0x1b, PT ;  /* 0x0000001b0800780c */ /* 0x000fe20003f24270 */
[----:B------:R-:W-:Y:S01]  /*3b80*/  SHFL.DOWN PT, R2, R9, 0x4, 0x1f ;  /* 0x08801f0009027f89 */ /* 0x000fe200000e0000 */
[----:B------:R-:W-:Y:S01]  /*3b90*/  IMAD.MOV.U32 R6, RZ, RZ, R9 ;  /* 0x000000ffff067224 */ /* 0x000fe200078e0009 */
[----:B-1----:R-:W-:Y:S01]  /*3ba0*/  @!P2 LEA R13, R13, R4, 0x18 ;  /* 0x000000040d0da211 */ /* 0x002fe200078ec0ff */
[----:B------:R-:W-:Y:S01]  /*3bb0*/  IMAD.MOV.U32 R7, RZ, RZ, R11 ;  /* 0x000000ffff077224 */ /* 0x000fe200078e000b */
[----:B------:R-:W0:Y:S03]  /*3bc0*/  SHFL.DOWN PT, R3, R11, 0x4, 0x1f ;  /* 0x08801f000b037f89 */ /* 0x000e2600000e0000 */
[----:B------:R-:W-:-:S02]  /*3bd0*/  @!P2 IMAD.IADD R13, R0, 0x1, R13 ;  /* 0x00000001000da824 */ /* 0x000fc400078e020d */
[----:B0-----:R-:W-:-:S06]  /*3be0*/  DSETP.GEU.AND P0, PT, R6, R2, PT ;  /* 0x000000020600722a */ /* 0x001fcc0003f0e000 */
[----:B------:R-:W-:Y:S02]  /*3bf0*/  @!P1 FSEL R9, R2, R9, !P0 ;  /* 0x0000000902099208 */ /* 0x000fe40004000000 */
[----:B------:R-:W-:Y:S02]  /*3c00*/  @!P1 FSEL R11, R3, R11, !P0 ;  /* 0x0000000b030b9208 */ /* 0x000fe40004000000 */
[----:B------:R-:W-:Y:S01]  /*3c10*/  ISETP.GT.AND P1, PT, R8, 0x17, PT ;  /* 0x000000170800780c */ /* 0x000fe20003f24270 */
[----:B------:R-:W-:Y:S01]  /*3c20*/  SHFL.DOWN PT, R2, R9, 0x8, 0x1f ;  /* 0x09001f0009027f89 */ /* 0x000fe200000e0000 */
[----:B------:R-:W-:Y:S02]  /*3c30*/  IMAD.MOV.U32 R6, RZ, RZ, R9 ;  /* 0x000000ffff067224 */ /* 0x000fe400078e0009 */
[----:B------:R-:W-:Y:S01]  /*3c40*/  IMAD.MOV.U32 R7, RZ, RZ, R11 ;  /* 0x000000ffff077224 */ /* 0x000fe200078e000b */
[----:B------:R-:W0:Y:S05]  /*3c50*/  SHFL.DOWN PT, R3, R11, 0x8, 0x1f ;  /* 0x09001f000b037f89 */ /* 0x000e2a00000e0000 */
        /* <DEDUP_REMOVED lines=20> */
[----:B------:R-:W0:Y:S04]  /*3da0*/  LDS.128 R8, [UR4+0x10] ;  /* 0x00001004ff087984 */ /* 0x000e280008000c00 */
[----:B-1----:R-:W1:Y:S01]  /*3db0*/  LDS.128 R12, [UR4+0x20] ;  /* 0x00002004ff0c7984 */ /* 0x002e620008000c00 */
        /* <DEDUP_REMOVED lines=24> */
.L_x_43:
        /* <DEDUP_REMOVED lines=20> */
[----:B------:R-:W0:Y:S05]  /*4080*/  SHFL.DOWN PT, R7, R0, 0x2, R11 ;  /* 0x0840000000077989 */ /* 0x000e2a00000e000b */
[----:B0-----:R-:W-:-:S06]  /*4090*/  DSETP.GEU.AND P0, PT, R2, R6, PT ;  /* 0x000000060200722a */ /* 0x001fcc0003f0e000 */
[----:B------:R-:W-:Y:S01]  /*40a0*/  @!P1 FSEL R9, R6, R9, !P0 ;  /* 0x0000000906099208 */ /* 0x000fe20004000000 */
[----:B------:R-:W-:Y:S01]  /*40b0*/  VIADD R6, R8, 0x4 ;  /* 0x0000000408067836 */ /* 0x000fe20000000000 */
[----:B------:R-:W-:-:S03]  /*40c0*/  @!P1 FSEL R0, R7, R0, !P0 ;  /* 0x0000000007009208 */ /* 0x000fc60004000000 */
[----:B------:R-:W-:Y:S01]  /*40d0*/  SHFL.DOWN PT, R2, R9, 0x4, R11 ;  /* 0x0880000009027989 */ /* 0x000fe200000e000b */
[----:B------:R-:W-:Y:S01]  /*40e0*/  ISETP.GT.AND P1, PT, R6, R11, PT ;  /* 0x0000000b0600720c */ /* 0x000fe20003f24270 */
[----:B------:R-:W-:Y:S02]  /*40f0*/  IMAD.MOV.U32 R6, RZ, RZ, R9 ;  /* 0x000000ffff067224 */ /* 0x000fe400078e0009 */
[----:B------:R-:W0:Y:S01]  /*4100*/  SHFL.DOWN PT, R3, R0, 0x4, R11 ;  /* 0x0880000000037989 */ /* 0x000e2200000e000b */
[----:B------:R-:W-:-:S06]  /*4110*/  IMAD.MOV.U32 R7, RZ, RZ, R0 ;  /* 0x000000ffff077224 */ /* 0x000fcc00078e0000 */
[----:B0-----:R-:W-:Y:S01]  /*4120*/  DSETP.GEU.AND P0, PT, R6, R2, PT ;  /* 0x000000020600722a */ /* 0x001fe20003f0e000 */
[----:B------:R-:W-:-:S05]  /*4130*/  VIADD R6, R8, 0x8 ;  /* 0x0000000808067836 */ /* 0x000fca0000000000 */
        /* <DEDUP_REMOVED lines=15> */
[----:B------:R-:W-:Y:S02]  /*4230*/  IMAD.MOV.U32 R6, RZ, RZ, R9 ;  /* 0x000000ffff067224 */ /* 0x000fe400078e0009 */
[----:B------:R-:W-:Y:S01]  /*4240*/  IMAD.MOV.U32 R7, RZ, RZ, R0 ;  /* 0x000000ffff077224 */ /* 0x000fe200078e0000 */
[----:B------:R-:W0:Y:S05]  /*4250*/  SHFL.DOWN PT, R3, R0, 0x10, R11 ;  /* 0x0a00000000037989 */ /* 0x000e2a00000e000b */
[----:B0-----:R-:W-:Y:S01]  /*4260*/  DSETP.GEU.AND P1, PT, R6, R2, PT ;  /* 0x000000020600722a */ /* 0x001fe20003f2e000 */
[----:B------:R-:W-:-:S02]  /*4270*/  @!P0 MOV R7, 0x400 ;  /* 0x0000040000078802 */ /* 0x000fc40000000f00 */
[----:B------:R-:W-:Y:S02]  /*4280*/  @!P0 SHF.R.U32.HI R6, RZ, 0x2, R5 ;  /* 0x00000002ff068819 */ /* 0x000fe40000011605 */
[----:B-1----:R-:W-:Y:S02]  /*4290*/  @!P0 LEA R7, R10, R7, 0x18 ;  /* 0x000000070a078211 */ /* 0x002fe400078ec0ff */
[----:B------:R-:W-:Y:S02]  /*42a0*/  @!P0 LOP3.LUT R6, R6, 0xf8, RZ, 0xc0, !PT ;  /* 0x000000f806068812 */ /* 0x000fe400078ec0ff */
[----:B------:R-:W-:Y:S02]  /*42b0*/  @!P2 FSEL R9, R2, R9, !P1 ;  /* 0x000000090209a208 */ /* 0x000fe40004800000 */
[----:B------:R-:W-:Y:S01]  /*42c0*/  @!P2 FSEL R0, R3, R0, !P1 ;  /* 0x000000000300a208 */ /* 0x000fe20004800000 */
[----:B------:R-:W-:Y:S02]  /*42d0*/  @!P0 IMAD.IADD R3, R6, 0x1, R7 ;  /* 0x0000000106038824 */ /* 0x000fe400078e0207 */
[----:B------:R-:W-:-:S02]  /*42e0*/  IMAD.MOV.U32 R6, RZ, RZ, R9 ;  /* 0x000000ffff067224 */ /* 0x000fc400078e0009 */
[----:B------:R-:W-:-:S05]  /*42f0*/  IMAD.MOV.U32 R7, RZ, RZ, R0 ;  /* 0x000000ffff077224 */ /* 0x000fca00078e0000 */
[----:B------:R1:W-:Y:S01]  /*4300*/  @!P0 STS.64 [R3+0x8], R6 ;  /* 0x0000080603008388 */ /* 0x0003e20000000a00 */
[----:B------:R-:W-:Y:S01]  /*4310*/  BAR.SYNC.DEFER_BLOCKING 0x0 ;  /* 0x0000000000007b1d */ /* 0x000fe20000010000 */
[----:B------:R-:W-:-:S13]  /*4320*/  ISETP.NE.AND P0, PT, R5, RZ, PT ;  /* 0x000000ff0500720c */ /* 0x000fda0003f05270 */
[----:B-1----:R-:W-:Y:S05]  /*4330*/  @P0 BRA `(.L_x_17) ;  /* 0x0000001800340947 */ /* 0x002fea0003800000 */
[----:B------:R-:W0:Y:S01]  /*4340*/  S2UR UR5, SR_CgaCtaId ;  /* 0x00000000000579c3 */ /* 0x000e220000008800 */
[----:B------:R-:W-:Y:S01]  /*4350*/  UMOV UR4, 0x400 ;  /* 0x0000040000047882 */ /* 0x000fe20000000000 */
[C---:B------:R-:W-:Y:S02]  /*4360*/  ISETP.GT.AND P3, PT, R4.reuse, 0x20, PT ;  /* 0x000000200400780c */ /* 0x040fe40003f64270 */
        /* <DEDUP_REMOVED lines=10> */
[----:B------:R-:W-:Y:S01]  /*4410*/  ISETP.GT.AND P1, PT, R4, 0x60, PT ;  /* 0x000000600400780c */ /* 0x000fe20003f24270 */
[----:B------:R-:W-:Y:S02]  /*4420*/  IMAD.MOV.U32 R2, RZ, RZ, R6 ;  /* 0x000000ffff027224 */ /* 0x000fe400078e0006 */
        /* <DEDUP_REMOVED lines=29> */
.L_x_30:
[----:B------:R-:W0:Y:S01]  /*4600*/  S2R R41, SR_TID.X ;  /* 0x0000000000297919 */ /* 0x000e220000002100 */
[----:B------:R-:W0:Y:S02]  /*4610*/  LDC.64 R6, c[0x0][0x380] ;  /* 0x0000e000ff067b82 */ /* 0x000e240000000a00 */
[----:B0-----:R-:W-:-:S05]  /*4620*/  IMAD.WIDE.U32 R6, R41, 0x8, R6 ;  /* 0x0000000829067825 */ /* 0x001fca00078e0006 */
[----:B------:R-:W2:Y:S04]  /*4630*/  LDG.E.64.CONSTANT R20, desc[UR6][R6.64] ;  /* 0x0000000606147981 */ /* 0x000ea8000c1e9b00 */
[----:B------:R-:W2:Y:S04]  /*4640*/  LDG.E.64.CONSTANT R2, desc[UR6][R6.64+0x800] ;  /* 0x0008000606027981 */ /* 0x000ea8000c1e9b00 */
[----:B------:R-:W3:Y:S04]  /*4650*/  LDG.E.64.CONSTANT R8, desc[UR6][R6.64+0x1000] ;  /* 0x0010000606087981 */ /* 0x000ee8000c1e9b00 */
[----:B------:R-:W4:Y:S04]  /*4660*/  LDG.E.64.CONSTANT R10, desc[UR6][R6.64+0x1800] ;  /* 0x00180006060a7981 */ /* 0x000f28000c1e9b00 */
[----:B------:R-:W5:Y:S04]  /*4670*/  LDG.E.64.CONSTANT R12, desc[UR6][R6.64+0x2000] ;  /* 0x00200006060c7981 */ /* 0x000f68000c1e9b00 */
[----:B------:R-:W5:Y:S04]  /*4680*/  LDG.E.64.CONSTANT R14, desc[UR6][R6.64+0x2800] ;  /* 0x00280006060e7981 */ /* 0x000f68000c1e9b00 */
[----:B------:R-:W5:Y:S04]  /*4690*/  LDG.E.64.CONSTANT R16, desc[UR6][R6.64+0x3000] ;  /* 0x0030000606107981 */ /* 0x000f68000c1e9b00 */
[----:B------:R-:W5:Y:S01]  /*46a0*/  LDG.E.64.CONSTANT R18, desc[UR6][R6.64+0x3800] ;  /* 0x0038000606127981 */ /* 0x000f62000c1e9b00 */
[----:B------:R-:W-:Y:S01]  /*46b0*/  ISETP.GE.U32.AND P1, PT, R4, 0x1000, PT ;  /* 0x000010000400780c */ /* 0x000fe20003f26070 */
[----:B------:R-:W-:Y:S01]  /*46c0*/  IMAD.MOV.U32 R45, RZ, RZ, 0x800 ;  /* 0x00000800ff2d7424 */ /* 0x000fe200078e00ff */
[----:B--2---:R-:W-:-:S06]  /*46d0*/  DSETP.GEU.AND P0, PT, R20, R2, PT ;  /* 0x000000021400722a */ /* 0x004fcc0003f0e000 */
        /* <DEDUP_REMOVED lines=21> */
[----:B------:R-:W0:Y:S01]  /*4830*/  LDC R24, c[0x0][0x390] ;  /* 0x0000e400ff187b82 */ /* 0x000e220000000800 */
[----:B------:R-:W-:Y:S02]  /*4840*/  VIADD R0, R4, 0xfffff800 ;  /* 0xfffff80004007836 */ /* 0x000fe40000000000 */
[----:B------:R-:W-:-:S07]  /*4850*/  IMAD.MOV.U32 R45, RZ, RZ, 0x800 ;  /* 0x00000800ff2d7424 */ /* 0x000fce00078e00ff */
.L_x_46:
[----:B------:R-:W-:-:S05]  /*4860*/  IMAD.WIDE R4, R45, 0x8, R6 ;  /* 0x000000082d047825 */ /* 0x000fca00078e0206 */
[----:B------:R-:W2:Y:S04]  /*4870*/  LDG.E.64.CONSTANT R10, desc[UR6][R4.64] ;  /* 0x00000006040a7981 */ /* 0x000ea8000c1e9b00 */
[----:B------:R-:W3:Y:S04]  /*4880*/  LDG.E.64.CONSTANT R12, desc[UR6][R4.64+0x800] ;  /* 0x00080006040c7981 */ /* 0x000ee8000c1e9b00 */
[----:B------:R-:W4:Y:S04]  /*4890*/  LDG.E.64.CONSTANT R14, desc[UR6][R4.64+0x1000] ;  /* 0x00100006040e7981 */ /* 0x000f28000c1e9b00 */
[----:B------:R-:W5:Y:S04]  /*48a0*/  LDG.E.64.CONSTANT R16, desc[UR6][R4.64+0x1800] ;  /* 0x0018000604107981 */ /* 0x000f68000c1e9b00 */
[----:B------:R-:W5:Y:S04]  /*48b0*/  LDG.E.64.CONSTANT R18, desc[UR6][R4.64+0x2000] ;  /* 0x0020000604127981 */ /* 0x000f68000c1e9b00 */
[----:B------:R-:W5:Y:S04]  /*48c0*/  LDG.E.64.CONSTANT R20, desc[UR6][R4.64+0x2800] ;  /* 0x0028000604147981 */ /* 0x000f68000c1e9b00 */
[----:B------:R-:W5:Y:S04]  /*48d0*/  LDG.E.64.CONSTANT R22, desc[UR6][R4.64+0x3000] ;  /* 0x0030000604167981 */ /* 0x000f68000c1e9b00 */
[----:B------:R0:W5:Y:S02]  /*48e0*/  LDG.E.64.CONSTANT R8, desc[UR6][R4.64+0x3800] ;  /* 0x0038000604087981 */ /* 0x000164000c1e9b00 */
[----:B0-----:R-:W-:-:S04]  /*48f0*/  IMAD.MOV.U32 R4, RZ, RZ, R24 ;  /* 0x000000ffff047224 */ /* 0x001fc800078e0018 */
[----:B------:R-:W-:-:S05]  /*4900*/  IMAD.IADD R5, R4, 0x1, -R45 ;  /* 0x0000000104057824 */ /* 0x000fca00078e0a2d */
[----:B------:R-:W-:Y:S01]  /*4910*/  ISETP.GE.AND P1, PT, R5, 0x800, PT ;  /* 0x000008000500780c */ /* 0x000fe20003f26270 */
        /* <DEDUP_REMOVED lines=25> */
[----:B------:R-:W-:-:S05]  /*4ab0*/  VIADD R45, R45, 0x800 ;  /* 0x000008002d2d7836 */ /* 0x000fca0000000000 */
[----:B------:R-:W-:-:S13]  /*4ac0*/  ISETP.GT.AND P0, PT, R45, R0, PT ;  /* 0x000000002d00720c */ /* 0x000fda0003f04270 */
[----:B------:R-:W-:Y:S05]  /*4ad0*/  @!P0 BRA `(.L_x_46) ;  /* 0xfffffffc00608947 */ /* 0x000fea000383ffff */
.L_x_44:
[----:B------:R-:W-:-:S13]  /*4ae0*/  ISETP.GE.AND P0, PT, R45, R4, PT ;  /* 0x000000042d00720c */ /* 0x000fda0003f06270 */
[----:B------:R-:W-:Y:S05]  /*4af0*/  @P0 BRA `(.L_x_45) ;  /* 0x0000000800fc0947 */ /* 0x000fea0003800000 */
[----:B------:R-:W-:Y:S01]  /*4b00*/  IMAD.IADD R0, R4, 0x1, -R45 ;  /* 0x0000000104007824 */ /* 0x000fe200078e0a2d */
[----:B------:R-:W-:Y:S04]  /*4b10*/  BSSY.RECONVERGENT B1, `(.L_x_45) ;  /* 0x00000bd000017945 */ /* 0x000fe80003800200 */
[----:B------:R-:W-:-:S13]  /*4b20*/  ISETP.GE.AND P0, PT, R41, R0, PT ;  /* 0x000000002900720c */ /* 0x000fda0003f06270 */
[----:B------:R-:W-:Y:S05]  /*4b30*/  @P0 BRA `(.L_x_47) ;  /* 0x0000000800e80947 */ /* 0x000fea0003800000 */
[----:B------:R-:W-:Y:S01]  /*4b40*/  LOP3.LUT R5, RZ, R41, RZ, 0x33, !PT ;  /* 0x00000029ff057212 */ /* 0x000fe200078e33ff */
[----:B------:R-:W-:Y:S01]  /*4b50*/  BSSY.RECONVERGENT B2, `(.L_x_48) ;  /* 0x0000017000027945 */ /* 0x000fe20003800200 */
[----:B------:R-:W-:Y:S02]  /*4b60*/  IMAD.MOV.U32 R43, RZ, RZ, R41 ;  /* 0x000000ffff2b7224 */ /* 0x000fe400078e0029 */
[----:B------:R-:W-:-:S04]  /*4b70*/  IADD3 R4, PT, PT, -R45, R4, R5 ;  /* 0x000000042d047210 */ /* 0x000fc80007ffe105 */
[C---:B------:R-:W-:Y:S02]  /*4b80*/  LOP3.LUT R5, R4.reuse, 0x300, RZ, 0xc0, !PT ;  /* 0x0000030004057812 */ /* 0x040fe400078ec0ff */
[----:B------:R-:W-:Y:S02]  /*4b90*/  ISETP.GE.U32.AND P2, PT, R4, 0x300, PT ;  /* 0x000003000400780c */ /* 0x000fe40003f46070 */
[----:B------:R-:W-:-:S13]  /*4ba0*/  ISETP.NE.AND P0, PT, R5, 0x300, PT ;  /* 0x000003000500780c */ /* 0x000fda0003f05270 */
[----:B------:R-:W-:Y:S05]  /*4bb0*/  @!P0 BRA `(.L_x_49) ;  /* 0x0000000000408947 */ /* 0x000fea0003800000 */
[----:B------:R-:W0:Y:S01]  /*4bc0*/  LDC.64 R6, c[0x0][0x380] ;  /* 0x0000e000ff067b82 */ /* 0x000e220000000a00 */
[----:B------:R-:W-:Y:S01]  /*4bd0*/  LEA.HI R4, R4, 0x1, RZ, 0x18 ;  /* 0x0000000104047811 */ /* 0x000fe200078fc0ff */
[----:B------:R-:W-:Y:S02]  /*4be0*/  IMAD.IADD R9, R41, 0x1, R45 ;  /* 0x0000000129097824 */ /* 0x000fe400078e022d */
[----:B------:R-:W-:Y:S01]  /*4bf0*/  IMAD.MOV.U32 R43, RZ, RZ, R41 ;  /* 0x000000ffff2b7224 */ /* 0x000fe200078e0029 */
[----:B------:R-:W-:-:S05]  /*4c00*/  LOP3.LUT R4, R4, 0x3, RZ, 0xc0, !PT ;  /* 0x0000000304047812 */ /* 0x000fca00078ec0ff */
[----:B------:R-:W-:-:S07]  /*4c10*/  IMAD.MOV R8, RZ, RZ, -R4 ;  /* 0x000000ffff087224 */ /* 0x000fce00078e0a04 */
.L_x_50:
[----:B0-----:R-:W-:-:S06]  /*4c20*/  IMAD.WIDE.U32 R4, R9, 0x8, R6 ;  /* 0x0000000809047825 */ /* 0x001fcc00078e0006 */
        /* <DEDUP_REMOVED lines=9> */
.L_x_49:
[----:B------:R-:W-:Y:S05]  /*4cc0*/  BSYNC.RECONVERGENT B2 ;  /* 0x0000000000027941 */ /* 0x000fea0003800200 */
.L_x_48:
[----:B------:R-:W-:Y:S05]  /*4cd0*/  @!P2 BRA `(.L_x_47) ;  /* 0x000000080080a947 */ /* 0x000fea0003800000 */
[----:B------:R-:W0:Y:S01]  /*4ce0*/  LDCU.64 UR4, c[0x0][0x380] ;  /* 0x00007000ff0477ac */ /* 0x000e220008000a00 */
[----:B------:R-:W-:Y:S01]  /*4cf0*/  IMAD.IADD R7, R0, 0x1, -R43 ;  /* 0x0000000100077824 */ /* 0x000fe200078e0a2b */
[C---:B------:R-:W-:Y:S01]  /*4d00*/  IADD3 R5, P0, PT, R43.reuse, R45, RZ ;  /* 0x0000002d2b057210 */ /* 0x040fe20007f1e0ff */
[----:B------:R-:W-:Y:S01]  /*4d10*/  BSSY.RECONVERGENT B2, `(.L_x_51) ;  /* 0x000005a000027945 */ /* 0x000fe20003800200 */
[----:B------:R-:W-:Y:S02]  /*4d20*/  IMAD.IADD R45, R43, 0x1, R45 ;  /* 0x000000012b2d7824 */ /* 0x000fe400078e022d */
        /* <DEDUP_REMOVED lines=8> */
[----:B------:R-:W0:Y:S01]  /*4db0*/  LDC.64 R6, c[0x0][0x380] ;  /* 0x0000e000ff067b82 */ /* 0x000e220000000a00 */
[----:B------:R-:W-:Y:S01]  /*4dc0*/  PLOP3.LUT P0, PT, PT, PT, PT, 0x8, 0x80 ;  /* 0x000000000080781c */ /* 0x000fe20003f0e170 */
[----:B------:R-:W-:-:S12]  /*4dd0*/  VIADD R40, R0, 0xfffff400 ;  /* 0xfffff40000287836 */ /* 0x000fd80000000000 */
.L_x_53:
[C---:B0-----:R-:W-:Y:S01]  /*4de0*/  IMAD.WIDE.U32 R38, R45.reuse, 0x8, R6 ;  /* 0x000000082d267825 */ /* 0x041fe200078e0006 */
        /* <DEDUP_REMOVED lines=76> */
.L_x_52:
[----:B------:R-:W-:Y:S05]  /*52b0*/  BSYNC.RECONVERGENT B2 ;  /* 0x0000000000027941 */ /* 0x000fea0003800200 */
.L_x_51:
[----:B------:R-:W-:Y:S01]  /*52c0*/  IMAD.IADD R6, R0, 0x1, -R43 ;  /* 0x0000000100067824 */ /* 0x000fe200078e0a2b */
[----:B------:R-:W-:Y:S04]  /*52d0*/  BSSY.RECONVERGENT B2, `(.L_x_54) ;  /* 0x000002c000027945 */ /* 0x000fe80003800200 */
[----:B------:R-:W-:-:S13]  /*52e0*/  ISETP.GT.AND P1, PT, R6, 0x400, PT ;  /* 0x000004000600780c */ /* 0x000fda0003f24270 */
[----:B------:R-:W-:Y:S05]  /*52f0*/  @!P1 BRA `(.L_x_55) ;  /* 0x0000000000a49947 */ /* 0x000fea0003800000 */
[----:B------:R-:W0:Y:S01]  /*5300*/  LDC.64 R16, c[0x0][0x380] ;  /* 0x0000e000ff107b82 */ /* 0x000e220000000a00 */
[----:B------:R-:W2:Y:S04]  /*5310*/  LDG.E.64.CONSTANT R10, desc[UR6][R4.64+-0x800] ;  /* 0xfff80006040a7981 */ /* 0x000ea8000c1e9b00 */
[----:B------:R-:W3:Y:S01]  /*5320*/  LDG.E.64.CONSTANT R12, desc[UR6][R4.64] ;  /* 0x00000006040c7981 */ /* 0x000ee2000c1e9b00 */
[----:B------:R-:W-:-:S03]  /*5330*/  VIADD R7, R45, 0x400 ;  /* 0x000004002d077836 */ /* 0x000fc60000000000 */
[----:B------:R-:W4:Y:S04]  /*5340*/  LDG.E.64.CONSTANT R14, desc[UR6][R4.64+0x800] ;  /* 0x00080006040e7981 */ /* 0x000f28000c1e9b00 */
[----:B------:R-:W5:Y:S04]  /*5350*/  LDG.E.64.CONSTANT R18, desc[UR6][R4.64+0x1800] ;  /* 0x0018000604127981 */ /* 0x000f68000c1e9b00 */
[----:B------:R-:W5:Y:S01]  /*5360*/  LDG.E.64.CONSTANT R20, desc[UR6][R4.64+0x2000] ;  /* 0x0020000604147981 */ /* 0x000f62000c1e9b00 */
[----:B0-----:R-:W-:-:S06]  /*5370*/  IMAD.WIDE.U32 R8, R45, 0x8, R16 ;  /* 0x000000082d087825 */ /* 0x001fcc00078e0010 */
[----:B------:R-:W2:Y:S01]  /*5380*/  LDG.E.64.CONSTANT R8, desc[UR6][R8.64] ;  /* 0x0000000608087981 */ /* 0x000ea2000c1e9b00 */
[----:B------:R-:W-:-:S03]  /*5390*/  IMAD.WIDE.U32 R16, R7, 0x8, R16 ;  /* 0x0000000807107825 */ /* 0x000fc600078e0010 */
[----:B------:R0:W5:Y:S04]  /*53a0*/  LDG.E.64.CONSTANT R6, desc[UR6][R4.64+0x2800] ;  /* 0x0028000604067981 */ /* 0x000168000c1e9b00 */
[----:B------:R-:W5:Y:S01]  /*53b0*/  LDG.E.64.CONSTANT R16, desc[UR6][R16.64] ;  /* 0x0000000610107981 */ /* 0x000f62000c1e9b00 */
[----:B------:R-:W-:Y:S01]  /*53c0*/  VIADD R43, R43, 0x800 ;  /* 0x000008002b2b7836 */ /* 0x000fe20000000000 */
[----:B0-----:R-:W-:Y:S01]  /*53d0*/  IADD3 R4, P2, PT, R4, 0x4000, RZ ;  /* 0x0000400004047810 */ /* 0x001fe20007f5e0ff */
[----:B------:R-:W-:-:S04]  /*53e0*/  VIADD R45, R45, 0x800 ;  /* 0x000008002d2d7836 */ /* 0x000fc80000000000 */
[----:B------:R-:W-:Y:S01]  /*53f0*/  IMAD.X R5, RZ, RZ, R5, P2 ;  /* 0x000000ffff057224 */ /* 0x000fe200010e0605 */
        /* <DEDUP_REMOVED lines=25> */
.L_x_55:
[----:B------:R-:W-:Y:S05]  /*5590*/  BSYNC.RECONVERGENT B2 ;  /* 0x0000000000027941 */ /* 0x000fea0003800200 */
.L_x_54:
[----:B------:R-:W-:-:S13]  /*55a0*/  ISETP.LT.OR P0, PT, R43, R0, P0 ;  /* 0x000000002b00720c */ /* 0x000fda0000701670 */
[----:B------:R-:W-:Y:S05]  /*55b0*/  @!P0 BRA `(.L_x_47) ;  /* 0x0000000000488947 */ /* 0x000fea0003800000 */
[----:B------:R-:W0:Y:S01]  /*55c0*/  LDC.64 R6, c[0x0][0x380] ;  /* 0x0000e000ff067b82 */ /* 0x000e220000000a00 */
[----:B------:R-:W2:Y:S04]  /*55d0*/  LDG.E.64.CONSTANT R8, desc[UR6][R4.64+-0x800] ;  /* 0xfff8000604087981 */ /* 0x000ea8000c1e9b00 */
[----:B------:R-:W3:Y:S04]  /*55e0*/  LDG.E.64.CONSTANT R10, desc[UR6][R4.64] ;  /* 0x00000006040a7981 */ /* 0x000ee8000c1e9b00 */
[----:B------:R-:W4:Y:S01]  /*55f0*/  LDG.E.64.CONSTANT R12, desc[UR6][R4.64+0x800] ;  /* 0x00080006040c7981 */ /* 0x000f22000c1e9b00 */
[----:B0-----:R-:W-:-:S06]  /*5600*/  IMAD.WIDE.U32 R6, R45, 0x8, R6 ;  /* 0x000000082d067825 */ /* 0x001fcc00078e0006 */
[----:B------:R-:W5:Y:S02]  /*5610*/  LDG.E.64.CONSTANT R6, desc[UR6][R6.64] ;  /* 0x0000000606067981 */ /* 0x000f64000c1e9b00 */
[----:B-----5:R-:W-:-:S06]  /*5620*/  DSETP.GEU.AND P0, PT, R2, R6, PT ;  /* 0x000000060200722a */ /* 0x020fcc0003f0e000 */
        /* <DEDUP_REMOVED lines=10> */
[----:B------:R-:W-:-:S07]  /*56d0*/  FSEL R3, R13, R3, !P0 ;  /* 0x000000030d037208 */ /* 0x000fce0004000000 */
.L_x_47:
[----:B------:R-:W-:Y:S05]  /*56e0*/  BSYNC.RECONVERGENT B1 ;  /* 0x0000000000017941 */ /* 0x000fea0003800200 */
.L_x_45:
        /* <DEDUP_REMOVED lines=54> */
[----:B------:R-:W1:Y:S01]  /*5a50*/  S2UR UR5, SR_CgaCtaId ;  /* 0x00000000000579c3 */ /* 0x000e620000008800 */
[----:B------:R-:W-:Y:S02]  /*5a60*/  UMOV UR4, 0x400 ;  /* 0x0000040000047882 */ /* 0x000fe40000000000 */
[----:B-1----:R-:W-:-:S09]  /*5a70*/  ULEA UR4, UR5, UR4, 0x18 ;  /* 0x0000000405047291 */ /* 0x002fd2000f8ec0ff */
[----:B0-----:R-:W0:Y:S04]  /*5a80*/  LDS.128 R8, [UR4+0x10] ;  /* 0x00001004ff087984 */ /* 0x001e280008000c00 */
        /* <DEDUP_REMOVED lines=23> */
[----:B------:R-:W-:-:S07]  /*5c00*/  FSEL R7, R3, R5, !P1 ;  /* 0x0000000503077208 */ /* 0x000fce0004800000 */
.L_x_17:
[----:B------:R-:W-:Y:S05]  /*5c10*/  BSYNC.RECONVERGENT B0 ;  /* 0x0000000000007941 */ /* 0x000fea0003800200 */
.L_x_1:
[----:B------:R-:W-:Y:S05]  /*5c20*/  @P0 EXIT ;  /* 0x000000000000094d */ /* 0x000fea0003800000 */
[----:B------:R-:W4:Y:S01]  /*5c30*/  LDCU.64 UR8, c[0x0][0x398] ;  /* 0x00007300ff0877ac */ /* 0x000f220008000a00 */
[----:B---3--:R-:W3:Y:S01]  /*5c40*/  LDC.64 R4, c[0x0][0x388] ;  /* 0x0000e200ff047b82 */ /* 0x008ee20000000a00 */
[----:B------:R-:W0:Y:S01]  /*5c50*/  LDCU.64 UR4, c[0x0][0x398] ;  /* 0x00007300ff0477ac */ /* 0x000e220008000a00 */
[----:B----4-:R-:W-:-:S06]  /*5c60*/  DSETP.GT.AND P0, PT, R6, UR8, PT ;  /* 0x0000000806007e2a */ /* 0x010fcc000bf04000 */
[----:B012---:R-:W-:Y:S02]  /*5c70*/  FSEL R2, R6, UR4, P0 ;  /* 0x0000000406027c08 */ /* 0x007fe40008000000 */
[----:B------:R-:W-:-:S05]  /*5c80*/  FSEL R3, R7, UR5, P0 ;  /* 0x0000000507037c08 */ /* 0x000fca0008000000 */
[----:B---3--:R-:W-:Y:S01]  /*5c90*/  STG.E.64 desc[UR6][R4.64], R2 ;  /* 0x0000000204007986 */ /* 0x008fe2000c101b06 */
[----:B------:R-:W-:Y:S05]  /*5ca0*/  EXIT ;  /* 0x000000000000794d */ /* 0x000fea0003800000 */
.L_x_56:
[----:B------:R-:W-:-:S00]  /*5cb0*/  BRA `(.L_x_56) ;  /* 0xfffffffc00fc7947 */ /* 0x000fc0000383ffff */
[----:B------:R-:W-:-:S00]  /*5cc0*/  NOP ;  /* 0x0000000000007918 */ /* 0x000fc00000000000 */
        /* <DEDUP_REMOVED lines=11> */
.L_x_149:


//--------------------- .text._ZN3cub18CUB_300001_SM_10006detail6reduce18DeviceReduceKernelINS2_10policy_hubIdjN4cuda3__47maximumIvEEE10Policy1000EPdjS8_dNS5_3std3__410__identityEEEvT0_PT3_T1_NS0_13GridEvenShareISI_EET2_T4_ --------------------------
	.section	.text._ZN3cub18CUB_300001_SM_10006detail6reduce18DeviceReduceKernelINS2_10policy_hubIdjN4cuda3__47maximumIvEEE10Policy1000EPdjS8_dNS5_3std3__410__identityEEEvT0_PT3_T1_NS0_13GridEvenShareISI_EET2_T4_,"ax",@progbits
	.align	128
        .global         _ZN3cub18CUB_300001_SM_10006detail6reduce18DeviceReduceKernelINS2_10policy_hubIdjN4cuda3__47maximumIvEEE10Policy1000EPdjS8_dNS5_3std3__410__identityEEEvT0_PT3_T1_NS0_13GridEvenShareISI_EET2_T4_
        .type           _ZN3cub18CUB_300001_SM_10006detail6reduce18DeviceReduceKernelINS2_10policy_hubIdjN4cuda3__47maximumIvEEE10Policy1000EPdjS8_dNS5_3std3__410__identityEEEvT0_PT3_T1_NS0_13GridEvenShareISI_EET2_T4_,@function
        .size           _ZN3cub18CUB_300001_SM_10006detail6reduce18DeviceReduceKernelINS2_10policy_hubIdjN4cuda3__47maximumIvEEE10Policy1000EPdjS8_dNS5_3std3__410__identityEEEvT0_PT3_T1_NS0_13GridEvenShareISI_EET2_T4_,(.L_x_150 - _ZN3cub18CUB_300001_SM_10006detail6reduce18DeviceReduceKernelINS2_10policy_hubIdjN4cuda3__47maximumIvEEE10Policy1000EPdjS8_dNS5_3std3__410__identityEEEvT0_PT3_T1_NS0_13GridEvenShareISI_EET2_T4_)
        .other          _ZN3cub18CUB_300001_SM_10006detail6reduce18DeviceReduceKernelINS2_10policy_hubIdjN4cuda3__47maximumIvEEE10Policy1000EPdjS8_dNS5_3std3__410__identityEEEvT0_PT3_T1_NS0_13GridEvenShareISI_EET2_T4_,@"STO_CUDA_ENTRY STV_DEFAULT"
_ZN3cub18CUB_300001_SM_10006detail6reduce18DeviceReduceKernelINS2_10policy_hubIdjN4cuda3__47maximumIvEEE10Policy1000EPdjS8_dNS5_3std3__410__identityEEEvT0_PT3_T1_NS0_13GridEvenShareISI_EET2_T4_:
.text._ZN3cub18CUB_300001_SM_10006detail6reduce18DeviceReduceKernelINS2_10policy_hubIdjN4cuda3__47maximumIvEEE10Policy1000EPdjS8_dNS5_3std3__410__identityEEEvT0_PT3_T1_NS0_13GridEvenShareISI_EET2_T4_:
[----:B------:R-:W-:Y:S01]  /*0000*/  LDC R1, c[0x0][0x37c] ;  /* 0x0000df00ff017b82 */ /* 0x000fe20000000800 */
[----:B------:R-:W0:Y:S07]  /*0010*/  LDCU UR4, c[0x0][0x380] ;  /* 0x00007000ff0477ac */ /* 0x000e2e0008000800 */
[----:B------:R-:W1:Y:S01]  /*0020*/  S2UR UR16, SR_CTAID.X ;  /* 0x00000000001079c3 */ /* 0x000e620000002500 */
[----:B------:R-:W-:Y:S01]  /*0030*/  BSSY.RECONVERGENT B0, `(.L_x_57) ;  /* 0x00003fa000007945 */ /* 0x000fe20003800200 */
[----:B------:R-:W2:Y:S01]  /*0040*/  LDCU UR5, c[0x0][0x3ac] ;  /* 0x00007580ff0577ac */ /* 0x000ea20008000800 */
[----:B------:R-:W3:Y:S01]  /*0050*/  LDCU.64 UR10, c[0x0][0x358] ;  /* 0x00006b00ff0a77ac */ /* 0x000ee20008000a00 */
[----:B0-----:R-:W-:-:S02]  /*0060*/  ULOP3.LUT UP0, URZ, UR4, 0x1f, URZ, 0xc0, !UPT ;  /* 0x0000001f04ff7892 */ /* 0x001fc4000f80c0ff */
[----:B--2---:R-:W-:-:S07]  /*0070*/  USHF.L.U32 UR5, UR5, 0xb, URZ ;  /* 0x0000000b05057899 */ /* 0x004fce00080006ff */
[----:B---3--:R-:W-:Y:S05]  /*0080*/  BRA.U UP0, `(.L_x_58) ;  /* 0x0000001d00dc7547 */ /* 0x008fea000b800000 */
[----:B------:R-:W1:Y:S02]  /*0090*/  LDCU UR8, c[0x0][0x3a8] ;  /* 0x00007500ff0877ac */ /* 0x000e640008000800 */
[----:B-1----:R-:W-:-:S04]  /*00a0*/  UIMAD UR12, UR16, -0x800, UR8 ;  /* 0xfffff800100c78a4 */ /* 0x002fc8000f8e0208 */
[----:B------:R-:W-:-:S09]  /*00b0*/  UISETP.GT.U32.AND UP0, UPT, UR12, 0x7ff, UPT ;  /* 0x000007ff0c00788c */ /* 0x000fd2000bf04070 */
[----:B------:R-:W-:Y:S05]  /*00c0*/  BRA.U UP0, `(.L_x_59) ;  /* 0x0000001100407547 */ /* 0x000fea000b800000 */
[----:B------:R-:W0:Y:S01]  /*00d0*/  S2R R0, SR_TID.X ;  /* 0x0000000000007919 */ /* 0x000e220000002100 */
[----:B------:R-:W-:Y:S01]  /*00e0*/  BSSY.RECONVERGENT B1, `(.L_x_60) ;  /* 0x000000b000017945 */ /* 0x000fe20003800200 */
[----:B------:R-:W-:Y:S02]  /*00f0*/  CS2R R2, SRZ ;  /* 0x0000000000027805 */ /* 0x000fe4000001ff00 */
[----:B0-----:R-:W-:Y:S01]  /*0100*/  ISETP.GE.U32.AND P0, PT, R0, UR12, PT ;  /* 0x0000000c00007c0c */ /* 0x001fe2000bf06070 */
[----:B------:R-:W-:-:S12]  /*0110*/  IMAD.MOV.U32 R8, RZ, RZ, R0 ;  /* 0x000000ffff087224 */ /* 0x000fd800078e0000 */
[----:B------:R-:W-:Y:S05]  /*0120*/  @P0 BRA `(.L_x_61) ;  /* 0x0000000000180947 */ /* 0x000fea0003800000 */
[----:B------:R-:W0:Y:S01]  /*0130*/  LDC.64 R2, c[0x0][0x380] ;  /* 0x0000e000ff027b82 */ /* 0x000e220000000a00 */
[----:B------:R-:W-:-:S04]  /*0140*/  IMAD.U32 R5, RZ, RZ, UR16 ;  /* 0x00000010ff057e24 */ /* 0x000fc8000f8e00ff */
[----:B------:R-:W-:-:S04]  /*0150*/  IMAD R5, R5, 0x800, R0 ;  /* 0x0000080005057824 */ /* 0x000fc800078e0200 */
[----:B0-----:R-:W-:-:S06]  /*0160*/  IMAD.WIDE.U32 R2, R5, 0x8, R2 ;  /* 0x0000000805027825 */ /* 0x001fcc00078e0002 */
[----:B------:R-:W5:Y:S01]  /*0170*/  LDG.E.64.CONSTANT R2, desc[UR10][R2.64] ;  /* 0x0000000a02027981 */ /* 0x000f62000c1e9b00 */
[----:B------:R-:W-:-:S07]  /*0180*/  VIADD R8, R0, 0x100 ;  /* 0x0000010000087836 */ /* 0x000fce0000000000 */
.L_x_61:
[----:B------:R-:W-:Y:S05]  /*0190*/  BSYNC.RECONVERGENT B1 ;  /* 0x0000000000017941 */ /* 0x000fea0003800200 */
.L_x_60:
[----:B------:R-:W-:Y:S01]  /*01a0*/  ISETP.GE.U32.AND P0, PT, R8, UR12, PT ;  /* 0x0000000c08007c0c */ /* 0x000fe2000bf06070 */
[----:B------:R-:W-:-:S12]  /*01b0*/  BSSY.RECONVERGENT B1, `(.L_x_62) ;  /* 0x000003d000017945 */ /* 0x000fd80003800200 */
[----:B------:R-:W-:Y:S05]  /*01c0*/  @P0 BRA `(.L_x_63) ;  /* 0x0000000000ec0947 */ /* 0x000fea0003800000 */
[----:B------:R-:W-:Y:S01]  /*01d0*/  LOP3.LUT R4, RZ, R8, RZ, 0x33, !PT ;  /* 0x00000008ff047212 */ /* 0x000fe200078e33ff */
[----:B------:R-:W-:Y:S01]  /*01e0*/  IMAD.U32 R6, RZ, RZ, UR16 ;  /* 0x00000010ff067e24 */ /* 0x000fe2000f8e00ff */
[----:B------:R-:W-:Y:S03]  /*01f0*/  BSSY.RECONVERGENT B2, `(.L_x_64) ;  /* 0x0000017000027945 */ /* 0x000fe60003800200 */
[----:B------:R-:W-:-:S04]  /*0200*/  VIADD R5, R4, UR8 ;  /* 0x0000000804057c36 */ /* 0x000fc80008000000 */
[----:B------:R-:W-:Y:S01]  /*0210*/  IMAD R4, R6, -0x800, R5 ;  /* 0xfffff80006047824 */ /* 0x000fe200078e0205 */
[----:B------:R-:W-:-:S04]  /*0220*/  LOP3.LUT R6, R5, 0x300, RZ, 0xc0, !PT ;  /* 0x0000030005067812 */ /* 0x000fc800078ec0ff */
[----:B------:R-:W-:Y:S02]  /*0230*/  ISETP.NE.AND P0, PT, R6, 0x300, PT ;  /* 0x000003000600780c */ /* 0x000fe40003f05270 */
[----:B------:R-:W-:-:S11]  /*0240*/  ISETP.GE.U32.AND P2, PT, R4, 0x300, PT ;  /* 0x000003000400780c */ /* 0x000fd60003f46070 */
[----:B------:R-:W-:Y:S05]  /*0250*/  @!P0 BRA `(.L_x_65) ;  /* 0x0000000000408947 */ /* 0x000fea0003800000 */
[----:B------:R-:W0:Y:S01]  /*0260*/  LDC.64 R6, c[0x0][0x380] ;  /* 0x0000e000ff067b82 */ /* 0x000e220000000a00 */
[----:B------:R-:W-:Y:S01]  /*0270*/  LEA.HI R4, R5, 0x1, RZ, 0x18 ;  /* 0x0000000105047811 */ /* 0x000fe200078fc0ff */
[----:B------:R-:W-:-:S03]  /*0280*/  IMAD.U32 R9, RZ, RZ, UR16 ;  /* 0x00000010ff097e24 */ /* 0x000fc6000f8e00ff */
[----:B------:R-:W-:Y:S01]  /*0290*/  LOP3.LUT R4, R4, 0x3, RZ, 0xc0, !PT ;  /* 0x0000000304047812 */ /* 0x000fe200078ec0ff */
[----:B------:R-:W-:-:S04]  /*02a0*/  IMAD R9, R9, 0x800, R8 ;  /* 0x0000080009097824 */ /* 0x000fc800078e0208 */
[----:B------:R-:W-:-:S07]  /*02b0*/  IMAD.MOV R10, RZ, RZ, -R4 ;  /* 0x000000ffff0a7224 */ /* 0x000fce00078e0a04 */
.L_x_66:
[----:B0-----:R-:W-:-:S06]  /*02c0*/  IMAD.WIDE.U32 R4, R9, 0x8, R6 ;  /* 0x0000000809047825 */ /* 0x001fcc00078e0006 */
[----:B------:R-:W2:Y:S01]  /*02d0*/  LDG.E.64.CONSTANT R4, desc[UR10][R4.64] ;  /* 0x0000000a04047981 */ /* 0x000ea2000c1e9b00 */
[----:B------:R-:W-:Y:S02]  /*02e0*/  VIADD R10, R10, 0x1 ;  /* 0x000000010a0a7836 */ /* 0x000fe40000000000 */
[----:B------:R-:W-:Y:S02]  /*02f0*/  VIADD R8, R8, 0x100 ;  /* 0x0000010008087836 */ /* 0x000fe40000000000 */
[----:B------:R-:W-:Y:S01]  /*0300*/  VIADD R9, R9, 0x100 ;  /* 0x0000010009097836 */ /* 0x000fe20000000000 */
[----:B------:R-:W-:Y:S01]  /*0310*/  ISETP.NE.AND P1, PT, R10, RZ, PT ;  /* 0x000000ff0a00720c */ /* 0x000fe20003f25270 */
[----:B--2--5:R-:W-:-:S06]  /*0320*/  DSETP.GEU.AND P0, PT, R2, R4, PT ;  /* 0x000000040200722a */ /* 0x024fcc0003f0e000 */
[----:B------:R-:W-:Y:S02]  /*0330*/  FSEL R2, R4, R2, !P0 ;  /* 0x0000000204027208 */ /* 0x000fe40004000000 */
[----:B------:R-:W-:-:S04]  /*0340*/  FSEL R3, R5, R3, !P0 ;  /* 0x0000000305037208 */ /* 0x000fc80004000000 */
[----:B------:R-:W-:Y:S05]  /*0350*/  @P1 BRA `(.L_x_66) ;  /* 0xfffffffc00d81947 */ /* 0x000fea000383ffff */
.L_x_65:
[----:B------:R-:W-:Y:S05]  /*0360*/  BSYNC.RECONVERGENT B2 ;  /* 0x0000000000027941 */ /* 0x000fea0003800200 */
.L_x_64:
[----:B------:R-:W-:Y:S05]  /*0370*/  @!P2 BRA `(.L_x_63) ;  /* 0x000000000080a947 */ /* 0x000fea0003800000 */
[----:B------:R-:W0:Y:S01]  /*0380*/  LDC.64 R4, c[0x0][0x380] ;  /* 0x0000e000ff047b82 */ /* 0x000e220000000a00 */
[----:B------:R-:W-:Y:S02]  /*0390*/  IMAD.U32 R7, RZ, RZ, UR16 ;  /* 0x00000010ff077e24 */ /* 0x000fe4000f8e00ff */
[----:B------:R-:W-:Y:S02]  /*03a0*/  VIADD R6, R8, 0x200 ;  /* 0x0000020008067836 */ /* 0x000fe40000000000 */
[----:B------:R-:W-:-:S07]  /*03b0*/  IMAD R7, R7, 0x800, R8 ;  /* 0x0000080007077824 */ /* 0x000fce00078e0208 */
.L_x_67:
[----:B0-----:R-:W-:-:S04]  /*03c0*/  IMAD.WIDE.U32 R8, R7, 0x8, R4 ;  /* 0x0000000807087825 */ /* 0x001fc800078e0004 */
[----:B------:R-:W-:Y:S02]  /*03d0*/  VIADD R11, R7, 0x100 ;  /* 0x00000100070b7836 */ /* 0x000fe40000000000 */
[----:B------:R-:W2:Y:S02]  /*03e0*/  LDG.E.64.CONSTANT R8, desc[UR10][R8.64] ;  /* 0x0000000a08087981 */ /* 0x000ea4000c1e9b00 */
[----:B------:R-:W-:-:S04]  /*03f0*/  IMAD.WIDE.U32 R10, R11, 0x8, R4 ;  /* 0x000000080b0a7825 */ /* 0x000fc800078e0004 */
[----:B------:R-:W-:Y:S02]  /*0400*/  VIADD R13, R7, 0x200 ;  /* 0x00000200070d7836 */ /* 0x000fe40000000000 */
[----:B------:R-:W3:Y:S02]  /*0410*/  LDG.E.64.CONSTANT R10, desc[UR10][R10.64] ;  /* 0x0000000a0a0a7981 */ /* 0x000ee4000c1e9b00 */
[----:B------:R-:W-:-:S04]  /*0420*/  IMAD.WIDE.U32 R12, R13, 0x8, R4 ;  /* 0x000000080d0c7825 */ /* 0x000fc800078e0004 */
[----:B------:R-:W-:Y:S02]  /*0430*/  VIADD R15, R7, 0x300 ;  /* 0x00000300070f7836 */ /* 0x000fe40000000000 */
[----:B------:R-:W4:Y:S02]  /*0440*/  LDG.E.64.CONSTANT R12, desc[UR10][R12.64] ;  /* 0x0000000a0c0c7981 */ /* 0x000f24000c1e9b00 */
[----:B------:R-:W-:-:S06]  /*0450*/  IMAD.WIDE.U32 R14, R15, 0x8, R4 ;  /* 0x000000080f0e7825 */ /* 0x000fcc00078e0004 */
[----:B------:R-:W4:Y:S01]  /*0460*/  LDG.E.64.CONSTANT R14, desc[UR10][R14.64] ;  /* 0x0000000a0e0e7981 */ /* 0x000f22000c1e9b00 */
[----:B------:R-:W-:Y:S01]  /*0470*/  VIADD R7, R7, 0x400 ;  /* 0x0000040007077836 */ /* 0x000fe20000000000 */
[----:B--2--5:R-:W-:-:S06]  /*0480*/  DSETP.GEU.AND P0, PT, R2, R8, PT ;  /* 0x000000080200722a */ /* 0x024fcc0003f0e000 */
[----:B------:R-:W-:Y:S01]  /*0490*/  FSEL R2, R8, R2, !P0 ;  /* 0x0000000208027208 */ /* 0x000fe20004000000 */
[C---:B------:R-:W-:Y:S01]  /*04a0*/  VIADD R8, R6.reuse, 0x200 ;  /* 0x0000020006087836 */ /* 0x040fe20000000000 */
[----:B------:R-:W-:Y:S01]  /*04b0*/  FSEL R3, R9, R3, !P0 ;  /* 0x0000000309037208 */ /* 0x000fe20004000000 */
[----:B------:R-:W-:-:S03]  /*04c0*/  VIADD R6, R6, 0x400 ;  /* 0x0000040006067836 */ /* 0x000fc60000000000 */
[----:B------:R-:W-:Y:S02]  /*04d0*/  ISETP.GE.AND P1, PT, R8, UR12, PT ;  /* 0x0000000c08007c0c */ /* 0x000fe4000bf26270 */
        /* <DEDUP_REMOVED lines=8> */
[----:B------:R-:W-:Y:S01]  /*0560*/  FSEL R3, R15, R3, !P0 ;  /* 0x000000030f037208 */ /* 0x000fe20004000000 */
[----:B------:R-:W-:Y:S06]  /*0570*/  @!P1 BRA `(.L_x_67) ;  /* 0xfffffffc00909947 */ /* 0x000fec000383ffff */
.L_x_63:
[----:B------:R-:W-:Y:S05]  /*0580*/  BSYNC.RECONVERGENT B1 ;  /* 0x0000000000017941 */ /* 0x000fea0003800200 */
.L_x_62:
[----:B------:R-:W-:-:S09]  /*0590*/  UISETP.GE.U32.AND UP0, UPT, UR12, 0x100, UPT ;  /* 0x000001000c00788c */ /* 0x000fd2000bf06070 */
[----:B------:R-:W-:Y:S05]  /*05a0*/  BRA.U !UP0, `(.L_x_68) ;  /* 0x00000005082c7547 */ /* 0x000fea000b800000 */
        /* <DEDUP_REMOVED lines=11> */
[----:B------:R-:W-:Y:S04]  /*0660*/  SHFL.DOWN PT, R6, R4, 0x2, 0x1f ;  /* 0x08401f0004067f89 */ /* 0x000fe800000e0000 */
[----:B------:R-:W0:Y:S01]  /*0670*/  SHFL.DOWN PT, R7, R5, 0x2, 0x1f ;  /* 0x08401f0005077f89 */ /* 0x000e2200000e0000 */
[----:B------:R-:W1:Y:S01]  /*0680*/  @!P2 S2R R8, SR_CgaCtaId ;  /* 0x000000000008a919 */ /* 0x000e620000008800 */
[----:B0-----:R-:W-:-:S06]  /*0690*/  DSETP.GEU.AND P1, PT, R4, R6, PT ;  /* 0x000000060400722a */ /* 0x001fcc0003f2e000 */
[----:B------:R-:W-:Y:S02]  /*06a0*/  @!P0 FSEL R4, R6, R4, !P1 ;  /* 0x0000000406048208 */ /* 0x000fe40004800000 */
[----:B------:R-:W-:Y:S02]  /*06b0*/  @!P0 FSEL R5, R7, R5, !P1 ;  /* 0x0000000507058208 */ /* 0x000fe40004800000 */
[----:B------:R-:W-:Y:S01]  /*06c0*/  ISETP.GT.AND P0, PT, R9, 0x1b, PT ;  /* 0x0000001b0900780c */ /* 0x000fe20003f04270 */
[----:B------:R-:W-:Y:S01]  /*06d0*/  SHFL.DOWN PT, R2, R4, 0x4, 0x1f ;  /* 0x08801f0004027f89 */ /* 0x000fe200000e0000 */
[----:B------:R-:W-:Y:S02]  /*06e0*/  @!P2 MOV R7, 0x400 ;  /* 0x000004000007a802 */ /* 0x000fe40000000f00 */
[----:B------:R-:W-:Y:S01]  /*06f0*/  @!P2 SHF.R.U32.HI R6, RZ, 0x2, R0 ;  /* 0x00000002ff06a819 */ /* 0x000fe20000011600 */
[----:B------:R-:W0:Y:S01]  /*0700*/  SHFL.DOWN PT, R3, R5, 0x4, 0x1f ;  /* 0x08801f0005037f89 */ /* 0x000e2200000e0000 */
[----:B-1----:R-:W-:-:S02]  /*0710*/  @!P2 LEA R11, R8, R7, 0x18 ;  /* 0x00000007080ba211 */ /* 0x002fc400078ec0ff */
[----:B------:R-:W-:-:S05]  /*0720*/  @!P2 LOP3.LUT R8, R6, 0xf8, RZ, 0xc0, !PT ;  /* 0x000000f80608a812 */ /* 0x000fca00078ec0ff */
        /* <DEDUP_REMOVED lines=26> */
[----:B-1----:R-:W1:Y:S04]  /*08d0*/  LDS.128 R4, [UR4+0x20] ;  /* 0x00002004ff047984 */ /* 0x002e680008000c00 */
[----:B------:R-:W2:Y:S01]  /*08e0*/  LDS.128 R8, [UR4+0x30] ;  /* 0x00003004ff087984 */ /* 0x000ea20008000c00 */
        /* <DEDUP_REMOVED lines=8> */
[----:B------:R-:W-:Y:S02]  /*0970*/  FSEL R5, R5, R3, !P1 ;  /* 0x0000000305057208 */ /* 0x000fe40004800000 */
[----:B------:R-:W0:Y:S04]  /*0980*/  LDS.64 R2, [UR4+0x40] ;  /* 0x00004004ff027984 */ /* 0x000e280008000a00 */
[----:B------:R-:W-:-:S06]  /*0990*/  DSETP.GEU.AND P1, PT, R4, R6, PT ;  /* 0x000000060400722a */ /* 0x000fcc0003f2e000 */
[----:B------:R-:W-:Y:S02]  /*09a0*/  FSEL R4, R6, R4, !P1 ;  /* 0x0000000406047208 */ /* 0x000fe40004800000 */
[----:B------:R-:W-:-:S06]  /*09b0*/  FSEL R5, R7, R5, !P1 ;  /* 0x0000000507057208 */ /* 0x000fcc0004800000 */
[----:B--2---:R-:W-:-:S06]  /*09c0*/  DSETP.GEU.AND P1, PT, R4, R8, PT ;  /* 0x000000080400722a */ /* 0x004fcc0003f2e000 */
[----:B------:R-:W-:Y:S02]  /*09d0*/  FSEL R4, R8, R4, !P1 ;  /* 0x0000000408047208 */ /* 0x000fe40004800000 */
[----:B------:R-:W-:-:S06]  /*09e0*/  FSEL R5, R9, R5, !P1 ;  /* 0x0000000509057208 */ /* 0x000fcc0004800000 */
[----:B------:R-:W-:-:S06]  /*09f0*/  DSETP.GEU.AND P1, PT, R4, R10, PT ;  /* 0x0000000a0400722a */ /* 0x000fcc0003f2e000 */
[----:B------:R-:W-:Y:S02]  /*0a00*/  FSEL R4, R10, R4, !P1 ;  /* 0x000000040a047208 */ /* 0x000fe40004800000 */
[----:B------:R-:W-:-:S06]  /*0a10*/  FSEL R5, R11, R5, !P1 ;  /* 0x000000050b057208 */ /* 0x000fcc0004800000 */
[----:B0-----:R-:W-:-:S06]  /*0a20*/  DSETP.GEU.AND P1, PT, R4, R2, PT ;  /* 0x000000020400722a */ /* 0x001fcc0003f2e000 */
[----:B------:R-:W-:Y:S02]  /*0a30*/  FSEL R2, R2, R4, !P1 ;  /* 0x0000000402027208 */ /* 0x000fe40004800000 */
[----:B------:R-:W-:Y:S01]  /*0a40*/  FSEL R3, R3, R5, !P1 ;  /* 0x0000000503037208 */ /* 0x000fe20004800000 */
[----:B------:R-:W-:Y:S06]  /*0a50*/  BRA `(.L_x_69) ;  /* 0x00000034005c7947 */ /* 0x000fec0003800000 */
.L_x_68:
[----:B------:R-:W-:Y:S01]  /*0a60*/  LOP3.LUT R4, R0, 0x3e0, RZ, 0xc0, !PT ;  /* 0x000003e000047812 */ /* 0x000fe200078ec0ff */
[----:B------:R-:W0:Y:S04]  /*0a70*/  S2R R10, SR_LANEID ;  /* 0x00000000000a7919 */ /* 0x000e280000000000 */
[----:B------:R-:W-:Y:S01]  /*0a80*/  VIADD R5, R4, 0x20 ;  /* 0x0000002004057836 */ /* 0x000fe20000000000 */
[----:B------:R-:W-:-:S04]  /*0a90*/  LOP3.LUT R4, RZ, R4, RZ, 0x33, !PT ;  /* 0x00000004ff047212 */ /* 0x000fc800078e33ff */
[----:B------:R-:W-:Y:S01]  /*0aa0*/  ISETP.GT.U32.AND P0, PT, R5, UR12, PT ;  /* 0x0000000c05007c0c */ /* 0x000fe2000bf04070 */
[----:B------:R-:W-:-:S05]  /*0ab0*/  VIADD R4, R4, UR12 ;  /* 0x0000000c04047c36 */ /* 0x000fca0008000000 */
[----:B------:R-:W-:-:S05]  /*0ac0*/  SEL R5, R4, 0x1f, P0 ;  /* 0x0000001f04057807 */ /* 0x000fca0000000000 */
[----:B-----5:R-:W-:Y:S04]  /*0ad0*/  SHFL.DOWN PT, R6, R2, 0x1, R5 ;  /* 0x0820000002067989 */ /* 0x020fe800000e0005 */
[----:B------:R-:W1:Y:S01]  /*0ae0*/  SHFL.DOWN PT, R7, R3, 0x1, R5 ;  /* 0x0820000003077989 */ /* 0x000e6200000e0005 */
[----:B0-----:R-:W-:Y:S01]  /*0af0*/  ISETP.GE.AND P0, PT, R10, R5, PT ;  /* 0x000000050a00720c */ /* 0x001fe20003f06270 */
[----:B-1----:R-:W-:-:S06]  /*0b00*/  DSETP.GEU.AND P1, PT, R2, R6, PT ;  /* 0x000000060200722a */ /* 0x002fcc0003f2e000 */
[-C--:B------:R-:W-:Y:S01]  /*0b10*/  FSEL R9, R6, R2.reuse, !P1 ;  /* 0x0000000206097208 */ /* 0x080fe20004800000 */
[----:B------:R-:W-:Y:S01]  /*0b20*/  VIADD R6, R10, 0x2 ;  /* 0x000000020a067836 */ /* 0x000fe20000000000 */
[-C--:B------:R-:W-:Y:S02]  /*0b30*/  FSEL R7, R7, R3.reuse, !P1 ;  /* 0x0000000307077208 */ /* 0x080fe40004800000 */
[----:B------:R-:W-:Y:S02]  /*0b40*/  FSEL R4, R9, R2, !P0 ;  /* 0x0000000209047208 */ /* 0x000fe40004000000 */
[----:B------:R-:W-:Y:S02]  /*0b50*/  FSEL R7, R7, R3, !P0 ;  /* 0x0000000307077208 */ /* 0x000fe40004000000 */
[----:B------:R-:W-:Y:S01]  /*0b60*/  ISETP.GT.AND P0, PT, R6, R5, PT ;  /* 0x000000050600720c */ /* 0x000fe20003f04270 */
[----:B------:R-:W-:Y:S01]  /*0b70*/  SHFL.DOWN PT, R8, R4, 0x2, R5 ;  /* 0x0840000004087989 */ /* 0x000fe200000e0005 */
[----:B------:R-:W-:-:S03]  /*0b80*/  IMAD.MOV.U32 R6, RZ, RZ, R4 ;  /* 0x000000ffff067224 */ /* 0x000fc600078e0004 */
[----:B------:R-:W0:Y:S03]  /*0b90*/  SHFL.DOWN PT, R9, R7, 0x2, R5 ;  /* 0x0840000007097989 */ /* 0x000e2600000e0005 */
[----:B0-----:R-:W-:Y:S01]  /*0ba0*/  DSETP.GEU.AND P1, PT, R6, R8, PT ;  /* 0x000000080600722a */ /* 0x001fe20003f2e000 */
[----:B------:R-:W-:-:S05]  /*0bb0*/  VIADD R6, R10, 0x4 ;  /* 0x000000040a067836 */ /* 0x000fca0000000000 */
[----:B------:R-:W-:Y:S02]  /*0bc0*/  @!P0 FSEL R4, R8, R4, !P1 ;  /* 0x0000000408048208 */ /* 0x000fe40004800000 */
[----:B------:R-:W-:Y:S02]  /*0bd0*/  @!P0 FSEL R7, R9, R7, !P1 ;  /* 0x0000000709078208 */ /* 0x000fe40004800000 */
        /* <DEDUP_REMOVED lines=10> */
[----:B------:R-:W-:Y:S01]  /*0c80*/  IMAD.MOV.U32 R6, RZ, RZ, R4 ;  /* 0x000000ffff067224 */ /* 0x000fe200078e0004 */
[C---:B------:R-:W-:Y:S02]  /*0c90*/  ISETP.NE.AND P0, PT, R10.reuse, RZ, PT ;  /* 0x000000ff0a00720c */ /* 0x040fe40003f05270 */
[----:B------:R-:W0:Y:S11]  /*0ca0*/  SHFL.DOWN PT, R3, R7, 0x8, R5 ;  /* 0x0900000007037989 */ /* 0x000e3600000e0005 */
[----:B------:R-:W1:Y:S01]  /*0cb0*/  @!P0 S2R R9, SR_CgaCtaId ;  /* 0x0000000000098919 */ /* 0x000e620000008800 */
[----:B------:R-:W-:Y:S01]  /*0cc0*/  @!P0 MOV R8, 0x400 ;  /* 0x0000040000088802 */ /* 0x000fe20000000f00 */
[----:B0-----:R-:W-:Y:S01]  /*0cd0*/  DSETP.GEU.AND P2, PT, R6, R2, PT ;  /* 0x000000020600722a */ /* 0x001fe20003f4e000 */
[----:B------:R-:W-:-:S05]  /*0ce0*/  VIADD R6, R10, 0x10 ;  /* 0x000000100a067836 */ /* 0x000fca0000000000 */
[----:B------:R-:W-:Y:S02]  /*0cf0*/  @!P1 FSEL R4, R2, R4, !P2 ;  /* 0x0000000402049208 */ /* 0x000fe40005000000 */
[----:B------:R-:W-:Y:S02]  /*0d00*/  @!P1 FSEL R7, R3, R7, !P2 ;  /* 0x0000000703079208 */ /* 0x000fe40005000000 */
[----:B------:R-:W-:Y:S01]  /*0d10*/  ISETP.GT.AND P1, PT, R6, R5, PT ;  /* 0x000000050600720c */ /* 0x000fe20003f24270 */
[----:B------:R-:W-:Y:S01]  /*0d20*/  SHFL.DOWN PT, R2, R4, 0x10, R5 ;  /* 0x0a00000004027989 */ /* 0x000fe200000e0005 */
[----:B------:R-:W-:-:S03]  /*0d30*/  @!P0 SHF.R.U32.HI R6, RZ, 0x2, R0 ;  /* 0x00000002ff068819 */ /* 0x000fc60000011600 */
[----:B------:R0:W2:Y:S01]  /*0d40*/  SHFL.DOWN PT, R3, R7, 0x10, R5 ;  /* 0x0a00000007037989 */ /* 0x0000a200000e0005 */
[----:B------:R-:W-:Y:S02]  /*0d50*/  @!P0 LOP3.LUT R6, R6, 0xf8, RZ, 0xc0, !PT ;  /* 0x000000f806068812 */ /* 0x000fe400078ec0ff */
[----:B-1----:R-:W-:-:S05]  /*0d60*/  @!P0 LEA R9, R9, R8, 0x18 ;  /* 0x0000000809098211 */ /* 0x002fca00078ec0ff */
[----:B------:R-:W-:Y:S02]  /*0d70*/  @!P0 IMAD.IADD R9, R6, 0x1, R9 ;  /* 0x0000000106098824 */ /* 0x000fe400078e0209 */
[----:B0-----:R-:W-:-:S06]  /*0d80*/  IMAD.MOV.U32 R5, RZ, RZ, R7 ;  /* 0x000000ffff057224 */ /* 0x001fcc00078e0007 */
[----:B--2---:R-:W-:-:S06]  /*0d90*/  DSETP.GEU.AND P2, PT, R4, R2, PT ;  /* 0x000000020400722a */ /* 0x004fcc0003f4e000 */
[----:B------:R-:W-:Y:S02]  /*0da0*/  @!P1 FSEL R4, R2, R4, !P2 ;  /* 0x0000000402049208 */ /* 0x000fe40005000000 */
[----:B------:R-:W-:-:S03]  /*0db0*/  @!P1 FSEL R7, R3, R7, !P2 ;  /* 0x0000000703079208 */ /* 0x000fc60005000000 */
[----:B------:R-:W-:Y:S02]  /*0dc0*/  IMAD.MOV.U32 R2, RZ, RZ, R4 ;  /* 0x000000ffff027224 */ /* 0x000fe400078e0004 */
[----:B------:R-:W-:-:S05]  /*0dd0*/  IMAD.MOV.U32 R3, RZ, RZ, R7 ;  /* 0x000000ffff037224 */ /* 0x000fca00078e0007 */
[----:B------:R1:W-:Y:S01]  /*0de0*/  @!P0 STS.64 [R9+0x8], R2 ;  /* 0x0000080209008388 */ /* 0x0003e20000000a00 */
[----:B------:R-:W-:Y:S01]  /*0df0*/  BAR.SYNC.DEFER_BLOCKING 0x0 ;  /* 0x0000000000007b1d */ /* 0x000fe20000010000 */
[----:B------:R-:W-:-:S13]  /*0e00*/  ISETP.NE.AND P0, PT, R0, RZ, PT ;  /* 0x000000ff0000720c */ /* 0x000fda0003f05270 */
[----:B-1----:R-:W-:Y:S05]  /*0e10*/  @P0 BRA `(.L_x_69) ;  /* 0x00000030006c0947 */ /* 0x002fea0003800000 */
[----:B------:R-:W0:Y:S01]  /*0e20*/  S2UR UR5, SR_CgaCtaId ;  /* 0x00000000000579c3 */ /* 0x000e220000008800 */
[----:B------:R-:W-:Y:S01]  /*0e30*/  UMOV UR4, 0x400 ;  /* 0x0000040000047882 */ /* 0x000fe20000000000 */
[----:B------:R-:W-:Y:S02]  /*0e40*/  UISETP.GT.U32.AND UP0, UPT, UR12, 0x20, UPT ;  /* 0x000000200c00788c */ /* 0x000fe4000bf04070 */
[----:B------:R-:W-:-:S04]  /*0e50*/  UISETP.GT.U32.AND UP1, UPT, UR12, 0x40, UPT ;  /* 0x000000400c00788c */ /* 0x000fc8000bf24070 */
[----:B------:R-:W-:Y:S01]  /*0e60*/  PLOP3.LUT P3, PT, PT, PT, UP0, 0x80, 0x8 ;  /* 0x000000000008781c */ /* 0x000fe20003f6f008 */
[----:B------:R-:W-:Y:S01]  /*0e70*/  UISETP.GT.U32.AND UP0, UPT, UR12, 0x60, UPT ;  /* 0x000000600c00788c */ /* 0x000fe2000bf04070 */
[----:B------:R-:W-:Y:S01]  /*0e80*/  PLOP3.LUT P2, PT, PT, PT, UP1, 0x80, 0x8 ;  /* 0x000000000008781c */ /* 0x000fe20003f4f018 */
[----:B0-----:R-:W-:-:S09]  /*0e90*/  ULEA UR4, UR5, UR4, 0x18 ;  /* 0x0000000405047291 */ /* 0x001fd2000f8ec0ff */
[----:B------:R-:W0:Y:S04]  /*0ea0*/  LDS.128 R12, [UR4+0x10] ;  /* 0x00001004ff0c7984 */ /* 0x000e280008000c00 */
[----:B------:R-:W1:Y:S01]  /*0eb0*/  LDS.128 R4, [UR4+0x20] ;  /* 0x00002004ff047984 */ /* 0x000e620008000c00 */
[----:B0-----:R-:W-:-:S06]  /*0ec0*/  DSETP.GEU.AND P1, PT, R2, R12, PT ;  /* 0x0000000c0200722a */ /* 0x001fcc0003f2e000 */
[-C--:B------:R-:W-:Y:S02]  /*0ed0*/  FSEL R9, R12, R2.reuse, !P1 ;  /* 0x000000020c097208 */ /* 0x080fe40004800000 */
[-C--:B------:R-:W-:Y:S02]  /*0ee0*/  FSEL R11, R13, R3.reuse, !P1 ;  /* 0x000000030d0b7208 */ /* 0x080fe40004800000 */
[----:B------:R-:W-:Y:S02]  /*0ef0*/  FSEL R13, R9, R2, P3 ;  /* 0x00000002090d7208 */ /* 0x000fe40001800000 */
[----:B------:R-:W-:Y:S02]  /*0f00*/  FSEL R0, R11, R3, P3 ;  /* 0x000000030b007208 */ /* 0x000fe40001800000 */
[----:B------:R-:W-:Y:S01]  /*0f10*/  PLOP3.LUT P1, PT, PT, PT, UP0, 0x80, 0x8 ;  /* 0x000000000008781c */ /* 0x000fe20003f2f008 */
[----:B------:R-:W-:Y:S01]  /*0f20*/  IMAD.MOV.U32 R2, RZ, RZ, R13 ;  /* 0x000000ffff027224 */ /* 0x000fe200078e000d */
[----:B------:R-:W0:Y:S01]  /*0f30*/  LDS.128 R8, [UR4+0x30] ;  /* 0x00003004ff087984 */ /* 0x000e220008000c00 */
[----:B------:R-:W-:Y:S01]  /*0f40*/  IMAD.MOV.U32 R3, RZ, RZ, R0 ;  /* 0x000000ffff037224 */ /* 0x000fe200078e0000 */
[----:B------:R-:W-:-:S05]  /*0f50*/  UISETP.GT.U32.AND UP0, UPT, UR12, 0x80, UPT ;  /* 0x000000800c00788c */ /* 0x000fca000bf04070 */
[----:B------:R-:W-:-:S06]  /*0f60*/  DSETP.GEU.AND P3, PT, R2, R14, PT ;  /* 0x0000000e0200722a */ /* 0x000fcc0003f6e000 */
[----:B------:R-:W-:Y:S02]  /*0f70*/  @P2 FSEL R13, R14, R13, !P3 ;  /* 0x0000000d0e0d2208 */ /* 0x000fe40005800000 */
[----:B------:R-:W-:Y:S02]  /*0f80*/  @P2 FSEL R0, R15, R0, !P3 ;  /* 0x000000000f002208 */ /* 0x000fe40005800000 */
[----:B------:R-:W-:Y:S01]  /*0f90*/  PLOP3.LUT P2, PT, PT, PT, UP0, 0x80, 0x8 ;  /* 0x000000000008781c */ /* 0x000fe20003f4f008 */
[----:B------:R-:W-:Y:S01]  /*0fa0*/  IMAD.MOV.U32 R2, RZ, RZ, R13 ;  /* 0x000000ffff027224 */ /* 0x000fe200078e000d */
[----:B------:R-:W-:Y:S01]  /*0fb0*/  UISETP.GT.U32.AND UP0, UPT, UR12, 0xa0, UPT ;  /* 0x000000a00c00788c */ /* 0x000fe2000bf04070 */
[----:B------:R-:W-:-:S06]  /*0fc0*/  IMAD.MOV.U32 R3, RZ, RZ, R0 ;  /* 0x000000ffff037224 */ /* 0x000fcc00078e0000 */
[----:B-1----:R-:W-:Y:S01]  /*0fd0*/  DSETP.GEU.AND P3, PT, R2, R4, PT ;  /* 0x000000040200722a */ /* 0x002fe20003f6e000 */
[----:B------:R-:W1:Y:S05]  /*0fe0*/  LDS.64 R2, [UR4+0x40] ;  /* 0x00004004ff027984 */ /* 0x000e6a0008000a00 */
[----:B------:R-:W-:Y:S02]  /*0ff0*/  @P1 FSEL R13, R4, R13, !P3 ;  /* 0x0000000d040d1208 */ /* 0x000fe40005800000 */
[----:B------:R-:W-:Y:S02]  /*1000*/  @P1 FSEL R0, R5, R0, !P3 ;  /* 0x0000000005001208 */ /* 0x000fe40005800000 */
[----:B------:R-:W-:Y:S01]  /*1010*/  PLOP3.LUT P1, PT, PT, PT, UP0, 0x80, 0x8 ;  /* 0x000000000008781c */ /* 0x000fe20003f2f008 */
[----:B------:R-:W-:Y:S01]  /*1020*/  IMAD.MOV.U32 R4, RZ, RZ, R13 ;  /* 0x000000ffff047224 */ /* 0x000fe200078e000d */
[----:B------:R-:W-:Y:S01]  /*1030*/  UISETP.GT.U32.AND UP0, UPT, UR12, 0xc0, UPT ;  /* 0x000000c00c00788c */ /* 0x000fe2000bf04070 */
[----:B------:R-:W-:-:S06]  /*1040*/  IMAD.MOV.U32 R5, RZ, RZ, R0 ;  /* 0x000000ffff057224 */ /* 0x000fcc00078e0000 */
[----:B------:R-:W-:-:S06]  /*1050*/  DSETP.GEU.AND P3, PT, R4, R6, PT ;  /* 0x000000060400722a */ /* 0x000fcc0003f6e000 */
[----:B------:R-:W-:Y:S02]  /*1060*/  @P2 FSEL R13, R6, R13, !P3 ;  /* 0x0000000d060d2208 */ /* 0x000fe40005800000 */
[----:B------:R-:W-:Y:S02]  /*1070*/  @P2 FSEL R0, R7, R0, !P3 ;  /* 0x0000000007002208 */ /* 0x000fe40005800000 */
[----:B------:R-:W-:Y:S01]  /*1080*/  PLOP3.LUT P2, PT, PT, PT, UP0, 0x80, 0x8 ;  /* 0x000000000008781c */ /* 0x000fe20003f4f008 */
[----:B------:R-:W-:Y:S01]  /*1090*/  IMAD.MOV.U32 R4, RZ, RZ, R13 ;  /* 0x000000ffff047224 */ /* 0x000fe200078e000d */
[----:B------:R-:W-:Y:S01]  /*10a0*/  UISETP.GT.U32.AND UP0, UPT, UR12, 0xe0, UPT ;  /* 0x000000e00c00788c */ /* 0x000fe2000bf04070 */
[----:B------:R-:W-:-:S06]  /*10b0*/  IMAD.MOV.U32 R5, RZ, RZ, R0 ;  /* 0x000000ffff057224 */ /* 0x000fcc00078e0000 */
[----:B0-----:R-:W-:-:S06]  /*10c0*/  DSETP.GEU.AND P3, PT, R4, R8, PT ;  /* 0x000000080400722a */ /* 0x001fcc0003f6e000 */
[----:B------:R-:W-:Y:S02]  /*10d0*/  @P1 FSEL R13, R8, R13, !P3 ;  /* 0x0000000d080d1208 */ /* 0x000fe40005800000 */
[----:B------:R-:W-:Y:S02]  /*10e0*/  @P1 FSEL R0, R9, R0, !P3 ;  /* 0x0000000009001208 */ /* 0x000fe40005800000 */
[----:B------:R-:W-:Y:S01]  /*10f0*/  PLOP3.LUT P1, PT, PT, PT, UP0, 0x80, 0x8 ;  /* 0x000000000008781c */ /* 0x000fe20003f2f008 */
[----:B------:R-:W-:Y:S02]  /*1100*/  IMAD.MOV.U32 R4, RZ, RZ, R13 ;  /* 0x000000ffff047224 */ /* 0x000fe400078e000d */
[----:B------:R-:W-:-:S06]  /*1110*/  IMAD.MOV.U32 R5, RZ, RZ, R0 ;  /* 0x000000ffff057224 */ /* 0x000fcc00078e0000 */
[----:B------:R-:W-:-:S06]  /*1120*/  DSETP.GEU.AND P3, PT, R4, R10, PT ;  /* 0x0000000a0400722a */ /* 0x000fcc0003f6e000 */
[----:B------:R-:W-:Y:S02]  /*1130*/  @P2 FSEL R13, R10, R13, !P3 ;  /* 0x0000000d0a0d2208 */ /* 0x000fe40005800000 */
[----:B------:R-:W-:-:S03]  /*1140*/  @P2 FSEL R0, R11, R0, !P3 ;  /* 0x000000000b002208 */ /* 0x000fc60005800000 */
[----:B------:R-:W-:Y:S02]  /*1150*/  IMAD.MOV.U32 R4, RZ, RZ, R13 ;  /* 0x000000ffff047224 */ /* 0x000fe400078e000d */
[----:B------:R-:W-:-:S06]  /*1160*/  IMAD.MOV.U32 R5, RZ, RZ, R0 ;  /* 0x000000ffff057224 */ /* 0x000fcc00078e0000 */
[----:B-1----:R-:W-:-:S06]  /*1170*/  DSETP.GEU.AND P2, PT, R4, R2, PT ;  /* 0x000000020400722a */ /* 0x002fcc0003f4e000 */
[----:B------:R-:W-:Y:S02]  /*1180*/  @P1 FSEL R13, R2, R13, !P2 ;  /* 0x0000000d020d1208 */ /* 0x000fe40005000000 */
[----:B------:R-:W-:-:S03]  /*1190*/  @P1 FSEL R0, R3, R0, !P2 ;  /* 0x0000000003001208 */ /* 0x000fc60005000000 */
[----:B------:R-:W-:Y:S02]  /*11a0*/  IMAD.MOV.U32 R2, RZ, RZ, R13 ;  /* 0x000000ffff027224 */ /* 0x000fe400078e000d */
[----:B------:R-:W-:Y:S01]  /*11b0*/  IMAD.MOV.U32 R3, RZ, RZ, R0 ;  /* 0x000000ffff037224 */ /* 0x000fe200078e0000 */
[----:B------:R-:W-:Y:S06]  /*11c0*/  BRA `(.L_x_69) ;  /* 0x0000002c00807947 */ /* 0x000fec0003800000 */
.L_x_59:
[----:B------:R-:W0:Y:S01]  /*11d0*/  S2R R0, SR_TID.X ;  /* 0x0000000000007919 */ /* 0x000e220000002100 */
[----:B------:R-:W1:Y:S01]  /*11e0*/  LDC.64 R20, c[0x0][0x380] ;  /* 0x0000e000ff147b82 */ /* 0x000e620000000a00 */
[----:B------:R-:W-:Y:S02]  /*11f0*/  IMAD.U32 R3, RZ, RZ, UR16 ;  /* 0x00000010ff037e24 */ /* 0x000fe4000f8e00ff */
[----:B0-----:R-:W-:-:S04]  /*1200*/  IMAD.SHL.U32 R2, R0, 0x4, RZ ;  /* 0x0000000400027824 */ /* 0x001fc800078e00ff */
[----:B------:R-:W-:-:S04]  /*1210*/  IMAD R3, R3, 0x800, R2 ;  /* 0x0000080003037824 */ /* 0x000fc800078e0202 */
[----:B-1----:R-:W-:-:S05]  /*1220*/  IMAD.WIDE.U32 R20, R3, 0x8, R20 ;  /* 0x0000000803147825 */ /* 0x002fca00078e0014 */
[----:B------:R-:W2:Y:S04]  /*1230*/  LDG.E.128.CONSTANT R4, desc[UR10][R20.64] ;  /* 0x0000000a14047981 */ /* 0x000ea8000c1e9d00 */
[----:B------:R-:W3:Y:S04]  /*1240*/  LDG.E.128.CONSTANT R8, desc[UR10][R20.64+0x10] ;  /* 0x0000100a14087981 */ /* 0x000ee8000c1e9d00 */
[----:B------:R-:W4:Y:S04]  /*1250*/  LDG.E.128.CONSTANT R12, desc[UR10][R20.64+0x2000] ;  /* 0x0020000a140c7981 */ /* 0x000f28000c1e9d00 */
[----:B------:R-:W5:Y:S01]  /*1260*/  LDG.E.128.CONSTANT R16, desc[UR10][R20.64+0x2010] ;  /* 0x0020100a14107981 */ /* 0x000f62000c1e9d00 */
[----:B------:R-:W-:Y:S01]  /*1270*/  UISETP.GE.U32.AND UP0, UPT, UR12, UR5, UPT ;  /* 0x000000050c00728c */ /* 0x000fe2000bf06070 */
        /* <DEDUP_REMOVED lines=21> */
[----:B------:R-:W-:Y:S06]  /*13d0*/  BRA.U !UP0, `(.L_x_70) ;  /* 0x0000000508dc7547 */ /* 0x000fec000b800000 */
[----:B------:R-:W-:Y:S02]  /*13e0*/  ULEA UR6, UR16, UR5, 0xb ;  /* 0x0000000510067291 */ /* 0x000fe4000f8e58ff */
[----:B------:R-:W-:Y:S01]  /*13f0*/  UIADD3 UR14, UPT, UPT, UR8, -0x800, URZ ;  /* 0xfffff800080e7890 */ /* 0x000fe2000fffe0ff */
[----:B------:R-:W0:Y:S03]  /*1400*/  LDCU UR9, c[0x0][0x3a8] ;  /* 0x00007500ff0977ac */ /* 0x000e260008000800 */
[----:B------:R-:W-:Y:S01]  /*1410*/  VIADD R3, R0, UR6 ;  /* 0x0000000600037c36 */ /* 0x000fe20008000000 */
[----:B------:R-:W-:Y:S01]  /*1420*/  UISETP.GT.U32.AND UP0, UPT, UR6, UR14, UPT ;  /* 0x0000000e0600728c */ /* 0x000fe2000bf04070 */
[----:B------:R-:W1:Y:S01]  /*1430*/  LDCU.64 UR18, c[0x0][0x380] ;  /* 0x00007000ff1277ac */ /* 0x000e620008000a00 */
[----:B------:R-:W-:Y:S01]  /*1440*/  UIADD3 UR13, UPT, UPT, UR6, 0x100, URZ ;  /* 0x00000100060d7890 */ /* 0x000fe2000fffe0ff */
[----:B------:R-:W-:Y:S01]  /*1450*/  UMOV UR4, URZ ;  /* 0x000000ff00047c82 */ /* 0x000fe20008000000 */
[----:B------:R-:W-:-:S05]  /*1460*/  UMOV UR7, UR6 ;  /* 0x0000000600077c82 */ /* 0x000fca0008000000 */
[----:B------:R-:W-:Y:S05]  /*1470*/  BRA.U UP0, `(.L_x_71) ;  /* 0x0000000100a87547 */ /* 0x000fea000b800000 */
.L_x_72:
[----:B------:R-:W-:-:S05]  /*1480*/  IADD3 R4, P0, PT, R2, UR7, RZ ;  /* 0x0000000702047c10 */ /* 0x000fca000ff1e0ff */
[----:B------:R-:W-:Y:S01]  /*1490*/  IMAD.X R5, RZ, RZ, RZ, P0 ;  /* 0x000000ffff057224 */ /* 0x000fe200000e06ff */
[----:B-1----:R-:W-:-:S04]  /*14a0*/  LEA R22, P0, R4, UR18, 0x3 ;  /* 0x0000001204167c11 */ /* 0x002fc8000f8018ff */
[----:B------:R-:W-:-:S05]  /*14b0*/  LEA.HI.X R23, R4, UR19, R5, 0x3, P0 ;  /* 0x0000001304177c11 */ /* 0x000fca00080f1c05 */
[----:B------:R-:W2:Y:S04]  /*14c0*/  LDG.E.128.CONSTANT R4, desc[UR10][R22.64] ;  /* 0x0000000a16047981 */ /* 0x000ea8000c1e9d00 */
[----:B------:R-:W3:Y:S04]  /*14d0*/  LDG.E.128.CONSTANT R8, desc[UR10][R22.64+0x10] ;  /* 0x0000100a16087981 */ /* 0x000ee8000c1e9d00 */
[----:B------:R-:W4:Y:S04]  /*14e0*/  LDG.E.128.CONSTANT R12, desc[UR10][R22.64+0x2000] ;  /* 0x0020000a160c7981 */ /* 0x000f28000c1e9d00 */
[----:B------:R-:W5:Y:S01]  /*14f0*/  LDG.E.128.CONSTANT R16, desc[UR10][R22.64+0x2010] ;  /* 0x0020100a16107981 */ /* 0x000f62000c1e9d00 */
[----:B0-----:R-:W-:-:S02]  /*1500*/  UMOV UR8, UR9 ;  /* 0x0000000900087c82 */ /* 0x001fc40008000000 */
[----:B------:R-:W-:-:S04]  /*1510*/  UIADD3 UR15, UPT, UPT, -UR7, UR8, URZ ;  /* 0x00000008070f7290 */ /* 0x000fc8000fffe1ff */
[----:B------:R-:W-:Y:S01]  /*1520*/  UISETP.GE.U32.AND UP0, UPT, UR15, UR5, UPT ;  /* 0x000000050f00728c */ /* 0x000fe2000bf06070 */
        /* <DEDUP_REMOVED lines=25> */
[----:B------:R-:W-:Y:S02]  /*16c0*/  UIADD3 UR7, UPT, UPT, UR5, UR7, URZ ;  /* 0x0000000705077290 */ /* 0x000fe4000fffe0ff */
[----:B------:R-:W-:Y:S01]  /*16d0*/  VIADD R3, R3, UR5 ;  /* 0x0000000503037c36 */ /* 0x000fe20008000000 */
[----:B------:R-:W-:Y:S02]  /*16e0*/  UIADD3 UR4, UPT, UPT, UR4, 0x1, URZ ;  /* 0x0000000104047890 */ /* 0x000fe4000fffe0ff */
[----:B------:R-:W-:Y:S02]  /*16f0*/  UISETP.GT.U32.AND UP0, UPT, UR7, UR14, UPT ;  /* 0x0000000e0700728c */ /* 0x000fe4000bf04070 */
[----:B------:R-:W-:-:S07]  /*1700*/  UIADD3 UR13, UPT, UPT, UR5, UR13, URZ ;  /* 0x0000000d050d7290 */ /* 0x000fce000fffe0ff */
[----:B------:R-:W-:Y:S05]  /*1710*/  BRA.U !UP0, `(.L_x_72) ;  /* 0xfffffffd08587547 */ /* 0x000fea000b83ffff */
.L_x_71:
[----:B------:R-:W-:-:S09]  /*1720*/  UISETP.GE.U32.AND UP0, UPT, UR7, UR8, UPT ;  /* 0x000000080700728c */ /* 0x000fd2000bf06070 */
[----:B------:R-:W-:Y:S05]  /*1730*/  BRA.U UP0, `(.L_x_70) ;  /* 0x0000000500047547 */ /* 0x000fea000b800000 */
[----:B------:R-:W-:Y:S01]  /*1740*/  UIADD3 UR5, UPT, UPT, -UR7, UR8, URZ ;  /* 0x0000000807057290 */ /* 0x000fe2000fffe1ff */
[----:B------:R-:W-:Y:S05]  /*1750*/  BSSY.RECONVERGENT B1, `(.L_x_70) ;  /* 0x000003f000017945 */ /* 0x000fea0003800200 */
[----:B------:R-:W-:-:S13]  /*1760*/  ISETP.GE.AND P0, PT, R0, UR5, PT ;  /* 0x0000000500007c0c */ /* 0x000fda000bf06270 */
[----:B------:R-:W-:Y:S05]  /*1770*/  @P0 BRA `(.L_x_73) ;  /* 0x0000000000f00947 */ /* 0x000fea0003800000 */
[----:B------:R-:W2:Y:S01]  /*1780*/  LDC R5, c[0x0][0x3ac] ;  /* 0x0000eb00ff057b82 */ /* 0x000ea20000000800 */
[----:B------:R-:W-:Y:S01]  /*1790*/  LOP3.LUT R2, RZ, R0, RZ, 0x33, !PT ;  /* 0x00000000ff027212 */ /* 0x000fe200078e33ff */
[----:B------:R-:W-:Y:S01]  /*17a0*/  BSSY.RECONVERGENT B2, `(.L_x_74) ;  /* 0x0000019000027945 */ /* 0x000fe20003800200 */
[----:B------:R-:W-:-:S03]  /*17b0*/  IMAD.MOV.U32 R8, RZ, RZ, R0 ;  /* 0x000000ffff087224 */ /* 0x000fc600078e0000 */
[----:B------:R-:W-:-:S04]  /*17c0*/  VIADD R2, R2, UR8 ;  /* 0x0000000802027c36 */ /* 0x000fc80008000000 */
[C---:B------:R-:W-:Y:S01]  /*17d0*/  VIADD R4, R2.reuse, -UR6 ;  /* 0x8000000602047c36 */ /* 0x040fe20008000000 */
[C---:B------:R-:W-:Y:S02]  /*17e0*/  LOP3.LUT R6, R2.reuse, 0x300, RZ, 0xc0, !PT ;  /* 0x0000030002067812 */ /* 0x040fe400078ec0ff */
[----:B------:R-:W-:Y:S02]  /*17f0*/  LEA.HI R2, R2, 0x1, RZ, 0x18 ;  /* 0x0000000102027811 */ /* 0x000fe400078fc0ff */
[----:B------:R-:W-:Y:S01]  /*1800*/  ISETP.NE.AND P0, PT, R6, 0x300, PT ;  /* 0x000003000600780c */ /* 0x000fe20003f05270 */
[----:B--2---:R-:W-:-:S04]  /*1810*/  IMAD R5, R5, UR4, RZ ;  /* 0x0000000405057c24 */ /* 0x004fc8000f8e02ff */
[----:B------:R-:W-:-:S05]  /*1820*/  IMAD R4, R5, -0x800, R4 ;  /* 0xfffff80005047824 */ /* 0x000fca00078e0204 */
[----:B------:R-:W-:-:S03]  /*1830*/  ISETP.GE.U32.AND P2, PT, R4, 0x300, PT ;  /* 0x000003000400780c */ /* 0x000fc60003f46070 */
[----:B------:R-:W-:Y:S10]  /*1840*/  @!P0 BRA `(.L_x_75) ;  /* 0x0000000000388947 */ /* 0x000ff40003800000 */
[----:B------:R-:W2:Y:S01]  /*1850*/  LDC.64 R6, c[0x0][0x380] ;  /* 0x0000e000ff067b82 */ /* 0x000ea20000000a00 */
[----:B------:R-:W-:Y:S01]  /*1860*/  LOP3.LUT R2, R2, 0x3, RZ, 0xc0, !PT ;  /* 0x0000000302027812 */ /* 0x000fe200078ec0ff */
[----:B------:R-:W-:-:S04]  /*1870*/  IMAD.MOV.U32 R8, RZ, RZ, R0 ;  /* 0x000000ffff087224 */ /* 0x000fc800078e0000 */
[----:B------:R-:W-:-:S07]  /*1880*/  IMAD.MOV R2, RZ, RZ, -R2 ;  /* 0x000000ffff027224 */ /* 0x000fce00078e0a02 */
.L_x_76:
[----:B--2---:R-:W-:-:S06]  /*1890*/  IMAD.WIDE.U32 R4, R3, 0x8, R6 ;  /* 0x0000000803047825 */ /* 0x004fcc00078e0006 */
        /* <DEDUP_REMOVED lines=9> */
.L_x_75:
[----:B01----:R-:W-:Y:S05]  /*1930*/  BSYNC.RECONVERGENT B2 ;  /* 0x0000000000027941 */ /* 0x003fea0003800200 */
.L_x_74:
[----:B------:R-:W-:Y:S05]  /*1940*/  @!P2 BRA `(.L_x_73) ;  /* 0x00000000007ca947 */ /* 0x000fea0003800000 */
[----:B------:R-:W0:Y:S01]  /*1950*/  LDC.64 R2, c[0x0][0x380] ;  /* 0x0000e000ff027b82 */ /* 0x000e220000000a00 */
[C---:B------:R-:W-:Y:S02]  /*1960*/  VIADD R4, R8.reuse, 0x200 ;  /* 0x0000020008047836 */ /* 0x040fe40000000000 */
[----:B------:R-:W-:-:S07]  /*1970*/  VIADD R5, R8, UR13 ;  /* 0x0000000d08057c36 */ /* 0x000fce0008000000 */
.L_x_77:
[----:B------:R-:W-:-:S04]  /*1980*/  VIADD R7, R5, 0xffffff00 ;  /* 0xffffff0005077836 */ /* 0x000fc80000000000 */
[----:B0-----:R-:W-:-:S06]  /*1990*/  IMAD.WIDE.U32 R6, R7, 0x8, R2 ;  /* 0x0000000807067825 */ /* 0x001fcc00078e0002 */
[----:B------:R-:W2:Y:S01]  /*19a0*/  LDG.E.64.CONSTANT R6, desc[UR10][R6.64] ;  /* 0x0000000a06067981 */ /* 0x000ea2000c1e9b00 */
[----:B------:R-:W-:-:S04]  /*19b0*/  IMAD.WIDE.U32 R8, R5, 0x8, R2 ;  /* 0x0000000805087825 */ /* 0x000fc800078e0002 */
[----:B------:R-:W-:Y:S02]  /*19c0*/  VIADD R11, R5, 0x100 ;  /* 0x00000100050b7836 */ /* 0x000fe40000000000 */
[----:B------:R-:W3:Y:S02]  /*19d0*/  LDG.E.64.CONSTANT R8, desc[UR10][R8.64] ;  /* 0x0000000a08087981 */ /* 0x000ee4000c1e9b00 */
[----:B------:R-:W-:-:S04]  /*19e0*/  IMAD.WIDE.U32 R10, R11, 0x8, R2 ;  /* 0x000000080b0a7825 */ /* 0x000fc800078e0002 */
[----:B------:R-:W-:Y:S02]  /*19f0*/  VIADD R13, R5, 0x200 ;  /* 0x00000200050d7836 */ /* 0x000fe40000000000 */
[----:B------:R-:W4:Y:S02]  /*1a00*/  LDG.E.64.CONSTANT R10, desc[UR10][R10.64] ;  /* 0x0000000a0a0a7981 */ /* 0x000f24000c1e9b00 */
[----:B------:R-:W-:-:S06]  /*1a10*/  IMAD.WIDE.U32 R12, R13, 0x8, R2 ;  /* 0x000000080d0c7825 */ /* 0x000fcc00078e0002 */
[----:B------:R-:W5:Y:S01]  /*1a20*/  LDG.E.64.CONSTANT R12, desc[UR10][R12.64] ;  /* 0x0000000a0c0c7981 */ /* 0x000f62000c1e9b00 */
[----:B------:R-:W-:Y:S01]  /*1a30*/  VIADD R5, R5, 0x400 ;  /* 0x0000040005057836 */ /* 0x000fe20000000000 */
[----:B--2---:R-:W-:-:S06]  /*1a40*/  DSETP.GEU.AND P0, PT, R20, R6, PT ;  /* 0x000000061400722a */ /* 0x004fcc0003f0e000 */
[----:B------:R-:W-:Y:S02]  /*1a50*/  FSEL R14, R6, R20, !P0 ;  /* 0x00000014060e7208 */ /* 0x000fe40004000000 */
[----:B------:R-:W-:-:S06]  /*1a60*/  FSEL R15, R7, R21, !P0 ;  /* 0x00000015070f7208 */ /* 0x000fcc0004000000 */
[----:B---3--:R-:W-:-:S06]  /*1a70*/  DSETP.GEU.AND P0, PT, R14, R8, PT ;  /* 0x000000080e00722a */ /* 0x008fcc0003f0e000 */
[----:B------:R-:W-:Y:S01]  /*1a80*/  FSEL R6, R8, R14, !P0 ;  /* 0x0000000e08067208 */ /* 0x000fe20004000000 */
[C---:B------:R-:W-:Y:S01]  /*1a90*/  VIADD R8, R4.reuse, 0x200 ;  /* 0x0000020004087836 */ /* 0x040fe20000000000 */
[----:B------:R-:W-:Y:S01]  /*1aa0*/  FSEL R7, R9, R15, !P0 ;  /* 0x0000000f09077208 */ /* 0x000fe20004000000 */
[----:B------:R-:W-:-:S05]  /*1ab0*/  VIADD R4, R4, 0x400 ;  /* 0x0000040004047836 */ /* 0x000fca0000000000 */
[----:B----4-:R-:W-:-:S06]  /*1ac0*/  DSETP.GEU.AND P0, PT, R6, R10, PT ;  /* 0x0000000a0600722a */ /* 0x010fcc0003f0e000 */
[----:B------:R-:W-:Y:S02]  /*1ad0*/  FSEL R6, R10, R6, !P0 ;  /* 0x000000060a067208 */ /* 0x000fe40004000000 */
[----:B------:R-:W-:-:S06]  /*1ae0*/  FSEL R7, R11, R7, !P0 ;  /* 0x000000070b077208 */ /* 0x000fcc0004000000 */
[----:B-----5:R-:W-:-:S06]  /*1af0*/  DSETP.GEU.AND P0, PT, R6, R12, PT ;  /* 0x0000000c0600722a */ /* 0x020fcc0003f0e000 */
[----:B------:R-:W-:Y:S02]  /*1b00*/  FSEL R20, R12, R6, !P0 ;  /* 0x000000060c147208 */ /* 0x000fe40004000000 */
[----:B------:R-:W-:Y:S02]  /*1b10*/  FSEL R21, R13, R7, !P0 ;  /* 0x000000070d157208 */ /* 0x000fe40004000000 */
[----:B------:R-:W-:-:S13]  /*1b20*/  ISETP.GE.AND P0, PT, R8, UR5, PT ;  /* 0x0000000508007c0c */ /* 0x000fda000bf06270 */
[----:B------:R-:W-:Y:S05]  /*1b30*/  @!P0 BRA `(.L_x_77) ;  /* 0xfffffffc00908947 */ /* 0x000fea000383ffff */
.L_x_73:
[----:B01----:R-:W-:Y:S05]  /*1b40*/  BSYNC.RECONVERGENT B1 ;  /* 0x0000000000017941 */ /* 0x003fea0003800200 */
.L_x_70:
[----:B------:R-:W2:Y:S01]  /*1b50*/  S2R R7, SR_LANEID ;  /* 0x0000000000077919 */ /* 0x000ea20000000000 */
[----:B------:R-:W-:Y:S04]  /*1b60*/  SHFL.DOWN PT, R2, R20, 0x1, 0x1f ;  /* 0x08201f0014027f89 */ /* 0x000fe800000e0000 */
[----:B------:R-:W3:Y:S02]  /*1b70*/  SHFL.DOWN PT, R3, R21, 0x1, 0x1f ;  /* 0x08201f0015037f89 */ /* 0x000ee400000e0000 */
[----:B---3--:R-:W-:Y:S01]  /*1b80*/  DSETP.GEU.AND P0, PT, R20, R2, PT ;  /* 0x000000021400722a */ /* 0x008fe20003f0e000 */
[C---:B--2---:R-:W-:Y:S02]  /*1b90*/  ISETP.GT.AND P1, PT, R7.reuse, 0x1e, PT ;  /* 0x0000001e0700780c */ /* 0x044fe40003f24270 */
        /* <DEDUP_REMOVED lines=9> */
[----:B------:R-:W2:Y:S03]  /*1c30*/  SHFL.DOWN PT, R5, R3, 0x2, 0x1f ;  /* 0x08401f0003057f89 */ /* 0x000ea600000e0000 */
[----:B------:R-:W-:Y:S01]  /*1c40*/  @!P2 LOP3.LUT R6, R6, 0xf8, RZ, 0xc0, !PT ;  /* 0x000000f80606a812 */ /* 0x000fe200078ec0ff */
[----:B------:R-:W3:Y:S01]  /*1c50*/  @!P2 S2R R9, SR_CgaCtaId ;  /* 0x000000000009a919 */ /* 0x000ee20000008800 */
[----:B--2---:R-:W-:-:S06]  /*1c60*/  DSETP.GEU.AND P0, PT, R2, R4, PT ;  /* 0x000000040200722a */ /* 0x004fcc0003f0e000 */
[----:B------:R-:W-:Y:S02]  /*1c70*/  @!P1 FSEL R2, R4, R2, !P0 ;  /* 0x0000000204029208 */ /* 0x000fe40004000000 */
[----:B------:R-:W-:Y:S02]  /*1c80*/  @!P1 FSEL R3, R5, R3, !P0 ;  /* 0x0000000305039208 */ /* 0x000fe40004000000 */
[----:B------:R-:W-:Y:S01]  /*1c90*/  ISETP.GT.AND P1, PT, R7, 0x1b, PT ;  /* 0x0000001b0700780c */ /* 0x000fe20003f24270 */
[----:B------:R-:W-:Y:S01]  /*1ca0*/  SHFL.DOWN PT, R4, R2, 0x4, 0x1f ;  /* 0x08801f0002047f89 */ /* 0x000fe200000e0000 */
[----:B---3--:R-:W-:-:S03]  /*1cb0*/  @!P2 LEA R9, R9, R8, 0x18 ;  /* 0x000000080909a211 */ /* 0x008fc600078ec0ff */
[----:B------:R-:W2:Y:S02]  /*1cc0*/  SHFL.DOWN PT, R5, R3, 0x4, 0x1f ;  /* 0x08801f0003057f89 */ /* 0x000ea400000e0000 */
[----:B------:R-:W-:Y:S01]  /*1cd0*/  @!P2 IMAD.IADD R9, R6, 0x1, R9 ;  /* 0x000000010609a824 */ /* 0x000fe200078e0209 */
[----:B--2---:R-:W-:-:S06]  /*1ce0*/  DSETP.GEU.AND P0, PT, R2, R4, PT ;  /* 0x000000040200722a */ /* 0x004fcc0003f0e000 */
[----:B------:R-:W-:Y:S02]  /*1cf0*/  @!P1 FSEL R2, R4, R2, !P0 ;  /* 0x0000000204029208 */ /* 0x000fe40004000000 */
[----:B------:R-:W-:Y:S02]  /*1d00*/  @!P1 FSEL R3, R5, R3, !P0 ;  /* 0x0000000305039208 */ /* 0x000fe40004000000 */
[----:B------:R-:W-:Y:S01]  /*1d10*/  ISETP.GT.AND P1, PT, R7, 0x17, PT ;  /* 0x000000170700780c */ /* 0x000fe20003f24270 */
[----:B------:R-:W-:Y:S04]  /*1d20*/  SHFL.DOWN PT, R4, R2, 0x8, 0x1f ;  /* 0x09001f0002047f89 */ /* 0x000fe800000e0000 */
[----:B------:R-:W2:Y:S02]  /*1d30*/  SHFL.DOWN PT, R5, R3, 0x8, 0x1f ;  /* 0x09001f0003057f89 */ /* 0x000ea400000e0000 */
[----:B--2---:R-:W-:-:S06]  /*1d40*/  DSETP.GEU.AND P0, PT, R2, R4, PT ;  /* 0x000000040200722a */ /* 0x004fcc0003f0e000 */
[----:B------:R-:W-:Y:S02]  /*1d50*/  @!P1 FSEL R2, R4, R2, !P0 ;  /* 0x0000000204029208 */ /* 0x000fe40004000000 */
[----:B------:R-:W-:Y:S02]  /*1d60*/  @!P1 FSEL R3, R5, R3, !P0 ;  /* 0x0000000305039208 */ /* 0x000fe40004000000 */
[----:B------:R-:W-:Y:S01]  /*1d70*/  ISETP.GT.AND P1, PT, R7, 0xf, PT ;  /* 0x0000000f0700780c */ /* 0x000fe20003f24270 */
[----:B------:R-:W-:Y:S04]  /*1d80*/  SHFL.DOWN PT, R4, R2, 0x10, 0x1f ;  /* 0x0a001f0002047f89 */ /* 0x000fe800000e0000 */
[----:B------:R-:W2:Y:S02]  /*1d90*/  SHFL.DOWN PT, R5, R3, 0x10, 0x1f ;  /* 0x0a001f0003057f89 */ /* 0x000ea400000e0000 */
[----:B--2---:R-:W-:-:S06]  /*1da0*/  DSETP.GEU.AND P0, PT, R2, R4, PT ;  /* 0x000000040200722a */ /* 0x004fcc0003f0e000 */
        /* <DEDUP_REMOVED lines=8> */
[----:B------:R-:W3:Y:S01]  /*1e30*/  S2UR UR5, SR_CgaCtaId ;  /* 0x00000000000579c3 */ /* 0x000ee20000008800 */
[----:B------:R-:W-:Y:S02]  /*1e40*/  UMOV UR4, 0x400 ;  /* 0x0000040000047882 */ /* 0x000fe40000000000 */
[----:B---3--:R-:W-:-:S09]  /*1e50*/  ULEA UR4, UR5, UR4, 0x18 ;  /* 0x0000000405047291 */ /* 0x008fd2000f8ec0ff */
[----:B------:R-:W3:Y:S04]  /*1e60*/  LDS.128 R12, [UR4+0x10] ;  /* 0x00001004ff0c7984 */ /* 0x000ee80008000c00 */
[----:B--2---:R-:W2:Y:S04]  /*1e70*/  LDS.128 R4, [UR4+0x20] ;  /* 0x00002004ff047984 */ /* 0x004ea80008000c00 */
[----:B------:R-:W4:Y:S01]  /*1e80*/  LDS.128 R8, [UR4+0x30] ;  /* 0x00003004ff087984 */ /* 0x000f220008000c00 */
[----:B---3--:R-:W-:-:S06]  /*1e90*/  DSETP.GEU.AND P1, PT, R2, R12, PT ;  /* 0x0000000c0200722a */ /* 0x008fcc0003f2e000 */
[----:B------:R-:W-:Y:S02]  /*1ea0*/  FSEL R2, R12, R2, !P1 ;  /* 0x000000020c027208 */ /* 0x000fe40004800000 */
[----:B------:R-:W-:-:S06]  /*1eb0*/  FSEL R3, R13, R3, !P1 ;  /* 0x000000030d037208 */ /* 0x000fcc0004800000 */
[----:B------:R-:W-:-:S06]  /*1ec0*/  DSETP.GEU.AND P1, PT, R2, R14, PT ;  /* 0x0000000e0200722a */ /* 0x000fcc0003f2e000 */
[----:B------:R-:W-:Y:S02]  /*1ed0*/  FSEL R2, R14, R2, !P1 ;  /* 0x000000020e027208 */ /* 0x000fe40004800000 */
[----:B------:R-:W-:-:S06]  /*1ee0*/  FSEL R3, R15, R3, !P1 ;  /* 0x000000030f037208 */ /* 0x000fcc0004800000 */
[----:B--2---:R-:W-:-:S06]  /*1ef0*/  DSETP.GEU.AND P1, PT, R2, R4, PT ;  /* 0x000000040200722a */ /* 0x004fcc0003f2e000 */
[----:B------:R-:W-:Y:S02]  /*1f00*/  FSEL R4, R4, R2, !P1 ;  /* 0x0000000204047208 */ /* 0x000fe40004800000 */
[----:B------:R-:W-:Y:S02]  /*1f10*/  FSEL R5, R5, R3, !P1 ;  /* 0x0000000305057208 */ /* 0x000fe40004800000 */
[----:B------:R-:W2:Y:S04]  /*1f20*/  LDS.64 R2, [UR4+0x40] ;  /* 0x00004004ff027984 */ /* 0x000ea80008000a00 */
        /* <DEDUP_REMOVED lines=9> */
[----:B--2---:R-:W-:-:S06]  /*1fc0*/  DSETP.GEU.AND P1, PT, R4, R2, PT ;  /* 0x000000020400722a */ /* 0x004fcc0003f2e000 */
[----:B------:R-:W-:Y:S02]  /*1fd0*/  FSEL R2, R2, R4, !P1 ;  /* 0x0000000402027208 */ /* 0x000fe40004800000 */
[----:B------:R-:W-:Y:S01]  /*1fe0*/  FSEL R3, R3, R5, !P1 ;  /* 0x0000000503037208 */ /* 0x000fe20004800000 */
[----:B------:R-:W-:Y:S06]  /*1ff0*/  BRA `(.L_x_69) ;  /* 0x0000001c00f47947 */ /* 0x000fec0003800000 */
.L_x_58:
        /* <DEDUP_REMOVED lines=16> */
.L_x_80:
[----:B------:R-:W-:Y:S05]  /*2100*/  BSYNC.RECONVERGENT B1 ;  /* 0x0000000000017941 */ /* 0x000fea0003800200 */
.L_x_79:
        /* <DEDUP_REMOVED lines=18> */
.L_x_85:
        /* <DEDUP_REMOVED lines=10> */
.L_x_84:
[----:B------:R-:W-:Y:S05]  /*22d0*/  BSYNC.RECONVERGENT B2 ;  /* 0x0000000000027941 */ /* 0x000fea0003800200 */
.L_x_83:
[----:B------:R-:W-:Y:S05]  /*22e0*/  @!P2 BRA `(.L_x_82) ;  /* 0x000000000080a947 */ /* 0x000fea0003800000 */
[----:B------:R-:W0:Y:S01]  /*22f0*/  LDC.64 R4, c[0x0][0x380] ;  /* 0x0000e000ff047b82 */ /* 0x000e220000000a00 */
[----:B------:R-:W-:Y:S02]  /*2300*/  IMAD.U32 R7, RZ, RZ, UR16 ;  /* 0x00000010ff077e24 */ /* 0x000fe4000f8e00ff */
[----:B------:R-:W-:Y:S02]  /*2310*/  VIADD R6, R8, 0x200 ;  /* 0x0000020008067836 */ /* 0x000fe40000000000 */
[----:B------:R-:W-:-:S07]  /*2320*/  IMAD R7, R7, 0x800, R8 ;  /* 0x0000080007077824 */ /* 0x000fce00078e0208 */
.L_x_86:
        /* <DEDUP_REMOVED lines=28> */
.L_x_82:
[----:B------:R-:W-:Y:S05]  /*24f0*/  BSYNC.RECONVERGENT B1 ;  /* 0x0000000000017941 */ /* 0x000fea0003800200 */
.L_x_81:
        /* <DEDUP_REMOVED lines=45> */
[----:B------:R-:W-:-:S03]  /*27d0*/  FSEL R5, R5, R3, P1 ;  /* 0x0000000305057208 */ /* 0x000fc60000800000 */
[----:B0-----:R-:W-:Y:S02]  /*27e0*/  IMAD.MOV.U32 R2, RZ, RZ, R4 ;  /* 0x000000ffff027224 */ /* 0x001fe400078e0004 */
[----:B------:R-:W-:Y:S01]  /*27f0*/  IMAD.MOV.U32 R3, RZ, RZ, R5 ;  /* 0x000000ffff037224 */ /* 0x000fe200078e0005 */
[----:B------:R-:W-:Y:S06]  /*2800*/  BAR.SYNC.DEFER_BLOCKING 0x0 ;  /* 0x0000000000007b1d */ /* 0x000fec0000010000 */
[----:B------:R-:W-:Y:S05]  /*2810*/  @P0 BRA `(.L_x_69) ;  /* 0x0000001400ec0947 */ /* 0x000fea0003800000 */
[----:B------:R-:W0:Y:S01]  /*2820*/  S2UR UR5, SR_CgaCtaId ;  /* 0x00000000000579c3 */ /* 0x000e220000008800 */
[----:B------:R-:W-:Y:S02]  /*2830*/  UMOV UR4, 0x400 ;  /* 0x0000040000047882 */ /* 0x000fe40000000000 */
[----:B0-----:R-:W-:-:S09]  /*2840*/  ULEA UR4, UR5, UR4, 0x18 ;  /* 0x0000000405047291 */ /* 0x001fd2000f8ec0ff */
[----:B------:R-:W0:Y:S04]  /*2850*/  LDS.128 R12, [UR4+0x10] ;  /* 0x00001004ff0c7984 */ /* 0x000e280008000c00 */
[----:B------:R-:W1:Y:S04]  /*2860*/  LDS.128 R4, [UR4+0x20] ;  /* 0x00002004ff047984 */ /* 0x000e680008000c00 */
        /* <DEDUP_REMOVED lines=24> */
.L_x_87:
        /* <DEDUP_REMOVED lines=36> */
[----:B------:R-:W-:Y:S01]  /*2c30*/  VIADD R10, R10, 0x10 ;  /* 0x000000100a0a7836 */ /* 0x000fe20000000000 */
[----:B------:R-:W0:Y:S11]  /*2c40*/  SHFL.DOWN PT, R3, R7, 0x8, R5 ;  /* 0x0900000007037989 */ /* 0x000e3600000e0005 */
[----:B------:R-:W1:Y:S01]  /*2c50*/  @!P0 S2R R9, SR_CgaCtaId ;  /* 0x0000000000098919 */ /* 0x000e620000008800 */
[----:B------:R-:W-:Y:S01]  /*2c60*/  @!P0 MOV R8, 0x400 ;  /* 0x0000040000088802 */ /* 0x000fe20000000f00 */
[----:B0-----:R-:W-:Y:S01]  /*2c70*/  DSETP.GEU.AND P1, PT, R6, R2, PT ;  /* 0x000000020600722a */ /* 0x001fe20003f2e000 */
[----:B------:R-:W-:-:S05]  /*2c80*/  @!P0 SHF.R.U32.HI R6, RZ, 0x2, R0 ;  /* 0x00000002ff068819 */ /* 0x000fca0000011600 */
[----:B------:R-:W-:Y:S02]  /*2c90*/  @!P2 FSEL R4, R2, R4, !P1 ;  /* 0x000000040204a208 */ /* 0x000fe40004800000 */
[----:B------:R-:W-:Y:S02]  /*2ca0*/  @!P2 FSEL R7, R3, R7, !P1 ;  /* 0x000000070307a208 */ /* 0x000fe40004800000 */
[----:B------:R-:W-:Y:S01]  /*2cb0*/  ISETP.GT.AND P2, PT, R10, R5, PT ;  /* 0x000000050a00720c */ /* 0x000fe20003f44270 */
[----:B------:R-:W-:Y:S01]  /*2cc0*/  SHFL.DOWN PT, R2, R4, 0x10, R5 ;  /* 0x0a00000004027989 */ /* 0x000fe200000e0005 */
[----:B------:R-:W-:-:S03]  /*2cd0*/  @!P0 LOP3.LUT R6, R6, 0xf8, RZ, 0xc0, !PT ;  /* 0x000000f806068812 */ /* 0x000fc600078ec0ff */
[----:B------:R0:W2:Y:S01]  /*2ce0*/  SHFL.DOWN PT, R3, R7, 0x10, R5 ;  /* 0x0a00000007037989 */ /* 0x0000a200000e0005 */
        /* <DEDUP_REMOVED lines=11> */
[----:B0-----:R-:W-:Y:S05]  /*2da0*/  @P0 BRA `(.L_x_69) ;  /* 0x0000001000880947 */ /* 0x001fea0003800000 */
        /* <DEDUP_REMOVED lines=59> */
.L_x_78:
[----:B------:R-:W0:Y:S01]  /*3160*/  S2R R0, SR_TID.X ;  /* 0x0000000000007919 */ /* 0x000e220000002100 */
[----:B------:R-:W1:Y:S01]  /*3170*/  LDCU.64 UR8, c[0x0][0x380] ;  /* 0x00007000ff0877ac */ /* 0x000e620008000a00 */
[----:B------:R-:W-:Y:S02]  /*3180*/  IMAD.U32 R19, RZ, RZ, UR16 ;  /* 0x00000010ff137e24 */ /* 0x000fe4000f8e00ff */
[----:B-1----:R-:W-:Y:S02]  /*3190*/  IMAD.U32 R2, RZ, RZ, UR8 ;  /* 0x00000008ff027e24 */ /* 0x002fe4000f8e00ff */
[----:B------:R-:W-:Y:S02]  /*31a0*/  IMAD.U32 R3, RZ, RZ, UR9 ;  /* 0x00000009ff037e24 */ /* 0x000fe4000f8e00ff */
[----:B0-----:R-:W-:-:S04]  /*31b0*/  IMAD R19, R19, 0x800, R0 ;  /* 0x0000080013137824 */ /* 0x001fc800078e0200 */
[----:B------:R-:W-:-:S05]  /*31c0*/  IMAD.WIDE.U32 R18, R19, 0x8, R2 ;  /* 0x0000000813127825 */ /* 0x000fca00078e0002 */
        /* <DEDUP_REMOVED lines=8> */
[----:B------:R-:W-:Y:S01]  /*3250*/  UISETP.GE.U32.AND UP0, UPT, UR13, UR5, UPT ;  /* 0x000000050d00728c */ /* 0x000fe2000bf06070 */
        /* <DEDUP_REMOVED lines=21> */
[----:B------:R-:W-:Y:S06]  /*33b0*/  BRA.U !UP0, `(.L_x_88) ;  /* 0x0000000508dc7547 */ /* 0x000fec000b800000 */
[----:B------:R-:W-:Y:S02]  /*33c0*/  ULEA UR8, UR16, UR5, 0xb ;  /* 0x0000000510087291 */ /* 0x000fe4000f8e58ff */
[----:B------:R-:W-:Y:S02]  /*33d0*/  UIADD3 UR14, UPT, UPT, UR7, -0x800, URZ ;  /* 0xfffff800070e7890 */ /* 0x000fe4000fffe0ff */
[----:B------:R-:W-:Y:S02]  /*33e0*/  UIADD3 UR9, UPT, UPT, UR8, 0x100, URZ ;  /* 0x0000010008097890 */ /* 0x000fe4000fffe0ff */
[----:B------:R-:W-:Y:S02]  /*33f0*/  UISETP.GT.U32.AND UP0, UPT, UR8, UR14, UPT ;  /* 0x0000000e0800728c */ /* 0x000fe4000bf04070 */
[----:B------:R-:W-:Y:S01]  /*3400*/  VIADD R7, R0, UR8 ;  /* 0x0000000800077c36 */ /* 0x000fe20008000000 */
[----:B------:R-:W-:Y:S01]  /*3410*/  UMOV UR4, URZ ;  /* 0x000000ff00047c82 */ /* 0x000fe20008000000 */
[----:B------:R-:W-:-:S05]  /*3420*/  UMOV UR6, UR8 ;  /* 0x0000000800067c82 */ /* 0x000fca0008000000 */
[----:B------:R-:W-:Y:S05]  /*3430*/  BRA.U UP0, `(.L_x_89) ;  /* 0x0000000100b87547 */ /* 0x000fea000b800000 */
[----:B------:R-:W0:Y:S01]  /*3440*/  LDC.64 R2, c[0x0][0x380] ;  /* 0x0000e000ff027b82 */ /* 0x000e220000000a00 */
[----:B------:R-:W1:Y:S01]  /*3450*/  LDCU UR7, c[0x0][0x3a8] ;  /* 0x00007500ff0777ac */ /* 0x000e620008000800 */
[----:B------:R-:W-:Y:S01]  /*3460*/  NOP ;  /* 0x0000000000007918 */ /* 0x000fe20000000000 */
.L_x_90:
[----:B------:R-:W-:-:S04]  /*3470*/  VIADD R23, R0, UR6 ;  /* 0x0000000600177c36 */ /* 0x000fc80008000000 */
[----:B0-----:R-:W-:-:S05]  /*3480*/  IMAD.WIDE.U32 R22, R23, 0x8, R2 ;  /* 0x0000000817167825 */ /* 0x001fca00078e0002 */
[----:B------:R-:W2:Y:S04]  /*3490*/  LDG.E.64.CONSTANT R24, desc[UR10][R22.64] ;  /* 0x0000000a16187981 */ /* 0x000ea8000c1e9b00 */
[----:B------:R-:W3:Y:S04]  /*34a0*/  LDG.E.64.CONSTANT R18, desc[UR10][R22.64+0x800] ;  /* 0x0008000a16127981 */ /* 0x000ee8000c1e9b00 */
[----:B------:R-:W4:Y:S04]  /*34b0*/  LDG.E.64.CONSTANT R16, desc[UR10][R22.64+0x1000] ;  /* 0x0010000a16107981 */ /* 0x000f28000c1e9b00 */
[----:B------:R-:W5:Y:S04]  /*34c0*/  LDG.E.64.CONSTANT R14, desc[UR10][R22.64+0x1800] ;  /* 0x0018000a160e7981 */ /* 0x000f68000c1e9b00 */
[----:B------:R-:W5:Y:S04]  /*34d0*/  LDG.E.64.CONSTANT R12, desc[UR10][R22.64+0x2000] ;  /* 0x0020000a160c7981 */ /* 0x000f68000c1e9b00 */
[----:B------:R-:W5:Y:S04]  /*34e0*/  LDG.E.64.CONSTANT R10, desc[UR10][R22.64+0x2800] ;  /* 0x0028000a160a7981 */ /* 0x000f68000c1e9b00 */
[----:B------:R-:W5:Y:S04]  /*34f0*/  LDG.E.64.CONSTANT R8, desc[UR10][R22.64+0x3000] ;  /* 0x0030000a16087981 */ /* 0x000f68000c1e9b00 */
[----:B------:R-:W5:Y:S01]  /*3500*/  LDG.E.64.CONSTANT R20, desc[UR10][R22.64+0x3800] ;  /* 0x0038000a16147981 */ /* 0x000f62000c1e9b00 */
[----:B-1----:R-:W-:-:S04]  /*3510*/  UIADD3 UR12, UPT, UPT, -UR6, UR7, URZ ;  /* 0x00000007060c7290 */ /* 0x002fc8000fffe1ff */
        /* <DEDUP_REMOVED lines=32> */
.L_x_89:
[----:B------:R-:W-:-:S09]  /*3720*/  UISETP.GE.U32.AND UP0, UPT, UR6, UR7, UPT ;  /* 0x000000070600728c */ /* 0x000fd2000bf06070 */
[----:B------:R-:W-:Y:S05]  /*3730*/  BRA.U UP0, `(.L_x_88) ;  /* 0x0000000100fc7547 */ /* 0x000fea000b800000 */
[----:B------:R-:W-:Y:S01]  /*3740*/  UIADD3 UR5, UPT, UPT, -UR6, UR7, URZ ;  /* 0x0000000706057290 */ /* 0x000fe2000fffe1ff */
[----:B------:R-:W-:Y:S05]  /*3750*/  BSSY.RECONVERGENT B1, `(.L_x_88) ;  /* 0x000003d000017945 */ /* 0x000fea0003800200 */
[----:B------:R-:W-:-:S13]  /*3760*/  ISETP.GE.AND P0, PT, R0, UR5, PT ;  /* 0x0000000500007c0c */ /* 0x000fda000bf06270 */
[----:B------:R-:W-:Y:S05]  /*3770*/  @P0 BRA `(.L_x_91) ;  /* 0x0000000000e80947 */ /* 0x000fea0003800000 */
[----:B------:R-:W0:Y:S01]  /*3780*/  LDC R10, c[0x0][0x3ac] ;  /* 0x0000eb00ff0a7b82 */ /* 0x000e220000000800 */
[----:B------:R-:W-:Y:S01]  /*3790*/  LOP3.LUT R6, RZ, R0, RZ, 0x33, !PT ;  /* 0x00000000ff067212 */ /* 0x000fe200078e33ff */
[----:B------:R-:W-:Y:S04]  /*37a0*/  BSSY.RECONVERGENT B2, `(.L_x_92) ;  /* 0x0000018000027945 */ /* 0x000fe80003800200 */
[----:B------:R-:W-:-:S04]  /*37b0*/  VIADD R8, R6, UR7 ;  /* 0x0000000706087c36 */ /* 0x000fc80008000000 */
[----:B------:R-:W-:Y:S02]  /*37c0*/  VIADD R9, R8, -UR8 ;  /* 0x8000000808097c36 */ /* 0x000fe40008000000 */
[----:B0-----:R-:W-:Y:S01]  /*37d0*/  IMAD R6, R10, UR4, RZ ;  /* 0x000000040a067c24 */ /* 0x001fe2000f8e02ff */
[C---:B------:R-:W-:Y:S02]  /*37e0*/  LOP3.LUT R10, R8.reuse, 0x300, RZ, 0xc0, !PT ;  /* 0x00000300080a7812 */ /* 0x040fe400078ec0ff */
[----:B------:R-:W-:Y:S01]  /*37f0*/  LEA.HI R8, R8, 0x1, RZ, 0x18 ;  /* 0x0000000108087811 */ /* 0x000fe200078fc0ff */
[----:B------:R-:W-:Y:S01]  /*3800*/  IMAD R6, R6, -0x800, R9 ;  /* 0xfffff80006067824 */ /* 0x000fe200078e0209 */
[----:B------:R-:W-:Y:S01]  /*3810*/  ISETP.NE.AND P0, PT, R10, 0x300, PT ;  /* 0x000003000a00780c */ /* 0x000fe20003f05270 */
[----:B------:R-:W-:-:S03]  /*3820*/  IMAD.MOV.U32 R10, RZ, RZ, R0 ;  /* 0x000000ffff0a7224 */ /* 0x000fc600078e0000 */
[----:B------:R-:W-:-:S09]  /*3830*/  ISETP.GE.U32.AND P2, PT, R6, 0x300, PT ;  /* 0x000003000600780c */ /* 0x000fd20003f46070 */
[----:B------:R-:W-:Y:S05]  /*3840*/  @!P0 BRA `(.L_x_93) ;  /* 0x0000000000348947 */ /* 0x000fea0003800000 */
[----:B------:R-:W-:Y:S01]  /*3850*/  LOP3.LUT R8, R8, 0x3, RZ, 0xc0, !PT ;  /* 0x0000000308087812 */ /* 0x000fe200078ec0ff */
[----:B------:R-:W-:-:S04]  /*3860*/  IMAD.MOV.U32 R10, RZ, RZ, R0 ;  /* 0x000000ffff0a7224 */ /* 0x000fc800078e0000 */
[----:B------:R-:W-:-:S07]  /*3870*/  IMAD.MOV R6, RZ, RZ, -R8 ;  /* 0x000000ffff067224 */ /* 0x000fce00078e0a08 */
.L_x_94:
        /* <DEDUP_REMOVED lines=10> */
.L_x_93:
[----:B------:R-:W-:Y:S05]  /*3920*/  BSYNC.RECONVERGENT B2 ;  /* 0x0000000000027941 */ /* 0x000fea0003800200 */
.L_x_92:
[----:B------:R-:W-:Y:S05]  /*3930*/  @!P2 BRA `(.L_x_91) ;  /* 0x000000000078a947 */ /* 0x000fea0003800000 */
[C---:B------:R-:W-:Y:S02]  /*3940*/  VIADD R6, R10.reuse, 0x200 ;  /* 0x000002000a067836 */ /* 0x040fe40000000000 */
[----:B------:R-:W-:-:S07]  /*3950*/  VIADD R7, R10, UR9 ;  /* 0x000000090a077c36 */ /* 0x000fce0008000000 */
.L_x_95:
[----:B------:R-:W-:-:S04]  /*3960*/  VIADD R9, R7, 0xffffff00 ;  /* 0xffffff0007097836 */ /* 0x000fc80000000000 */
[----:B------:R-:W-:-:S06]  /*3970*/  IMAD.WIDE.U32 R8, R9, 0x8, R2 ;  /* 0x0000000809087825 */ /* 0x000fcc00078e0002 */
        /* <DEDUP_REMOVED lines=11> */
[----:B------:R-:W-:Y:S01]  /*3a30*/  FSEL R4, R8, R4, !P0 ;  /* 0x0000000408047208 */ /* 0x000fe20004000000 */
[C---:B------:R-:W-:Y:S01]  /*3a40*/  VIADD R8, R6.reuse, 0x200 ;  /* 0x0000020006087836 */ /* 0x040fe20000000000 */
[----:B------:R-:W-:Y:S01]  /*3a50*/  FSEL R5, R9, R5, !P0 ;  /* 0x0000000509057208 */ /* 0x000fe20004000000 */
[----:B------:R-:W-:-:S05]  /*3a60*/  VIADD R6, R6, 0x400 ;  /* 0x0000040006067836 */ /* 0x000fca0000000000 */
        /* <DEDUP_REMOVED lines=11> */
.L_x_91:
[----:B------:R-:W-:Y:S05]  /*3b20*/  BSYNC.RECONVERGENT B1 ;  /* 0x0000000000017941 */ /* 0x000fea0003800200 */
.L_x_88:
        /* <DEDUP_REMOVED lines=49> */
[----:B------:R-:W1:Y:S04]  /*3e40*/  LDS.128 R12, [UR4+0x10] ;  /* 0x00001004ff0c7984 */ /* 0x000e680008000c00 */
[----:B0-----:R-:W0:Y:S04]  /*3e50*/  LDS.128 R4, [UR4+0x20] ;  /* 0x00002004ff047984 */ /* 0x001e280008000c00 */
[----:B------:R-:W2:Y:S01]  /*3e60*/  LDS.128 R8, [UR4+0x30] ;  /* 0x00003004ff087984 */ /* 0x000ea20008000c00 */
[----:B-1----:R-:W-:-:S06]  /*3e70*/  DSETP.GEU.AND P1, PT, R2, R12, PT ;  /* 0x0000000c0200722a */ /* 0x002fcc0003f2e000 */
[----:B------:R-:W-:Y:S02]  /*3e80*/  FSEL R2, R12, R2, !P1 ;  /* 0x000000020c027208 */ /* 0x000fe40004800000 */
[----:B------:R-:W-:-:S06]  /*3e90*/  FSEL R3, R13, R3, !P1 ;  /* 0x000000030d037208 */ /* 0x000fcc0004800000 */
[----:B------:R-:W-:-:S06]  /*3ea0*/  DSETP.GEU.AND P1, PT, R2, R14, PT ;  /* 0x0000000e0200722a */ /* 0x000fcc0003f2e000 */
[----:B------:R-:W-:Y:S02]  /*3eb0*/  FSEL R2, R14, R2, !P1 ;  /* 0x000000020e027208 */ /* 0x000fe40004800000 */
[----:B------:R-:W-:-:S06]  /*3ec0*/  FSEL R3, R15, R3, !P1 ;  /* 0x000000030f037208 */ /* 0x000fcc0004800000 */
[----:B0-----:R-:W-:-:S06]  /*3ed0*/  DSETP.GEU.AND P1, PT, R2, R4, PT ;  /* 0x000000040200722a */ /* 0x001fcc0003f2e000 */
        /* <DEDUP_REMOVED lines=14> */
[----:B------:R-:W-:-:S07]  /*3fc0*/  FSEL R3, R3, R5, !P1 ;  /* 0x0000000503037208 */ /* 0x000fce0004800000 */
.L_x_69:
[----:B01----:R-:W-:Y:S05]  /*3fd0*/  BSYNC.RECONVERGENT B0 ;  /* 0x0000000000007941 */ /* 0x003fea0003800200 */
.L_x_57:
[----:B------:R-:W-:Y:S05]  /*3fe0*/  @P0 EXIT ;  /* 0x000000000000094d */ /* 0x000fea0003800000 */
[----:B------:R-:W0:Y:S02]  /*3ff0*/  LDCU.64 UR4, c[0x0][0x388] ;  /* 0x00007100ff0477ac */ /* 0x000e240008000a00 */
[----:B0-----:R-:W-:-:S06]  /*4000*/  UIMAD.WIDE.U32 UR4, UR16, 0x8, UR4 ;  /* 0x00000008100478a5 */ /* 0x001fcc000f8e0004 */
[----:B--2---:R-:W-:Y:S02]  /*4010*/  IMAD.U32 R4, RZ, RZ, UR4 ;  /* 0x00000004ff047e24 */ /* 0x004fe4000f8e00ff */
[----:B------:R-:W-:-:S05]  /*4020*/  IMAD.U32 R5, RZ, RZ, UR5 ;  /* 0x00000005ff057e24 */ /* 0x000fca000f8e00ff */
[----:B------:R-:W-:Y:S01]  /*4030*/  STG.E.64 desc[UR10][R4.64], R2 ;  /* 0x0000000204007986 */ /* 0x000fe2000c101b0a */
[----:B------:R-:W-:Y:S05]  /*4040*/  EXIT ;  /* 0x000000000000794d */ /* 0x000fea0003800000 */
.L_x_96:
        /* <DEDUP_REMOVED lines=11> */
.L_x_150:


//--------------------- .text._ZN3cub18CUB_300001_SM_10006detail6reduce28DeviceReduceSingleTileKernelINS2_10policy_hubIdjN4cuda3__47maximumIvEEE10Policy1000EPdSB_jS8_ddNS5_3std3__410__identityEEEvT0_T1_T2_T3_T4_T6_ --------------------------
	.section	.text._ZN3cub18CUB_300001_SM_10006detail6reduce28DeviceReduceSingleTileKernelINS2_10policy_hubIdjN4cuda3__47maximumIvEEE10Policy1000EPdSB_jS8_ddNS5_3std3__410__identityEEEvT0_T1_T2_T3_T4_T6_,"ax",@progbits
	.align	128
        .global         _ZN3cub18CUB_300001_SM_10006detail6reduce28DeviceReduceSingleTileKernelINS2_10policy_hubIdjN4cuda3__47maximumIvEEE10Policy1000EPdSB_jS8_ddNS5_3std3__410__identityEEEvT0_T1_T2_T3_T4_T6_
        .type           _ZN3cub18CUB_300001_SM_10006detail6reduce28DeviceReduceSingleTileKernelINS2_10policy_hubIdjN4cuda3__47maximumIvEEE10Policy1000EPdSB_jS8_ddNS5_3std3__410__identityEEEvT0_T1_T2_T3_T4_T6_,@function
        .size           _ZN3cub18CUB_300001_SM_10006detail6reduce28DeviceReduceSingleTileKernelINS2_10policy_hubIdjN4cuda3__47maximumIvEEE10Policy1000EPdSB_jS8_ddNS5_3std3__410__identityEEEvT0_T1_T2_T3_T4_T6_,(.L_x_151 - _ZN3cub18CUB_300001_SM_10006detail6reduce28DeviceReduceSingleTileKernelINS2_10policy_hubIdjN4cuda3__47maximumIvEEE10Policy1000EPdSB_jS8_ddNS5_3std3__410__identityEEEvT0_T1_T2_T3_T4_T6_)
        .other          _ZN3cub18CUB_300001_SM_10006detail6reduce28DeviceReduceSingleTileKernelINS2_10policy_hubIdjN4cuda3__47maximumIvEEE10Policy1000EPdSB_jS8_ddNS5_3std3__410__identityEEEvT0_T1_T2_T3_T4_T6_,@"STO_CUDA_ENTRY STV_DEFAULT"
_ZN3cub18CUB_300001_SM_10006detail6reduce28DeviceReduceSingleTileKernelINS2_10policy_hubIdjN4cuda3__47maximumIvEEE10Policy1000EPdSB_jS8_ddNS5_3std3__410__identityEEEvT0_T1_T2_T3_T4_T6_:
.text._ZN3cub18CUB_300001_SM_10006detail6reduce28DeviceReduceSingleTileKernelINS2_10policy_hubIdjN4cuda3__47maximumIvEEE10Policy1000EPdSB_jS8_ddNS5_3std3__410__identityEEEvT0_T1_T2_T3_T4_T6_:
        /* <DEDUP_REMOVED lines=13> */
.L_x_97:
[----:B------:R-:W0:Y:S01]  /*00d0*/  LDCU UR4, c[0x0][0x380] ;  /* 0x00007000ff0477ac */ /* 0x000e220008000800 */
[----:B------:R-:W-:Y:S01]  /*00e0*/  BSSY.RECONVERGENT B0, `(.L_x_98) ;  /* 0x00004ae000007945 */ /* 0x000fe20003800200 */
[----:B0-----:R-:W-:-:S09]  /*00f0*/  ULOP3.LUT UP0, URZ, UR4, 0x1f, URZ, 0xc0, !UPT ;  /* 0x0000001f04ff7892 */ /* 0x001fd2000f80c0ff */
[----:B------:R-:W-:Y:S05]  /*0100*/  BRA.U UP0, `(.L_x_99) ;  /* 0x0000002500447547 */ /* 0x000fea000b800000 */
[----:B------:R-:W-:-:S13]  /*0110*/  ISETP.GT.U32.AND P0, PT, R0, 0x7ff, PT ;  /* 0x000007ff0000780c */ /* 0x000fda0003f04070 */
[----:B------:R-:W-:Y:S05]  /*0120*/  @P0 BRA `(.L_x_100) ;  /* 0x0000001400f80947 */ /* 0x000fea0003800000 */
[----:B------:R-:W0:Y:S01]  /*0130*/  S2R R3, SR_TID.X ;  /* 0x0000000000037919 */ /* 0x000e220000002100 */
[----:B------:R-:W-:Y:S01]  /*0140*/  BSSY.RECONVERGENT B1, `(.L_x_101) ;  /* 0x0000009000017945 */ /* 0x000fe20003800200 */
[----:B------:R-:W-:Y:S02]  /*0150*/  CS2R R4, SRZ ;  /* 0x0000000000047805 */ /* 0x000fe4000001ff00 */
[----:B0-----:R-:W-:Y:S01]  /*0160*/  ISETP.GE.U32.AND P0, PT, R3, R0, PT ;  /* 0x000000000300720c */ /* 0x001fe20003f06070 */
[----:B------:R-:W-:-:S12]  /*0170*/  IMAD.MOV.U32 R9, RZ, RZ, R3 ;  /* 0x000000ffff097224 */ /* 0x000fd800078e0003 */
[----:B------:R-:W-:Y:S05]  /*0180*/  @P0 BRA `(.L_x_102) ;  /* 0x0000000000100947 */ /* 0x000fea0003800000 */
[----:B------:R-:W0:Y:S02]  /*0190*/  LDC.64 R4, c[0x0][0x380] ;  /* 0x0000e000ff047b82 */ /* 0x000e240000000a00 */
[----:B0-----:R-:W-:-:S06]  /*01a0*/  IMAD.WIDE.U32 R4, R3, 0x8, R4 ;  /* 0x0000000803047825 */ /* 0x001fcc00078e0004 */
[----:B------:R-:W5:Y:S01]  /*01b0*/  LDG.E.64.CONSTANT R4, desc[UR6][R4.64] ;  /* 0x0000000604047981 */ /* 0x000f62000c1e9b00 */
[----:B------:R-:W-:-:S07]  /*01c0*/  VIADD R9, R3, 0x100 ;  /* 0x0000010003097836 */ /* 0x000fce0000000000 */
.L_x_102:
[----:B------:R-:W-:Y:S05]  /*01d0*/  BSYNC.RECONVERGENT B1 ;  /* 0x0000000000017941 */ /* 0x000fea0003800200 */
.L_x_101:
[----:B------:R-:W-:Y:S01]  /*01e0*/  ISETP.GE.U32.AND P0, PT, R9, R0, PT ;  /* 0x000000000900720c */ /* 0x000fe20003f06070 */
        /* <DEDUP_REMOVED lines=16> */
.L_x_107:
        /* <DEDUP_REMOVED lines=12> */
.L_x_106:
[----:B------:R-:W-:Y:S05]  /*03b0*/  BSYNC.RECONVERGENT B2 ;  /* 0x0000000000027941 */ /* 0x000fea0003800200 */
.L_x_105:
[----:B------:R-:W-:Y:S05]  /*03c0*/  @!P0 BRA `(.L_x_104) ;  /* 0x0000000800288947 */ /* 0x000fea0003800000 */
[----:B------:R-:W0:Y:S01]  /*03d0*/  LDC.64 R6, c[0x0][0x380] ;  /* 0x0000e000ff067b82 */ /* 0x000e220000000a00 */
[----:B------:R-:W-:Y:S01]  /*03e0*/  IMAD.IADD R2, R0, 0x1, -R9 ;  /* 0x0000000100027824 */ /* 0x000fe200078e0a09 */
[----:B------:R-:W-:Y:S01]  /*03f0*/  BSSY.RECONVERGENT B2, `(.L_x_108) ;  /* 0x000004c000027945 */ /* 0x000fe20003800200 */
[----:B------:R-:W-:-:S03]  /*0400*/  PLOP3.LUT P0, PT, PT, PT, PT, 0x80, 0x8 ;  /* 0x000000000008781c */ /* 0x000fc60003f0f070 */
[----:B------:R-:W-:Y:S01]  /*0410*/  ISETP.GT.AND P1, PT, R2, 0xc00, PT ;  /* 0x00000c000200780c */ /* 0x000fe20003f24270 */
[----:B0-----:R-:W-:-:S12]  /*0420*/  IMAD.WIDE.U32 R6, R9, 0x8, R6 ;  /* 0x0000000809067825 */ /* 0x001fd800078e0006 */
[----:B------:R-:W-:Y:S05]  /*0430*/  @!P1 BRA `(.L_x_109) ;  /* 0x00000004001c9947 */ /* 0x000fea0003800000 */
[----:B------:R-:W-:Y:S01]  /*0440*/  PLOP3.LUT P0, PT, PT, PT, PT, 0x8, 0x80 ;  /* 0x000000000080781c */ /* 0x000fe20003f0e170 */
[----:B------:R-:W-:-:S12]  /*0450*/  VIADD R2, R0, 0xfffff400 ;  /* 0xfffff40000027836 */ /* 0x000fd80000000000 */
.L_x_110:
[----:B------:R-:W2:Y:S04]  /*0460*/  LDG.E.64.CONSTANT R40, desc[UR6][R6.64] ;  /* 0x0000000606287981 */ /* 0x000ea8000c1e9b00 */
[----:B------:R-:W3:Y:S04]  /*0470*/  LDG.E.64.CONSTANT R38, desc[UR6][R6.64+0x800] ;  /* 0x0008000606267981 */ /* 0x000ee8000c1e9b00 */
[----:B------:R-:W4:Y:S04]  /*0480*/  LDG.E.64.CONSTANT R36, desc[UR6][R6.64+0x1000] ;  /* 0x0010000606247981 */ /* 0x000f28000c1e9b00 */
        /* <DEDUP_REMOVED lines=12> */
[----:B------:R0:W4:Y:S01]  /*0550*/  LDG.E.64.CONSTANT R10, desc[UR6][R6.64+0x7800] ;  /* 0x00780006060a7981 */ /* 0x000122000c1e9b00 */
[----:B------:R-:W-:-:S05]  /*0560*/  VIADD R9, R9, 0x1000 ;  /* 0x0000100009097836 */ /* 0x000fca0000000000 */
[----:B------:R-:W-:Y:S02]  /*0570*/  ISETP.GE.AND P2, PT, R9, R2, PT ;  /* 0x000000020900720c */ /* 0x000fe40003f46270 */
[----:B0-----:R-:W-:-:S05]  /*0580*/  IADD3 R6, P3, PT, R6, 0x8000, RZ ;  /* 0x0000800006067810 */ /* 0x001fca0007f7e0ff */
[----:B------:R-:W-:Y:S01]  /*0590*/  IMAD.X R7, RZ, RZ, R7, P3 ;  /* 0x000000ffff077224 */ /* 0x000fe200018e0607 */
        /* <DEDUP_REMOVED lines=49> */
.L_x_109:
[----:B------:R-:W-:Y:S05]  /*08b0*/  BSYNC.RECONVERGENT B2 ;  /* 0x0000000000027941 */ /* 0x000fea0003800200 */
.L_x_108:
[----:B------:R-:W-:Y:S01]  /*08c0*/  IMAD.IADD R2, R0, 0x1, -R9 ;  /* 0x0000000100027824 */ /* 0x000fe200078e0a09 */
[----:B------:R-:W-:Y:S04]  /*08d0*/  BSSY.RECONVERGENT B2, `(.L_x_111) ;  /* 0x0000027000027945 */ /* 0x000fe80003800200 */
[----:B------:R-:W-:-:S13]  /*08e0*/  ISETP.GT.AND P1, PT, R2, 0x400, PT ;  /* 0x000004000200780c */ /* 0x000fda0003f24270 */
[----:B------:R-:W-:Y:S05]  /*08f0*/  @!P1 BRA `(.L_x_112) ;  /* 0x0000000000909947 */ /* 0x000fea0003800000 */
[----:B------:R-:W2:Y:S04]  /*0900*/  LDG.E.64.CONSTANT R12, desc[UR6][R6.64] ;  /* 0x00000006060c7981 */ /* 0x000ea8000c1e9b00 */
[----:B------:R-:W3:Y:S04]  /*0910*/  LDG.E.64.CONSTANT R14, desc[UR6][R6.64+0x800] ;  /* 0x00080006060e7981 */ /* 0x000ee8000c1e9b00 */
[----:B------:R-:W4:Y:S04]  /*0920*/  LDG.E.64.CONSTANT R16, desc[UR6][R6.64+0x1000] ;  /* 0x0010000606107981 */ /* 0x000f28000c1e9b00 */
[----:B------:R-:W4:Y:S04]  /*0930*/  LDG.E.64.CONSTANT R18, desc[UR6][R6.64+0x1800] ;  /* 0x0018000606127981 */ /* 0x000f28000c1e9b00 */
[----:B------:R-:W4:Y:S04]  /*0940*/  LDG.E.64.CONSTANT R20, desc[UR6][R6.64+0x2000] ;  /* 0x0020000606147981 */ /* 0x000f28000c1e9b00 */
[----:B------:R-:W4:Y:S04]  /*0950*/  LDG.E.64.CONSTANT R22, desc[UR6][R6.64+0x2800] ;  /* 0x0028000606167981 */ /* 0x000f28000c1e9b00 */
[----:B------:R-:W4:Y:S04]  /*0960*/  LDG.E.64.CONSTANT R24, desc[UR6][R6.64+0x3000] ;  /* 0x0030000606187981 */ /* 0x000f28000c1e9b00 */
[----:B------:R0:W4:Y:S01]  /*0970*/  LDG.E.64.CONSTANT R10, desc[UR6][R6.64+0x3800] ;  /* 0x00380006060a7981 */ /* 0x000122000c1e9b00 */
[----:B------:R-:W-:Y:S01]  /*0980*/  VIADD R9, R9, 0x800 ;  /* 0x0000080009097836 */ /* 0x000fe20000000000 */
        /* <DEDUP_REMOVED lines=27> */
.L_x_112:
[----:B------:R-:W-:Y:S05]  /*0b40*/  BSYNC.RECONVERGENT B2 ;  /* 0x0000000000027941 */ /* 0x000fea0003800200 */
.L_x_111:
[----:B------:R-:W-:-:S13]  /*0b50*/  ISETP.LT.OR P0, PT, R9, R0, P0 ;  /* 0x000000000900720c */ /* 0x000fda0000701670 */
[----:B------:R-:W-:Y:S05]  /*0b60*/  @!P0 BRA `(.L_x_104) ;  /* 0x0000000000408947 */ /* 0x000fea0003800000 */
        /* <DEDUP_REMOVED lines=16> */
.L_x_104:
[----:B------:R-:W-:Y:S05]  /*0c70*/  BSYNC.RECONVERGENT B1 ;  /* 0x0000000000017941 */ /* 0x000fea0003800200 */
.L_x_103:
[----:B------:R-:W-:-:S13]  /*0c80*/  ISETP.GE.U32.AND P0, PT, R0, 0x100, PT ;  /* 0x000001000000780c */ /* 0x000fda0003f06070 */
        /* <DEDUP_REMOVED lines=58> */
[----:B-1----:R-:W0:Y:S04]  /*1030*/  LDS.128 R8, [UR4+0x10] ;  /* 0x00001004ff087984 */ /* 0x002e280008000c00 */
        /* <DEDUP_REMOVED lines=25> */
.L_x_113:
[----:B------:R-:W-:Y:S01]  /*11d0*/  LOP3.LUT R2, R3, 0x3e0, RZ, 0xc0, !PT ;  /* 0x000003e003027812 */ /* 0x000fe200078ec0ff */
[----:B------:R-:W0:Y:S03]  /*11e0*/  S2R R10, SR_LANEID ;  /* 0x00000000000a7919 */ /* 0x000e260000000000 */
[----:B------:R-:W-:Y:S01]  /*11f0*/  LOP3.LUT R9, RZ, R2, RZ, 0x33, !PT ;  /* 0x00000002ff097212 */ /* 0x000fe200078e33ff */
[----:B------:R-:W-:-:S04]  /*1200*/  VIADD R7, R2, 0x20 ;  /* 0x0000002002077836 */ /* 0x000fc80000000000 */
[----:B------:R-:W-:Y:S01]  /*1210*/  IMAD.IADD R9, R9, 0x1, R0 ;  /* 0x0000000109097824 */ /* 0x000fe200078e0200 */
[----:B------:R-:W-:-:S04]  /*1220*/  ISETP.GT.U32.AND P0, PT, R7, R0, PT ;  /* 0x000000000700720c */ /* 0x000fc80003f04070 */
        /* <DEDUP_REMOVED lines=60> */
[----:B------:R-:W-:Y:S01]  /*15f0*/  ISETP.GT.U32.AND P2, PT, R0, 0x20, PT ;  /* 0x000000200000780c */ /* 0x000fe20003f44070 */
        /* <DEDUP_REMOVED lines=8> */
[C---:B------:R-:W-:Y:S01]  /*1680*/  ISETP.GT.U32.AND P1, PT, R0.reuse, 0x40, PT ;  /* 0x000000400000780c */ /* 0x040fe20003f24070 */
[----:B------:R-:W-:Y:S01]  /*1690*/  IMAD.MOV.U32 R2, RZ, RZ, R13 ;  /* 0x000000ffff027224 */ /* 0x000fe200078e000d */
[----:B------:R-:W-:Y:S01]  /*16a0*/  ISETP.GT.U32.AND P2, PT, R0, 0x60, PT ;  /* 0x000000600000780c */ /* 0x000fe20003f44070 */
[----:B------:R-:W-:Y:S01]  /*16b0*/  IMAD.MOV.U32 R3, RZ, RZ, R12 ;  /* 0x000000ffff037224 */ /* 0x000fe200078e000c */
[----:B------:R-:W0:Y:S05]  /*16c0*/  LDS.128 R4, [UR4+0x30] ;  /* 0x00003004ff047984 */ /* 0x000e2a0008000c00 */
[----:B------:R-:W-:-:S06]  /*16d0*/  DSETP.GEU.AND P3, PT, R2, R14, PT ;  /* 0x0000000e0200722a */ /* 0x000fcc0003f6e000 */
[----:B------:R-:W-:Y:S02]  /*16e0*/  @P1 FSEL R13, R14, R13, !P3 ;  /* 0x0000000d0e0d1208 */ /* 0x000fe40005800000 */
[----:B------:R-:W-:Y:S02]  /*16f0*/  @P1 FSEL R12, R15, R12, !P3 ;  /* 0x0000000c0f0c1208 */ /* 0x000fe40005800000 */
[----:B------:R-:W-:Y:S01]  /*1700*/  ISETP.GT.U32.AND P1, PT, R0, 0x80, PT ;  /* 0x000000800000780c */ /* 0x000fe20003f24070 */
[----:B------:R-:W-:Y:S02]  /*1710*/  IMAD.MOV.U32 R2, RZ, RZ, R13 ;  /* 0x000000ffff027224 */ /* 0x000fe400078e000d */
[----:B------:R-:W-:-:S06]  /*1720*/  IMAD.MOV.U32 R3, RZ, RZ, R12 ;  /* 0x000000ffff037224 */ /* 0x000fcc00078e000c */
[----:B-1----:R-:W-:Y:S01]  /*1730*/  DSETP.GEU.AND P3, PT, R2, R8, PT ;  /* 0x000000080200722a */ /* 0x002fe20003f6e000 */
[----:B------:R-:W1:Y:S05]  /*1740*/  LDS.64 R2, [UR4+0x40] ;  /* 0x00004004ff027984 */ /* 0x000e6a0008000a00 */
[----:B------:R-:W-:Y:S02]  /*1750*/  @P2 FSEL R13, R8, R13, !P3 ;  /* 0x0000000d080d2208 */ /* 0x000fe40005800000 */
[----:B------:R-:W-:Y:S02]  /*1760*/  @P2 FSEL R12, R9, R12, !P3 ;  /* 0x0000000c090c2208 */ /* 0x000fe40005800000 */
[----:B------:R-:W-:Y:S01]  /*1770*/  ISETP.GT.U32.AND P2, PT, R0, 0xa0, PT ;  /* 0x000000a00000780c */ /* 0x000fe20003f44070 */
[----:B------:R-:W-:-:S02]  /*1780*/  IMAD.MOV.U32 R8, RZ, RZ, R13 ;  /* 0x000000ffff087224 */ /* 0x000fc400078e000d */
[----:B------:R-:W-:-:S06]  /*1790*/  IMAD.MOV.U32 R9, RZ, RZ, R12 ;  /* 0x000000ffff097224 */ /* 0x000fcc00078e000c */
[----:B------:R-:W-:-:S06]  /*17a0*/  DSETP.GEU.AND P3, PT, R8, R10, PT ;  /* 0x0000000a0800722a */ /* 0x000fcc0003f6e000 */
[----:B------:R-:W-:Y:S02]  /*17b0*/  @P1 FSEL R13, R10, R13, !P3 ;  /* 0x0000000d0a0d1208 */ /* 0x000fe40005800000 */
[----:B------:R-:W-:Y:S02]  /*17c0*/  @P1 FSEL R12, R11, R12, !P3 ;  /* 0x0000000c0b0c1208 */ /* 0x000fe40005800000 */
[----:B------:R-:W-:Y:S01]  /*17d0*/  ISETP.GT.U32.AND P1, PT, R0, 0xc0, PT ;  /* 0x000000c00000780c */ /* 0x000fe20003f24070 */
[----:B------:R-:W-:Y:S02]  /*17e0*/  IMAD.MOV.U32 R8, RZ, RZ, R13 ;  /* 0x000000ffff087224 */ /* 0x000fe400078e000d */
[----:B------:R-:W-:-:S06]  /*17f0*/  IMAD.MOV.U32 R9, RZ, RZ, R12 ;  /* 0x000000ffff097224 */ /* 0x000fcc00078e000c */
[----:B0-----:R-:W-:-:S06]  /*1800*/  DSETP.GEU.AND P3, PT, R8, R4, PT ;  /* 0x000000040800722a */ /* 0x001fcc0003f6e000 */
[----:B------:R-:W-:Y:S02]  /*1810*/  @P2 FSEL R13, R4, R13, !P3 ;  /* 0x0000000d040d2208 */ /* 0x000fe40005800000 */
[----:B------:R-:W-:Y:S02]  /*1820*/  @P2 FSEL R12, R5, R12, !P3 ;  /* 0x0000000c050c2208 */ /* 0x000fe40005800000 */
[----:B------:R-:W-:Y:S01]  /*1830*/  ISETP.GT.U32.AND P2, PT, R0, 0xe0, PT ;  /* 0x000000e00000780c */ /* 0x000fe20003f44070 */
        /* <DEDUP_REMOVED lines=13> */
.L_x_100:
[----:B------:R-:W0:Y:S01]  /*1910*/  S2R R4, SR_TID.X ;  /* 0x0000000000047919 */ /* 0x000e220000002100 */
[----:B------:R-:W1:Y:S01]  /*1920*/  LDC.64 R2, c[0x0][0x380] ;  /* 0x0000e000ff027b82 */ /* 0x000e620000000a00 */
[----:B0-----:R-:W-:-:S04]  /*1930*/  IMAD.SHL.U32 R5, R4, 0x4, RZ ;  /* 0x0000000404057824 */ /* 0x001fc800078e00ff */
[----:B-1----:R-:W-:-:S05]  /*1940*/  IMAD.WIDE.U32 R2, R5, 0x8, R2 ;  /* 0x0000000805027825 */ /* 0x002fca00078e0002 */
[----:B------:R-:W2:Y:S04]  /*1950*/  LDG.E.128.CONSTANT R16, desc[UR6][R2.64] ;  /* 0x0000000602107981 */ /* 0x000ea8000c1e9d00 */
[----:B------:R-:W3:Y:S04]  /*1960*/  LDG.E.128.CONSTANT R20, desc[UR6][R2.64+0x10] ;  /* 0x0000100602147981 */ /* 0x000ee8000c1e9d00 */
[----:B------:R-:W4:Y:S04]  /*1970*/  LDG.E.128.CONSTANT R12, desc[UR6][R2.64+0x2000] ;  /* 0x00200006020c7981 */ /* 0x000f28000c1e9d00 */
[----:B------:R-:W5:Y:S01]  /*1980*/  LDG.E.128.CONSTANT R8, desc[UR6][R2.64+0x2010] ;  /* 0x0020100602087981 */ /* 0x000f62000c1e9d00 */
[----:B------:R-:W-:-:S02]  /*1990*/  VIADD R24, R0, 0xfffff800 ;  /* 0xfffff80000187836 */ /* 0x000fc40000000000 */
[----:B------:R-:W-:-:S03]  /*19a0*/  IMAD.MOV.U32 R5, RZ, RZ, 0x800 ;  /* 0x00000800ff057424 */ /* 0x000fc600078e00ff */
[----:B------:R-:W-:Y:S01]  /*19b0*/  ISETP.GE.U32.AND P1, PT, R24, 0x800, PT ;  /* 0x000008001800780c */ /* 0x000fe20003f26070 */
        /* <DEDUP_REMOVED lines=23> */
[----:B------:R-:W-:-:S07]  /*1b30*/  IMAD.MOV.U32 R5, RZ, RZ, 0x800 ;  /* 0x00000800ff057424 */ /* 0x000fce00078e00ff */
.L_x_117:
[----:B------:R-:W-:-:S05]  /*1b40*/  IMAD.WIDE.U32 R26, R5, 0x8, R2 ;  /* 0x00000008051a7825 */ /* 0x000fca00078e0002 */
[----:B------:R-:W2:Y:S04]  /*1b50*/  LDG.E.128.CONSTANT R20, desc[UR6][R26.64] ;  /* 0x000000061a147981 */ /* 0x000ea8000c1e9d00 */
[----:B------:R-:W3:Y:S04]  /*1b60*/  LDG.E.128.CONSTANT R16, desc[UR6][R26.64+0x10] ;  /* 0x000010061a107981 */ /* 0x000ee8000c1e9d00 */
[----:B------:R-:W4:Y:S04]  /*1b70*/  LDG.E.128.CONSTANT R12, desc[UR6][R26.64+0x2000] ;  /* 0x002000061a0c7981 */ /* 0x000f28000c1e9d00 */
[----:B------:R-:W5:Y:S01]  /*1b80*/  LDG.E.128.CONSTANT R8, desc[UR6][R26.64+0x2010] ;  /* 0x002010061a087981 */ /* 0x000f62000c1e9d00 */
        /* <DEDUP_REMOVED lines=20> */
[----:B0-----:R-:W-:Y:S01]  /*1cd0*/  IMAD.IADD R8, R0, 0x1, -R5 ;  /* 0x0000000100087824 */ /* 0x001fe200078e0a05 */
[----:B------:R-:W-:-:S04]  /*1ce0*/  FSEL R7, R9, R7, !P0 ;  /* 0x0000000709077208 */ /* 0x000fc80004000000 */
[----:B------:R-:W-:Y:S02]  /*1cf0*/  ISETP.GE.U32.AND P1, PT, R8, 0x800, PT ;  /* 0x000008000800780c */ /* 0x000fe40003f26070 */
[----:B------:R-:W-:-:S06]  /*1d00*/  DSETP.GEU.AND P0, PT, R6, R10, PT ;  /* 0x0000000a0600722a */ /* 0x000fcc0003f0e000 */
[----:B------:R-:W-:Y:S02]  /*1d10*/  FSEL R6, R10, R6, !P0 ;  /* 0x000000060a067208 */ /* 0x000fe40004000000 */
[----:B------:R-:W-:-:S03]  /*1d20*/  FSEL R7, R11, R7, !P0 ;  /* 0x000000070b077208 */ /* 0x000fc60004000000 */
[----:B------:R-:W-:Y:S05]  /*1d30*/  @!P1 BRA `(.L_x_116) ;  /* 0x00000004000c9947 */ /* 0x000fea0003800000 */
[----:B------:R-:W-:-:S05]  /*1d40*/  VIADD R5, R5, 0x800 ;  /* 0x0000080005057836 */ /* 0x000fca0000000000 */
[----:B------:R-:W-:-:S13]  /*1d50*/  ISETP.GT.U32.AND P0, PT, R5, R24, PT ;  /* 0x000000180500720c */ /* 0x000fda0003f04070 */
[----:B------:R-:W-:Y:S05]  /*1d60*/  @!P0 BRA `(.L_x_117) ;  /* 0xfffffffc00748947 */ /* 0x000fea000383ffff */
.L_x_115:
[----:B------:R-:W-:-:S13]  /*1d70*/  ISETP.GE.U32.AND P0, PT, R5, R0, PT ;  /* 0x000000000500720c */ /* 0x000fda0003f06070 */
[----:B------:R-:W-:Y:S05]  /*1d80*/  @P0 BRA `(.L_x_116) ;  /* 0x0000000000f80947 */ /* 0x000fea0003800000 */
[----:B------:R-:W-:Y:S01]  /*1d90*/  IMAD.IADD R3, R0, 0x1, -R5 ;  /* 0x0000000100037824 */ /* 0x000fe200078e0a05 */
[----:B------:R-:W-:Y:S04]  /*1da0*/  BSSY.RECONVERGENT B1, `(.L_x_116) ;  /* 0x000003c000017945 */ /* 0x000fe80003800200 */
[----:B------:R-:W-:-:S13]  /*1db0*/  ISETP.GE.AND P0, PT, R4, R3, PT ;  /* 0x000000030400720c */ /* 0x000fda0003f06270 */
[----:B------:R-:W-:Y:S05]  /*1dc0*/  @P0 BRA `(.L_x_118) ;  /* 0x0000000000e40947 */ /* 0x000fea0003800000 */
[----:B------:R-:W-:Y:S01]  /*1dd0*/  LOP3.LUT R2, RZ, R4, RZ, 0x33, !PT ;  /* 0x00000004ff027212 */ /* 0x000fe200078e33ff */
[----:B------:R-:W-:Y:S03]  /*1de0*/  BSSY.RECONVERGENT B2, `(.L_x_119) ;  /* 0x0000017000027945 */ /* 0x000fe60003800200 */
[----:B------:R-:W-:-:S04]  /*1df0*/  IADD3 R2, PT, PT, -R5, R0, R2 ;  /* 0x0000000005027210 */ /* 0x000fc80007ffe102 */
[C---:B------:R-:W-:Y:S02]  /*1e00*/  LOP3.LUT R0, R2.reuse, 0x300, RZ, 0xc0, !PT ;  /* 0x0000030002007812 */ /* 0x040fe400078ec0ff */
[----:B------:R-:W-:Y:S02]  /*1e10*/  ISETP.GE.U32.AND P2, PT, R2, 0x300, PT ;  /* 0x000003000200780c */ /* 0x000fe40003f46070 */
[----:B------:R-:W-:Y:S01]  /*1e20*/  ISETP.NE.AND P0, PT, R0, 0x300, PT ;  /* 0x000003000000780c */ /* 0x000fe20003f05270 */
[----:B------:R-:W-:-:S12]  /*1e30*/  IMAD.MOV.U32 R0, RZ, RZ, R4 ;  /* 0x000000ffff007224 */ /* 0x000fd800078e0004 */
[----:B------:R-:W-:Y:S05]  /*1e40*/  @!P0 BRA `(.L_x_120) ;  /* 0x0000000000408947 */ /* 0x000fea0003800000 */
[----:B------:R-:W0:Y:S01]  /*1e50*/  LDC.64 R10, c[0x0][0x380] ;  /* 0x0000e000ff0a7b82 */ /* 0x000e220000000a00 */
[----:B------:R-:W-:Y:S01]  /*1e60*/  LEA.HI R0, R2, 0x1, RZ, 0x18 ;  /* 0x0000000102007811 */ /* 0x000fe200078fc0ff */
[----:B------:R-:W-:-:S03]  /*1e70*/  IMAD.IADD R13, R4, 0x1, R5 ;  /* 0x00000001040d7824 */ /* 0x000fc600078e0205 */
[----:B------:R-:W-:Y:S01]  /*1e80*/  LOP3.LUT R2, R0, 0x3, RZ, 0xc0, !PT ;  /* 0x0000000300027812 */ /* 0x000fe200078ec0ff */
[----:B------:R-:W-:-:S04]  /*1e90*/  IMAD.MOV.U32 R0, RZ, RZ, R4 ;  /* 0x000000ffff007224 */ /* 0x000fc800078e0004 */
[----:B------:R-:W-:-:S07]  /*1ea0*/  IMAD.MOV R2, RZ, RZ, -R2 ;  /* 0x000000ffff027224 */ /* 0x000fce00078e0a02 */
.L_x_121:
        /* <DEDUP_REMOVED lines=10> */
.L_x_120:
[----:B------:R-:W-:Y:S05]  /*1f50*/  BSYNC.RECONVERGENT B2 ;  /* 0x0000000000027941 */ /* 0x000fea0003800200 */
.L_x_119:
[----:B------:R-:W-:Y:S05]  /*1f60*/  @!P2 BRA `(.L_x_118) ;  /* 0x00000000007ca947 */ /* 0x000fea0003800000 */
[----:B------:R-:W0:Y:S01]  /*1f70*/  LDC.64 R8, c[0x0][0x380] ;  /* 0x0000e000ff087b82 */ /* 0x000e220000000a00 */
[C---:B------:R-:W-:Y:S02]  /*1f80*/  IMAD.IADD R5, R0.reuse, 0x1, R5 ;  /* 0x0000000100057824 */ /* 0x040fe400078e0205 */
[----:B------:R-:W-:-:S07]  /*1f90*/  VIADD R0, R0, 0x200 ;  /* 0x0000020000007836 */ /* 0x000fce0000000000 */
.L_x_122:
        /* <DEDUP_REMOVED lines=11> */
[C---:B------:R-:W-:Y:S02]  /*2050*/  VIADD R2, R0.reuse, 0x200 ;  /* 0x0000020000027836 */ /* 0x040fe40000000000 */
[----:B------:R-:W-:Y:S02]  /*2060*/  VIADD R0, R0, 0x400 ;  /* 0x0000040000007836 */ /* 0x000fe40000000000 */
[----:B------:R-:W-:Y:S01]  /*2070*/  VIADD R5, R5, 0x400 ;  /* 0x0000040005057836 */ /* 0x000fe20000000000 */
[----:B------:R-:W-:Y:S01]  /*2080*/  ISETP.GE.AND P1, PT, R2, R3, PT ;  /* 0x000000030200720c */ /* 0x000fe20003f26270 */
        /* <DEDUP_REMOVED lines=11> */
[----:B------:R-:W-:Y:S01]  /*2140*/  FSEL R7, R17, R7, !P0 ;  /* 0x0000000711077208 */ /* 0x000fe20004000000 */
[----:B------:R-:W-:Y:S06]  /*2150*/  @!P1 BRA `(.L_x_122) ;  /* 0xfffffffc00909947 */ /* 0x000fec000383ffff */
.L_x_118:
[----:B------:R-:W-:Y:S05]  /*2160*/  BSYNC.RECONVERGENT B1 ;  /* 0x0000000000017941 */ /* 0x000fea0003800200 */
.L_x_116:
        /* <DEDUP_REMOVED lines=50> */
[----:B------:R-:W2:Y:S01]  /*2490*/  LDS.128 R12, [UR4+0x20] ;  /* 0x00002004ff0c7984 */ /* 0x000ea20008000c00 */
[----:B-1----:R-:W-:-:S06]  /*24a0*/  DSETP.GEU.AND P1, PT, R6, R8, PT ;  /* 0x000000080600722a */ /* 0x002fcc0003f2e000 */
[----:B0-----:R-:W-:Y:S02]  /*24b0*/  FSEL R2, R8, R6, !P1 ;  /* 0x0000000608027208 */ /* 0x001fe40004800000 */
[----:B------:R-:W-:Y:S02]  /*24c0*/  FSEL R3, R9, R7, !P1 ;  /* 0x0000000709037208 */ /* 0x000fe40004800000 */
[----:B------:R-:W0:Y:S04]  /*24d0*/  LDS.128 R4, [UR4+0x30] ;  /* 0x00003004ff047984 */ /* 0x000e280008000c00 */
[----:B------:R-:W-:-:S06]  /*24e0*/  DSETP.GEU.AND P1, PT, R2, R10, PT ;  /* 0x0000000a0200722a */ /* 0x000fcc0003f2e000 */
[----:B------:R-:W-:Y:S02]  /*24f0*/  FSEL R2, R10, R2, !P1 ;  /* 0x000000020a027208 */ /* 0x000fe40004800000 */
[----:B------:R-:W-:-:S06]  /*2500*/  FSEL R3, R11, R3, !P1 ;  /* 0x000000030b037208 */ /* 0x000fcc0004800000 */
[----:B--2---:R-:W-:-:S06]  /*2510*/  DSETP.GEU.AND P1, PT, R2, R12, PT ;  /* 0x0000000c0200722a */ /* 0x004fcc0003f2e000 */
        /* <DEDUP_REMOVED lines=16> */
.L_x_99:
        /* <DEDUP_REMOVED lines=12> */
.L_x_125:
[----:B------:R-:W-:Y:S05]  /*26e0*/  BSYNC.RECONVERGENT B1 ;  /* 0x0000000000017941 */ /* 0x000fea0003800200 */
.L_x_124:
        /* <DEDUP_REMOVED lines=17> */
.L_x_130:
        /* <DEDUP_REMOVED lines=12> */
.L_x_129:
[----:B------:R-:W-:Y:S05]  /*28c0*/  BSYNC.RECONVERGENT B2 ;  /* 0x0000000000027941 */ /* 0x000fea0003800200 */
.L_x_128:
        /* <DEDUP_REMOVED lines=10> */
.L_x_133:
        /* <DEDUP_REMOVED lines=69> */
.L_x_132:
[----:B------:R-:W-:Y:S05]  /*2dc0*/  BSYNC.RECONVERGENT B2 ;  /* 0x0000000000027941 */ /* 0x000fea0003800200 */
.L_x_131:
        /* <DEDUP_REMOVED lines=40> */
.L_x_135:
[----:B------:R-:W-:Y:S05]  /*3050*/  BSYNC.RECONVERGENT B2 ;  /* 0x0000000000027941 */ /* 0x000fea0003800200 */
.L_x_134:
        /* <DEDUP_REMOVED lines=18> */
.L_x_127:
[----:B------:R-:W-:Y:S05]  /*3180*/  BSYNC.RECONVERGENT B1 ;  /* 0x0000000000017941 */ /* 0x000fea0003800200 */
.L_x_126:
        /* <DEDUP_REMOVED lines=60> */
[----:B---3--:R-:W1:Y:S01]  /*3550*/  LDS.128 R12, [UR4+0x20] ;  /* 0x00002004ff0c7984 */ /* 0x008e620008000c00 */
        /* <DEDUP_REMOVED lines=24> */
.L_x_136:
        /* <DEDUP_REMOVED lines=63> */
[----:B----4-:R-:W-:Y:S05]  /*3ad0*/  @P0 BRA `(.L_x_114) ;  /* 0x0000001000380947 */ /* 0x010fea0003800000 */
[----:B------:R-:W0:Y:S01]  /*3ae0*/  S2UR UR5, SR_CgaCtaId ;  /* 0x00000000000579c3 */ /* 0x000e220000008800 */
[----:B------:R-:W-:Y:S01]  /*3af0*/  UMOV UR4, 0x400 ;  /* 0x0000040000047882 */ /* 0x000fe20000000000 */
[C---:B------:R-:W-:Y:S02]  /*3b00*/  ISETP.GT.U32.AND P3, PT, R0.reuse, 0x20, PT ;  /* 0x000000200000780c */ /* 0x040fe40003f64070 */
        /* <DEDUP_REMOVED lines=9> */
[----:B------:R-:W-:Y:S01]  /*3ba0*/  ISETP.GT.U32.AND P1, PT, R0, 0x60, PT ;  /* 0x000000600000780c */ /* 0x000fe20003f24070 */
[----:B------:R-:W-:Y:S01]  /*3bb0*/  IMAD.MOV.U32 R2, RZ, RZ, R13 ;  /* 0x000000ffff027224 */ /* 0x000fe200078e000d */
[----:B------:R-:W0:Y:S01]  /*3bc0*/  LDS.128 R4, [UR4+0x30] ;  /* 0x00003004ff047984 */ /* 0x000e220008000c00 */
[----:B------:R-:W-:-:S06]  /*3bd0*/  IMAD.MOV.U32 R3, RZ, RZ, R12 ;  /* 0x000000ffff037224 */ /* 0x000fcc00078e000c */
        /* <DEDUP_REMOVED lines=36> */
.L_x_123:
[----:B------:R-:W0:Y:S01]  /*3e20*/  S2R R7, SR_TID.X ;  /* 0x0000000000077919 */ /* 0x000e220000002100 */
[----:B------:R-:W1:Y:S02]  /*3e30*/  LDCU.64 UR4, c[0x0][0x380] ;  /* 0x00007000ff0477ac */ /* 0x000e640008000a00 */
[----:B-1----:R-:W-:Y:S02]  /*3e40*/  IMAD.U32 R2, RZ, RZ, UR4 ;  /* 0x00000004ff027e24 */ /* 0x002fe4000f8e00ff */
[----:B------:R-:W-:Y:S02]  /*3e50*/  IMAD.U32 R3, RZ, RZ, UR5 ;  /* 0x00000005ff037e24 */ /* 0x000fe4000f8e00ff */
        /* <DEDUP_REMOVED lines=9> */
[----:B------:R-:W-:-:S05]  /*3ef0*/  VIADD R6, R0, 0xfffff800 ;  /* 0xfffff80000067836 */ /* 0x000fca0000000000 */
[----:B------:R-:W-:Y:S01]  /*3f00*/  ISETP.GE.U32.AND P1, PT, R6, 0x800, PT ;  /* 0x000008000600780c */ /* 0x000fe20003f26070 */
[----:B--2---:R-:W-:-:S06]  /*3f10*/  DSETP.GEU.AND P0, PT, R22, R8, PT ;  /* 0x000000081600722a */ /* 0x004fcc0003f0e000 */
[----:B------:R-:W-:Y:S02]  /*3f20*/  FSEL R8, R8, R22, !P0 ;  /* 0x0000001608087208 */ /* 0x000fe40004000000 */
[----:B------:R-:W-:-:S06]  /*3f30*/  FSEL R9, R9, R23, !P0 ;  /* 0x0000001709097208 */ /* 0x000fcc0004000000 */
[----:B---3--:R-:W-:-:S06]  /*3f40*/  DSETP.GEU.AND P0, PT, R8, R10, PT ;  /* 0x0000000a0800722a */ /* 0x008fcc0003f0e000 */
[----:B------:R-:W-:Y:S02]  /*3f50*/  FSEL R8, R10, R8, !P0 ;  /* 0x000000080a087208 */ /* 0x000fe40004000000 */
[----:B------:R-:W-:Y:S01]  /*3f60*/  FSEL R9, R11, R9, !P0 ;  /* 0x000000090b097208 */ /* 0x000fe20004000000 */
[----:B------:R-:W-:-:S05]  /*3f70*/  IMAD.MOV.U32 R11, RZ, RZ, 0x800 ;  /* 0x00000800ff0b7424 */ /* 0x000fca00078e00ff */
        /* <DEDUP_REMOVED lines=18> */
[----:B------:R-:W1:Y:S02]  /*40a0*/  LDC.64 R2, c[0x0][0x380] ;  /* 0x0000e000ff027b82 */ /* 0x000e640000000a00 */
.L_x_139:
[----:B------:R-:W-:-:S04]  /*40b0*/  IMAD.IADD R17, R7, 0x1, R11 ;  /* 0x0000000107117824 */ /* 0x000fc800078e020b */
[----:B-1----:R-:W-:-:S06]  /*40c0*/  IMAD.WIDE.U32 R16, R17, 0x8, R2 ;  /* 0x0000000811107825 */ /* 0x002fcc00078e0002 */
[----:B------:R-:W2:Y:S01]  /*40d0*/  LDG.E.64.CONSTANT R16, desc[UR6][R16.64] ;  /* 0x0000000610107981 */ /* 0x000ea2000c1e9b00 */
[----:B------:R-:W-:-:S05]  /*40e0*/  IMAD.WIDE.U32 R18, R11, 0x8, R4 ;  /* 0x000000080b127825 */ /* 0x000fca00078e0004 */
[----:B------:R-:W3:Y:S04]  /*40f0*/  LDG.E.64.CONSTANT R20, desc[UR6][R18.64+0x800] ;  /* 0x0008000612147981 */ /* 0x000ee8000c1e9b00 */
[----:B------:R-:W4:Y:S04]  /*4100*/  LDG.E.64.CONSTANT R22, desc[UR6][R18.64+0x1000] ;  /* 0x0010000612167981 */ /* 0x000f28000c1e9b00 */
[----:B------:R-:W5:Y:S04]  /*4110*/  LDG.E.64.CONSTANT R24, desc[UR6][R18.64+0x1800] ;  /* 0x0018000612187981 */ /* 0x000f68000c1e9b00 */
[----:B------:R-:W5:Y:S04]  /*4120*/  LDG.E.64.CONSTANT R26, desc[UR6][R18.64+0x2000] ;  /* 0x00200006121a7981 */ /* 0x000f68000c1e9b00 */
[----:B------:R-:W5:Y:S04]  /*4130*/  LDG.E.64.CONSTANT R28, desc[UR6][R18.64+0x2800] ;  /* 0x00280006121c7981 */ /* 0x000f68000c1e9b00 */
[----:B------:R-:W5:Y:S04]  /*4140*/  LDG.E.64.CONSTANT R14, desc[UR6][R18.64+0x3000] ;  /* 0x00300006120e7981 */ /* 0x000f68000c1e9b00 */
[----:B------:R-:W5:Y:S01]  /*4150*/  LDG.E.64.CONSTANT R12, desc[UR6][R18.64+0x3800] ;  /* 0x00380006120c7981 */ /* 0x000f62000c1e9b00 */
[----:B0-----:R-:W-:-:S05]  /*4160*/  IMAD.IADD R10, R0, 0x1, -R11 ;  /* 0x00000001000a7824 */ /* 0x001fca00078e0a0b */
[----:B------:R-:W-:Y:S01]  /*4170*/  ISETP.GE.U32.AND P1, PT, R10, 0x800, PT ;  /* 0x000008000a00780c */ /* 0x000fe20003f26070 */
        /* <DEDUP_REMOVED lines=26> */
[----:B------:R-:W-:-:S13]  /*4320*/  ISETP.GT.U32.AND P0, PT, R11, R6, PT ;  /* 0x000000060b00720c */ /* 0x000fda0003f04070 */
[----:B------:R-:W-:Y:S05]  /*4330*/  @!P0 BRA `(.L_x_139) ;  /* 0xfffffffc005c8947 */ /* 0x000fea000383ffff */
.L_x_137:
        /* <DEDUP_REMOVED lines=14> */
[----:B------:R-:W-:Y:S01]  /*4420*/  LEA.HI R0, R5, 0x1, RZ, 0x18 ;  /* 0x0000000105007811 */ /* 0x000fe200078fc0ff */
[----:B------:R-:W-:-:S03]  /*4430*/  IMAD.IADD R15, R7, 0x1, R11 ;  /* 0x00000001070f7824 */ /* 0x000fc600078e020b */
[----:B------:R-:W-:Y:S01]  /*4440*/  LOP3.LUT R5, R0, 0x3, RZ, 0xc0, !PT ;  /* 0x0000000300057812 */ /* 0x000fe200078ec0ff */
[----:B------:R-:W-:-:S04]  /*4450*/  IMAD.MOV.U32 R0, RZ, RZ, R7 ;  /* 0x000000ffff007224 */ /* 0x000fc800078e0007 */
[----:B------:R-:W-:-:S07]  /*4460*/  IMAD.MOV R5, RZ, RZ, -R5 ;  /* 0x000000ffff057224 */ /* 0x000fce00078e0a05 */
.L_x_143:
        /* <DEDUP_REMOVED lines=10> */
.L_x_142:
[----:B------:R-:W-:Y:S05]  /*4510*/  BSYNC.RECONVERGENT B2 ;  /* 0x0000000000027941 */ /* 0x000fea0003800200 */
.L_x_141:
[----:B------:R-:W-:Y:S05]  /*4520*/  @!P2 BRA `(.L_x_140) ;  /* 0x000000000078a947 */ /* 0x000fea0003800000 */
[C---:B------:R-:W-:Y:S02]  /*4530*/  IMAD.IADD R5, R0.reuse, 0x1, R11 ;  /* 0x0000000100057824 */ /* 0x040fe400078e020b */
[----:B------:R-:W-:-:S07]  /*4540*/  VIADD R0, R0, 0x200 ;  /* 0x0000020000007836 */ /* 0x000fce0000000000 */
.L_x_144:
[----:B------:R-:W-:-:S04]  /*4550*/  IMAD.WIDE.U32 R10, R5, 0x8, R2 ;  /* 0x00000008050a7825 */ /* 0x000fc800078e0002 */
        /* <DEDUP_REMOVED lines=13> */
[----:B------:R-:W-:Y:S01]  /*4630*/  FSEL R9, R11, R9, !P0 ;  /* 0x000000090b097208 */ /* 0x000fe20004000000 */
[C---:B------:R-:W-:Y:S02]  /*4640*/  VIADD R11, R0.reuse, 0x200 ;  /* 0x00000200000b7836 */ /* 0x040fe40000000000 */
[----:B------:R-:W-:-:S03]  /*4650*/  VIADD R0, R0, 0x400 ;  /* 0x0000040000007836 */ /* 0x000fc60000000000 */
[----:B---3--:R-:W-:Y:S01]  /*4660*/  DSETP.GEU.AND P0, PT, R8, R12, PT ;  /* 0x0000000c0800722a */ /* 0x008fe20003f0e000 */
[----:B------:R-:W-:-:S05]  /*4670*/  ISETP.GE.AND P1, PT, R11, R4, PT ;  /* 0x000000040b00720c */ /* 0x000fca0003f26270 */
        /* <DEDUP_REMOVED lines=9> */
.L_x_140:
[----:B------:R-:W-:Y:S05]  /*4710*/  BSYNC.RECONVERGENT B1 ;  /* 0x0000000000017941 */ /* 0x000fea0003800200 */
.L_x_138:
        /* <DEDUP_REMOVED lines=74> */
.L_x_114:
[----:B------:R-:W-:Y:S05]  /*4bc0*/  BSYNC.RECONVERGENT B0 ;  /* 0x0000000000007941 */ /* 0x000fea0003800200 */
.L_x_98:
[----:B------:R-:W-:Y:S05]  /*4bd0*/  @P0 EXIT ;  /* 0x000000000000094d */ /* 0x000fea0003800000 */
[----:B------:R-:W4:Y:S01]  /*4be0*/  LDCU.64 UR8, c[0x0][0x398] ;  /* 0x00007300ff0877ac */ /* 0x000f220008000a00 */
[----:B01----:R-:W0:Y:S01]  /*4bf0*/  LDC.64 R4, c[0x0][0x388] ;  /* 0x0000e200ff047b82 */ /* 0x003e220000000a00 */
[----:B------:R-:W2:Y:S01]  /*4c00*/  LDCU.64 UR4, c[0x0][0x398] ;  /* 0x00007300ff0477ac */ /* 0x000ea20008000a00 */
[----:B----4-:R-:W-:-:S06]  /*4c10*/  DSETP.GT.AND P0, PT, R6, UR8, PT ;  /* 0x0000000806007e2a */ /* 0x010fcc000bf04000 */
[----:B--23--:R-:W-:Y:S02]  /*4c20*/  FSEL R2, R6, UR4, P0 ;  /* 0x0000000406027c08 */ /* 0x00cfe40008000000 */
[----:B------:R-:W-:-:S05]  /*4c30*/  FSEL R3, R7, UR5, P0 ;  /* 0x0000000507037c08 */ /* 0x000fca0008000000 */
[----:B0-----:R-:W-:Y:S01]  /*4c40*/  STG.E.64 desc[UR6][R4.64], R2 ;  /* 0x0000000204007986 */ /* 0x001fe2000c101b06 */
[----:B------:R-:W-:Y:S05]  /*4c50*/  EXIT ;  /* 0x000000000000794d */ /* 0x000fea0003800000 */
.L_x_145:
        /* <DEDUP_REMOVED lines=10> */
.L_x_151:


//--------------------- .text._ZN3cub18CUB_300001_SM_10006detail11EmptyKernelIvEEvv --------------------------
	.section	.text._ZN3cub18CUB_300001_SM_10006detail11EmptyKernelIvEEvv,"ax",@progbits
	.align	128
        .global         _ZN3cub18CUB_300001_SM_10006detail11EmptyKernelIvEEvv
        .type           _ZN3cub18CUB_300001_SM_10006detail11EmptyKernelIvEEvv,@function
        .size           _ZN3cub18CUB_300001_SM_10006detail11EmptyKernelIvEEvv,(.L_x_152 - _ZN3cub18CUB_300001_SM_10006detail11EmptyKernelIvEEvv)
        .other          _ZN3cub18CUB_300001_SM_10006detail11EmptyKernelIvEEvv,@"STO_CUDA_ENTRY STV_DEFAULT"
_ZN3cub18CUB_300001_SM_10006detail11EmptyKernelIvEEvv:
.text._ZN3cub18CUB_300001_SM_10006detail11EmptyKernelIvEEvv:
[----:B------:R-:W-:Y:S01]  /*0000*/  LDC R1, c[0x0][0x37c] ;  /* 0x0000df00ff017b82 */ /* 0x000fe20000000800 */
[----:B------:R-:W-:Y:S05]  /*0010*/  EXIT ;  /* 0x000000000000794d */ /* 0x000fea0003800000 */
.L_x_146:
        /* <DEDUP_REMOVED lines=14> */
.L_x_152:


//--------------------- .text._Z29calculate_device_error_matrixPdS_S_m --------------------------
	.section	.text._Z29calculate_device_error_matrixPdS_S_m,"ax",@progbits
	.align	128
        .global         _Z29calculate_device_error_matrixPdS_S_m
        .type           _Z29calculate_device_error_matrixPdS_S_m,@function
        .size           _Z29calculate_device_error_matrixPdS_S_m,(.L_x_153 - _Z29calculate_device_error_matrixPdS_S_m)
        .other          _Z29calculate_device_error_matrixPdS_S_m,@"STO_CUDA_ENTRY STV_DEFAULT"
_Z29calculate_device_error_matrixPdS_S_m:
.text._Z29calculate_device_error_matrixPdS_S_m:
[----:B------:R-:W-:Y:S01]  /*0000*/  LDC R1, c[0x0][0x37c] ;  /* 0x0000df00ff017b82 */ /* 0x000fe20000000800 */
[----:B------:R-:W0:Y:S01]  /*0010*/  S2R R0, SR_TID.X ;  /* 0x0000000000007919 */ /* 0x000e220000002100 */
[----:B------:R-:W1:Y:S01]  /*0020*/  S2R R13, SR_CTAID.X ;  /* 0x00000000000d7919 */ /* 0x000e620000002500 */
[----:B0-----:R-:W-:-:S04]  /*0030*/  ISETP.NE.AND P0, PT, R0, RZ, PT ;  /* 0x000000ff0000720c */ /* 0x001fc80003f05270 */
[----:B-1----:R-:W-:-:S13]  /*0040*/  ISETP.EQ.OR P0, PT, R13, RZ, !P0 ;  /* 0x000000ff0d00720c */ /* 0x002fda0004702670 */
[----:B------:R-:W-:Y:S05]  /*0050*/  @P0 EXIT ;  /* 0x000000000000094d */ /* 0x000fea0003800000 */
[----:B------:R-:W0:Y:S01]  /*0060*/  LDCU.64 UR4, c[0x0][0x398] ;  /* 0x00007300ff0477ac */ /* 0x000e220008000a00 */
[----:B------:R-:W-:-:S04]  /*0070*/  ISETP.GT.U32.AND P0, PT, R13, R0, PT ;  /* 0x000000000d00720c */ /* 0x000fc80003f04070 */
[----:B------:R-:W-:-:S04]  /*0080*/  ISETP.GT.U32.AND.EX P0, PT, RZ, RZ, PT, P0 ;  /* 0x000000ffff00720c */ /* 0x000fc80003f04100 */
[----:B------:R-:W-:Y:S01]  /*0090*/  SEL R2, R13, R0, P0 ;  /* 0x000000000d027207 */ /* 0x000fe20000000000 */
[----:B0-----:R-:W-:-:S04]  /*00a0*/  UIADD3 UR4, UP0, UPT, UR4, -0x1, URZ ;  /* 0xffffffff04047890 */ /* 0x001fc8000ff1e0ff */
[----:B------:R-:W-:Y:S02]  /*00b0*/  UIADD3.X UR5, UPT, UPT, UR5, -0x1, URZ, UP0, !UPT ;  /* 0xffffffff05057890 */ /* 0x000fe400087fe4ff */
[----:B------:R-:W-:-:S04]  /*00c0*/  ISETP.GT.U32.AND P0, PT, R2, UR4, PT ;  /* 0x0000000402007c0c */ /* 0x000fc8000bf04070 */
[----:B------:R-:W-:-:S13]  /*00d0*/  ISETP.GT.U32.AND.EX P0, PT, RZ, UR5, PT, P0 ;  /* 0x00000005ff007c0c */ /* 0x000fda000bf04100 */
[----:B------:R-:W-:Y:S05]  /*00e0*/  @P0 EXIT ;  /* 0x000000000000094d */ /* 0x000fea0003800000 */
[----:B------:R-:W0:Y:S01]  /*00f0*/  LDC.64 R2, c[0x0][0x388] ;  /* 0x0000e200ff027b82 */ /* 0x000e220000000a00 */
[----:B------:R-:W1:Y:S01]  /*0100*/  LDCU UR4, c[0x0][0x360] ;  /* 0x00006c00ff0477ac */ /* 0x000e620008000800 */
[----:B------:R-:W2:Y:S06]  /*0110*/  LDCU.64 UR6, c[0x0][0x358] ;  /* 0x00006b00ff0677ac */ /* 0x000eac0008000a00 */
[----:B------:R-:W3:Y:S08]  /*0120*/  LDC.64 R4, c[0x0][0x380] ;  /* 0x0000e000ff047b82 */ /* 0x000ef00000000a00 */
[----:B------:R-:W4:Y:S01]  /*0130*/  LDC.64 R8, c[0x0][0x390] ;  /* 0x0000e400ff087b82 */ /* 0x000f220000000a00 */
[----:B-1----:R-:W-:-:S04]  /*0140*/  IMAD R13, R13, UR4, R0 ;  /* 0x000000040d0d7c24 */ /* 0x002fc8000f8e0200 */
[----:B0-----:R-:W-:-:S06]  /*0150*/  IMAD.WIDE.U32 R2, R13, 0x8, R2 ;  /* 0x000000080d027825 */ /* 0x001fcc00078e0002 */
[----:B--2---:R-:W2:Y:S01]  /*0160*/  LDG.E.64 R2, desc[UR6][R2.64] ;  /* 0x0000000602027981 */ /* 0x004ea2000c1e1b00 */
[----:B---3--:R-:W-:-:S06]  /*0170*/  IMAD.WIDE.U32 R4, R13, 0x8, R4 ;  /* 0x000000080d047825 */ /* 0x008fcc00078e0004 */
[----:B------:R-:W2:Y:S02]  /*0180*/  LDG.E.64 R4, desc[UR6][R4.64] ;  /* 0x0000000604047981 */ /* 0x000ea4000c1e1b00 */
[----:B--2---:R-:W-:-:S08]  /*0190*/  DADD R6, R2, -R4 ;  /* 0x0000000002067229 */ /* 0x004fd00000000804 */
[----:B------:R-:W-:Y:S01]  /*01a0*/  DADD R10, -RZ, |R6| ;  /* 0x00000000ff0a7229 */ /* 0x000fe20000000506 */
[----:B----4-:R-:W-:-:S06]  /*01b0*/  IMAD.WIDE.U32 R6, R13, 0x8, R8 ;  /* 0x000000080d067825 */ /* 0x010fcc00078e0008 */
[----:B------:R-:W-:Y:S01]  /*01c0*/  STG.E.64 desc[UR6][R6.64], R10 ;  /* 0x0000000a06007986 */ /* 0x000fe2000c101b06 */
[----:B------:R-:W-:Y:S05]  /*01d0*/  EXIT ;  /* 0x000000000000794d */ /* 0x000fea0003800000 */
.L_x_147:
        /* <DEDUP_REMOVED lines=10> */
.L_x_153:


//--------------------- .text._Z20calculate_new_matrixPdS_m --------------------------
	.section	.text._Z20calculate_new_matrixPdS_m,"ax",@progbits
	.align	128
        .global         _Z20calculate_new_matrixPdS_m
        .type           _Z20calculate_new_matrixPdS_m,@function
        .size           _Z20calculate_new_matrixPdS_m,(.L_x_154 - _Z20calculate_new_matrixPdS_m)
        .other          _Z20calculate_new_matrixPdS_m,@"STO_CUDA_ENTRY STV_DEFAULT"
_Z20calculate_new_matrixPdS_m:
.text._Z20calculate_new_matrixPdS_m:
[----:B------:R-:W-:Y:S01]  /*0000*/  LDC R1, c[0x0][0x37c] ;  /* 0x0000df00ff017b82 */ /* 0x000fe20000000800 */
[----:B------:R-:W0:Y:S01]  /*0010*/  S2R R6, SR_TID.X ;  /* 0x0000000000067919 */ /* 0x000e220000002100 */
[----:B------:R-:W1:Y:S01]  /*0020*/  S2R R11, SR_CTAID.X ;  /* 0x00000000000b7919 */ /* 0x000e620000002500 */
[----:B0-----:R-:W-:-:S04]  /*0030*/  ISETP.NE.AND P0, PT, R6, RZ, PT ;  /* 0x000000ff0600720c */ /* 0x001fc80003f05270 */
[----:B-1----:R-:W-:-:S13]  /*0040*/  ISETP.EQ.OR P0, PT, R11, RZ, !P0 ;  /* 0x000000ff0b00720c */ /* 0x002fda0004702670 */
[----:B------:R-:W-:Y:S05]  /*0050*/  @P0 EXIT ;  /* 0x000000000000094d */ /* 0x000fea0003800000 */
[----:B------:R-:W0:Y:S01]  /*0060*/  LDC.64 R4, c[0x0][0x390] ;  /* 0x0000e400ff047b82 */ /* 0x000e220000000a00 */
[----:B------:R-:W-:-:S04]  /*0070*/  ISETP.GT.U32.AND P0, PT, R11, R6, PT ;  /* 0x000000060b00720c */ /* 0x000fc80003f04070 */
[----:B------:R-:W-:-:S04]  /*0080*/  ISETP.GT.U32.AND.EX P0, PT, RZ, RZ, PT, P0 ;  /* 0x000000ffff00720c */ /* 0x000fc80003f04100 */
[----:B------:R-:W-:Y:S02]  /*0090*/  SEL R0, R11, R6, P0 ;  /* 0x000000060b007207 */ /* 0x000fe40000000000 */
[----:B0-----:R-:W-:-:S04]  /*00a0*/  IADD3 R3, P1, PT, R4, -0x1, RZ ;  /* 0xffffffff04037810 */ /* 0x001fc80007f3e0ff */
[----:B------:R-:W-:Y:S02]  /*00b0*/  IADD3.X R2, PT, PT, R5, -0x1, RZ, P1, !PT ;  /* 0xffffffff05027810 */ /* 0x000fe40000ffe4ff */
[----:B------:R-:W-:-:S04]  /*00c0*/  ISETP.GT.U32.AND P0, PT, R0, R3, PT ;  /* 0x000000030000720c */ /* 0x000fc80003f04070 */
[----:B------:R-:W-:-:S13]  /*00d0*/  ISETP.GT.U32.AND.EX P0, PT, RZ, R2, PT, P0 ;  /* 0x00000002ff00720c */ /* 0x000fda0003f04100 */
[----:B------:R-:W-:Y:S05]  /*00e0*/  @P0 EXIT ;  /* 0x000000000000094d */ /* 0x000fea0003800000 */
[-C--:B------:R-:W-:Y:S01]  /*00f0*/  IADD3 R8, P0, PT, RZ, -R4.reuse, RZ ;  /* 0x80000004ff087210 */ /* 0x080fe20007f1e0ff */
[----:B------:R-:W0:Y:S01]  /*0100*/  LDCU.128 UR8, c[0x0][0x380] ;  /* 0x00007000ff0877ac */ /* 0x000e220008000c00 */
[----:B------:R-:W-:Y:S02]  /*0110*/  IMAD.MOV.U32 R7, RZ, RZ, RZ ;  /* 0x000000ffff077224 */ /* 0x000fe400078e00ff */
[C---:B------:R-:W-:Y:S01]  /*0120*/  IMAD R13, R11.reuse, R5, RZ ;  /* 0x000000050b0d7224 */ /* 0x040fe200078e02ff */
[----:B------:R-:W1:Y:S01]  /*0130*/  LDCU.64 UR4, c[0x0][0x358] ;  /* 0x00006b00ff0477ac */ /* 0x000e620008000a00 */
[----:B------:R-:W-:Y:S02]  /*0140*/  IMAD.X R9, RZ, RZ, ~R5, P0 ;  /* 0x000000ffff097224 */ /* 0x000fe400000e0e05 */
[----:B------:R-:W-:-:S04]  /*0150*/  IMAD.WIDE.U32 R2, R11, R4, R6 ;  /* 0x000000040b027225 */ /* 0x000fc800078e0006 */
[----:B------:R-:W-:-:S04]  /*0160*/  IMAD.WIDE.U32 R8, R11, R4, R8 ;  /* 0x000000040b087225 */ /* 0x000fc800078e0008 */
[----:B------:R-:W-:Y:S01]  /*0170*/  IMAD.IADD R3, R3, 0x1, R13 ;  /* 0x0000000103037824 */ /* 0x000fe200078e020d */
[----:B------:R-:W-:Y:S01]  /*0180*/  IADD3 R6, P1, PT, R6, R8, RZ ;  /* 0x0000000806067210 */ /* 0x000fe20007f3e0ff */
[----:B------:R-:W-:-:S03]  /*0190*/  IMAD.SHL.U32 R0, R2, 0x8, RZ ;  /* 0x0000000802007824 */ /* 0x000fc600078e00ff */
[----:B------:R-:W-:Y:S01]  /*01a0*/  SHF.L.U64.HI R2, R2, 0x3, R3 ;  /* 0x0000000302027819 */ /* 0x000fe20000010203 */
[----:B------:R-:W-:Y:S01]  /*01b0*/  IMAD.X R9, R13, 0x1, R9, P1 ;  /* 0x000000010d097824 */ /* 0x000fe200008e0609 */
[----:B0-----:R-:W-:Y:S02]  /*01c0*/  LEA R8, P1, R6, UR8, 0x3 ;  /* 0x0000000806087c11 */ /* 0x001fe4000f8218ff */
[----:B------:R-:W-:Y:S02]  /*01d0*/  IADD3 R12, P0, PT, R0, UR8, RZ ;  /* 0x00000008000c7c10 */ /* 0x000fe4000ff1e0ff */
[----:B------:R-:W-:Y:S02]  /*01e0*/  LEA.HI.X R9, R6, UR9, R9, 0x3, P1 ;  /* 0x0000000906097c11 */ /* 0x000fe400088f1c09 */
[----:B------:R-:W-:Y:S02]  /*01f0*/  IADD3.X R13, PT, PT, R2, UR9, RZ, P0, !PT ;  /* 0x00000009020d7c10 */ /* 0x000fe400087fe4ff */
[----:B------:R-:W-:-:S02]  /*0200*/  LEA R14, P0, R4, R12, 0x3 ;  /* 0x0000000c040e7211 */ /* 0x000fc400078018ff */
[----:B-1----:R-:W2:Y:S04]  /*0210*/  LDG.E.64 R8, desc[UR4][R8.64] ;  /* 0x0000000408087981 */ /* 0x002ea8000c1e1b00 */
[----:B------:R-:W2:Y:S01]  /*0220*/  LDG.E.64 R6, desc[UR4][R12.64+-0x8] ;  /* 0xfffff8040c067981 */ /* 0x000ea2000c1e1b00 */
[----:B------:R-:W-:-:S03]  /*0230*/  LEA.HI.X R15, R4, R13, R5, 0x3, P0 ;  /* 0x0000000d040f7211 */ /* 0x000fc600000f1c05 */
[----:B------:R-:W3:Y:S04]  /*0240*/  LDG.E.64 R10, desc[UR4][R12.64+0x8] ;  /* 0x000008040c0a7981 */ /* 0x000ee8000c1e1b00 */
[----:B------:R-:W4:Y:S01]  /*0250*/  LDG.E.64 R4, desc[UR4][R14.64] ;  /* 0x000000040e047981 */ /* 0x000f22000c1e1b00 */
[----:B--2---:R-:W-:-:S08]  /*0260*/  DADD R6, R6, R8 ;  /* 0x0000000006067229 */ /* 0x004fd00000000008 */
[----:B----4-:R-:W-:Y:S01]  /*0270*/  DADD R4, R6, R4 ;  /* 0x0000000006047229 */ /* 0x010fe20000000004 */
[----:B------:R-:W-:-:S07]  /*0280*/  IADD3 R6, P0, PT, R0, UR10, RZ ;  /* 0x0000000a00067c10 */ /* 0x000fce000ff1e0ff */
[----:B---3--:R-:W-:Y:S01]  /*0290*/  DADD R4, R4, R10 ;  /* 0x0000000004047229 */ /* 0x008fe2000000000a */
[----:B------:R-:W-:-:S07]  /*02a0*/  IADD3.X R7, PT, PT, R2, UR11, RZ, P0, !PT ;  /* 0x0000000b02077c10 */ /* 0x000fce00087fe4ff */
[----:B------:R-:W-:-:S07]  /*02b0*/  DMUL R4, R4, 0.25 ;  /* 0x3fd0000004047828 */ /* 0x000fce0000000000 */
[----:B------:R-:W-:Y:S01]  /*02c0*/  STG.E.64 desc[UR4][R6.64], R4 ;  /* 0x0000000406007986 */ /* 0x000fe2000c101b04 */
[----:B------:R-:W-:Y:S05]  /*02d0*/  EXIT ;  /* 0x000000000000794d */ /* 0x000fea0003800000 */
.L_x_148:
        /* <DEDUP_REMOVED lines=10> */
.L_x_154:


//--------------------- .nv.shared._ZN3cub18CUB_300001_SM_10006detail6reduce28DeviceReduceSingleTileKernelINS2_10policy_hubIdjN4cuda3__47maximumIvEEE10Policy1000EPdSB_iS8_ddNS5_3std3__410__identityEEEvT0_T1_T2_T3_T4_T6_ --------------------------
	.section	.nv.shared._ZN3cub18CUB_300001_SM_10006detail6reduce28DeviceReduceSingleTileKernelINS2_10policy_hubIdjN4cuda3__47maximumIvEEE10Policy1000EPdSB_iS8_ddNS5_3std3__410__identityEEEvT0_T1_T2_T3_T4_T6_,"aw",@nobits
	.sectionflags	@""
	.align	8
.nv.shared._ZN3cub18CUB_300001_SM_10006detail6reduce28DeviceReduceSingleTileKernelINS2_10policy_hubIdjN4cuda3__47maximumIvEEE10Policy1000EPdSB_iS8_ddNS5_3std3__410__identityEEEvT0_T1_T2_T3_T4_T6_:
	.zero		1104


//--------------------- .nv.shared.reserved.0     --------------------------
	.section	.nv.shared.reserved.0,"aw",@nobits
	.weak		__nv_reservedSMEM_offset_0_alias
	.size		__nv_reservedSMEM_offset_0_alias, 0, 64
	.other		__nv_reservedSMEM_offset_0_alias,@"STO_CUDA_RESERVED_SHARED STV_DEFAULT"
__nv_reservedSMEM_offset_0_alias:
	.zero		0
	.zero		64


//--------------------- .nv.global                --------------------------
	.section	.nv.global,"aw",@nobits
.nv.global:
	.type		_ZN34_INTERNAL_f8a78607_4_k_cu_e58fdc9e6thrust24THRUST_300001_SM_1000_NS12placeholders2_5E,@object
	.size		_ZN34_INTERNAL_f8a78607_4_k_cu_e58fdc9e6thrust24THRUST_300001_SM_1000_NS12placeholders2_5E,(_ZN34_INTERNAL_f8a78607_4_k_cu_e58fdc9e4cuda3std3__45__cpo6cbeginE - _ZN34_INTERNAL_f8a78607_4_k_cu_e58fdc9e6thrust24THRUST_300001_SM_1000_NS12placeholders2_5E)
_ZN34_INTERNAL_f8a78607_4_k_cu_e58fdc9e6thrust24THRUST_300001_SM_1000_NS12placeholders2_5E:
	.zero		1
	.type		_ZN34_INTERNAL_f8a78607_4_k_cu_e58fdc9e4cuda3std3__45__cpo6cbeginE,@object
	.size		_ZN34_INTERNAL_f8a78607_4_k_cu_e58fdc9e4cuda3std3__45__cpo6cbeginE,(_ZN34_INTERNAL_f8a78607_4_k_cu_e58fdc9e4cuda3std6ranges3__45__cpo6cbeginE - _ZN34_INTERNAL_f8a78607_4_k_cu_e58fdc9e4cuda3std3__45__cpo6cbeginE)
_ZN34_INTERNAL_f8a78607_4_k_cu_e58fdc9e4cuda3std3__45__cpo6cbeginE:
	.zero		1
	.type		_ZN34_INTERNAL_f8a78607_4_k_cu_e58fdc9e4cuda3std6ranges3__45__cpo6cbeginE,@object
	.size		_ZN34_INTERNAL_f8a78607_4_k_cu_e58fdc9e4cuda3std6ranges3__45__cpo6cbeginE,(_ZN34_INTERNAL_f8a78607_4_k_cu_e58fdc9e4cuda3std3__48in_placeE - _ZN34_INTERNAL_f8a78607_4_k_cu_e58fdc9e4cuda3std6ranges3__45__cpo6cbeginE)
_ZN34_INTERNAL_f8a78607_4_k_cu_e58fdc9e4cuda3std6ranges3__45__cpo6cbeginE:
	.zero		1
	.type		_ZN34_INTERNAL_f8a78607_4_k_cu_e58fdc9e4cuda3std3__48in_placeE,@object
	.size		_ZN34_INTERNAL_f8a78607_4_k_cu_e58fdc9e4cuda3std3__48in_placeE,(_ZN34_INTERNAL_f8a78607_4_k_cu_e58fdc9e4cuda3std6ranges3__45__cpo4sizeE - _ZN34_INTERNAL_f8a78607_4_k_cu_e58fdc9e4cuda3std3__48in_placeE)
_ZN34_INTERNAL_f8a78607_4_k_cu_e58fdc9e4cuda3std3__48in_placeE:
	.zero		1
	.type		_ZN34_INTERNAL_f8a78607_4_k_cu_e58fdc9e4cuda3std6ranges3__45__cpo4sizeE,@object
	.size		_ZN34_INTERNAL_f8a78607_4_k_cu_e58fdc9e4cuda3std6ranges3__45__cpo4sizeE,(_ZN34_INTERNAL_f8a78607_4_k_cu_e58fdc9e6thrust24THRUST_300001_SM_1000_NS12placeholders2_9E - _ZN34_INTERNAL_f8a78607_4_k_cu_e58fdc9e4cuda3std6ranges3__45__cpo4sizeE)
_ZN34_INTERNAL_f8a78607_4_k_cu_e58fdc9e4cuda3std6ranges3__45__cpo4sizeE:
	.zero		1
	.type		_ZN34_INTERNAL_f8a78607_4_k_cu_e58fdc9e6thrust24THRUST_300001_SM_1000_NS12placeholders2_9E,@object
	.size		_ZN34_INTERNAL_f8a78607_4_k_cu_e58fdc9e6thrust24THRUST_300001_SM_1000_NS12placeholders2_9E,(_ZN34_INTERNAL_f8a78607_4_k_cu_e58fdc9e4cuda3std3__45__cpo7crbeginE - _ZN34_INTERNAL_f8a78607_4_k_cu_e58fdc9e6thrust24THRUST_300001_SM_1000_NS12placeholders2_9E)
_ZN34_INTERNAL_f8a78607_4_k_cu_e58fdc9e6thrust24THRUST_300001_SM_1000_NS12placeholders2_9E:
	.zero		1
	.type		_ZN34_INTERNAL_f8a78607_4_k_cu_e58fdc9e4cuda3std3__45__cpo7crbeginE,@object
	.size		_ZN34_INTERNAL_f8a78607_4_k_cu_e58fdc9e4cuda3std3__45__cpo7crbeginE,(_ZN34_INTERNAL_f8a78607_4_k_cu_e58fdc9e4cuda3std6ranges3__45__cpo4nextE - _ZN34_INTERNAL_f8a78607_4_k_cu_e58fdc9e4cuda3std3__45__cpo7crbeginE)
_ZN34_INTERNAL_f8a78607_4_k_cu_e58fdc9e4cuda3std3__45__cpo7crbeginE:
	.zero		1
	.type		_ZN34_INTERNAL_f8a78607_4_k_cu_e58fdc9e4cuda3std6ranges3__45__cpo4nextE,@object
	.size		_ZN34_INTERNAL_f8a78607_4_k_cu_e58fdc9e4cuda3std6ranges3__45__cpo4nextE,(_ZN34_INTERNAL_f8a78607_4_k_cu_e58fdc9e4cuda3std6ranges3__45__cpo4swapE - _ZN34_INTERNAL_f8a78607_4_k_cu_e58fdc9e4cuda3std6ranges3__45__cpo4nextE)
_ZN34_INTERNAL_f8a78607_4_k_cu_e58fdc9e4cuda3std6ranges3__45__cpo4nextE:
	.zero		1
	.type		_ZN34_INTERNAL_f8a78607_4_k_cu_e58fdc9e4cuda3std6ranges3__45__cpo4swapE,@object
	.size		_ZN34_INTERNAL_f8a78607_4_k_cu_e58fdc9e4cuda3std6ranges3__45__cpo4swapE,(_ZN34_INTERNAL_f8a78607_4_k_cu_e58fdc9e6thrust24THRUST_300001_SM_1000_NS12placeholders2_1E - _ZN34_INTERNAL_f8a78607_4_k_cu_e58fdc9e4cuda3std6ranges3__45__cpo4swapE)
_ZN34_INTERNAL_f8a78607_4_k_cu_e58fdc9e4cuda3std6ranges3__45__cpo4swapE:
	.zero		1
	.type		_ZN34_INTERNAL_f8a78607_4_k_cu_e58fdc9e6thrust24THRUST_300001_SM_1000_NS12placeholders2_1E,@object
	.size		_ZN34_INTERNAL_f8a78607_4_k_cu_e58fdc9e6thrust24THRUST_300001_SM_1000_NS12placeholders2_1E,(_ZN34_INTERNAL_f8a78607_4_k_cu_e58fdc9e6thrust24THRUST_300001_SM_1000_NS12placeholders2_3E - _ZN34_INTERNAL_f8a78607_4_k_cu_e58fdc9e6thrust24THRUST_300001_SM_1000_NS12placeholders2_1E)
_ZN34_INTERNAL_f8a78607_4_k_cu_e58fdc9e6thrust24THRUST_300001_SM_1000_NS12placeholders2_1E:
	.zero		1
	.type		_ZN34_INTERNAL_f8a78607_4_k_cu_e58fdc9e6thrust24THRUST_300001_SM_1000_NS12placeholders2_3E,@object
	.size		_ZN34_INTERNAL_f8a78607_4_k_cu_e58fdc9e6thrust24THRUST_300001_SM_1000_NS12placeholders2_3E,(_ZN34_INTERNAL_f8a78607_4_k_cu_e58fdc9e4cuda3std3__45__cpo5beginE - _ZN34_INTERNAL_f8a78607_4_k_cu_e58fdc9e6thrust24THRUST_300001_SM_1000_NS12placeholders2_3E)
_ZN34_INTERNAL_f8a78607_4_k_cu_e58fdc9e6thrust24THRUST_300001_SM_1000_NS12placeholders2_3E:
	.zero		1
	.type		_ZN34_INTERNAL_f8a78607_4_k_cu_e58fdc9e4cuda3std3__45__cpo5beginE,@object
	.size		_ZN34_INTERNAL_f8a78607_4_k_cu_e58fdc9e4cuda3std3__45__cpo5beginE,(_ZN34_INTERNAL_f8a78607_4_k_cu_e58fdc9e4cuda3std6ranges3__45__cpo5beginE - _ZN34_INTERNAL_f8a78607_4_k_cu_e58fdc9e4cuda3std3__45__cpo5beginE)
_ZN34_INTERNAL_f8a78607_4_k_cu_e58fdc9e4cuda3std3__45__cpo5beginE:
	.zero		1
	.type		_ZN34_INTERNAL_f8a78607_4_k_cu_e58fdc9e4cuda3std6ranges3__45__cpo5beginE,@object
	.size		_ZN34_INTERNAL_f8a78607_4_k_cu_e58fdc9e4cuda3std6ranges3__45__cpo5beginE,(_ZN34_INTERNAL_f8a78607_4_k_cu_e58fdc9e4cuda3std3__436_GLOBAL__N__f8a78607_4_k_cu_e58fdc9e6ignoreE - _ZN34_INTERNAL_f8a78607_4_k_cu_e58fdc9e4cuda3std6ranges3__45__cpo5beginE)
_ZN34_INTERNAL_f8a78607_4_k_cu_e58fdc9e4cuda3std6ranges3__45__cpo5beginE:
	.zero		1
	.type		_ZN34_INTERNAL_f8a78607_4_k_cu_e58fdc9e4cuda3std3__436_GLOBAL__N__f8a78607_4_k_cu_e58fdc9e6ignoreE,@object
	.size		_ZN34_INTERNAL_f8a78607_4_k_cu_e58fdc9e4cuda3std3__436_GLOBAL__N__f8a78607_4_k_cu_e58fdc9e6ignoreE,(_ZN34_INTERNAL_f8a78607_4_k_cu_e58fdc9e4cuda3std6ranges3__45__cpo4dataE - _ZN34_INTERNAL_f8a78607_4_k_cu_e58fdc9e4cuda3std3__436_GLOBAL__N__f8a78607_4_k_cu_e58fdc9e6ignoreE)
_ZN34_INTERNAL_f8a78607_4_k_cu_e58fdc9e4cuda3std3__436_GLOBAL__N__f8a78607_4_k_cu_e58fdc9e6ignoreE:
	.zero		1
	.type		_ZN34_INTERNAL_f8a78607_4_k_cu_e58fdc9e4cuda3std6ranges3__45__cpo4dataE,@object
	.size		_ZN34_INTERNAL_f8a78607_4_k_cu_e58fdc9e4cuda3std6ranges3__45__cpo4dataE,(_ZN34_INTERNAL_f8a78607_4_k_cu_e58fdc9e6thrust24THRUST_300001_SM_1000_NS12placeholders2_7E - _ZN34_INTERNAL_f8a78607_4_k_cu_e58fdc9e4cuda3std6ranges3__45__cpo4dataE)
_ZN34_INTERNAL_f8a78607_4_k_cu_e58fdc9e4cuda3std6ranges3__45__cpo4dataE:
	.zero		1
	.type		_ZN34_INTERNAL_f8a78607_4_k_cu_e58fdc9e6thrust24THRUST_300001_SM_1000_NS12placeholders2_7E,@object
	.size		_ZN34_INTERNAL_f8a78607_4_k_cu_e58fdc9e6thrust24THRUST_300001_SM_1000_NS12placeholders2_7E,(_ZN34_INTERNAL_f8a78607_4_k_cu_e58fdc9e4cuda3std3__45__cpo6rbeginE - _ZN34_INTERNAL_f8a78607_4_k_cu_e58fdc9e6thrust24THRUST_300001_SM_1000_NS12placeholders2_7E)
_ZN34_INTERNAL_f8a78607_4_k_cu_e58fdc9e6thrust24THRUST_300001_SM_1000_NS12placeholders2_7E:
	.zero		1
	.type		_ZN34_INTERNAL_f8a78607_4_k_cu_e58fdc9e4cuda3std3__45__cpo6rbeginE,@object
	.size		_ZN34_INTERNAL_f8a78607_4_k_cu_e58fdc9e4cuda3std3__45__cpo6rbeginE,(_ZN34_INTERNAL_f8a78607_4_k_cu_e58fdc9e4cuda3std6ranges3__45__cpo7advanceE - _ZN34_INTERNAL_f8a78607_4_k_cu_e58fdc9e4cuda3std3__45__cpo6rbeginE)
_ZN34_INTERNAL_f8a78607_4_k_cu_e58fdc9e4cuda3std3__45__cpo6rbeginE:
	.zero		1
	.type		_ZN34_INTERNAL_f8a78607_4_k_cu_e58fdc9e4cuda3std6ranges3__45__cpo7advanceE,@object
	.size		_ZN34_INTERNAL_f8a78607_4_k_cu_e58fdc9e4cuda3std6ranges3__45__cpo7advanceE,(_ZN34_INTERNAL_f8a78607_4_k_cu_e58fdc9e4cuda3std3__47nulloptE - _ZN34_INTERNAL_f8a78607_4_k_cu_e58fdc9e4cuda3std6ranges3__45__cpo7advanceE)
_ZN34_INTERNAL_f8a78607_4_k_cu_e58fdc9e4cuda3std6ranges3__45__cpo7advanceE:
	.zero		1
	.type		_ZN34_INTERNAL_f8a78607_4_k_cu_e58fdc9e4cuda3std3__47nulloptE,@object
	.size		_ZN34_INTERNAL_f8a78607_4_k_cu_e58fdc9e4cuda3std3__47nulloptE,(_ZN34_INTERNAL_f8a78607_4_k_cu_e58fdc9e4cuda3std6ranges3__45__cpo8distanceE - _ZN34_INTERNAL_f8a78607_4_k_cu_e58fdc9e4cuda3std3__47nulloptE)
_ZN34_INTERNAL_f8a78607_4_k_cu_e58fdc9e4cuda3std3__47nulloptE:
	.zero		1
	.type		_ZN34_INTERNAL_f8a78607_4_k_cu_e58fdc9e4cuda3std6ranges3__45__cpo8distanceE,@object
	.size		_ZN34_INTERNAL_f8a78607_4_k_cu_e58fdc9e4cuda3std6ranges3__45__cpo8distanceE,(_ZN34_INTERNAL_f8a78607_4_k_cu_e58fdc9e6thrust24THRUST_300001_SM_1000_NS12placeholders2_6E - _ZN34_INTERNAL_f8a78607_4_k_cu_e58fdc9e4cuda3std6ranges3__45__cpo8distanceE)
_ZN34_INTERNAL_f8a78607_4_k_cu_e58fdc9e4cuda3std6ranges3__45__cpo8distanceE:
	.zero		1
	.type		_ZN34_INTERNAL_f8a78607_4_k_cu_e58fdc9e6thrust24THRUST_300001_SM_1000_NS12placeholders2_6E,@object
	.size		_ZN34_INTERNAL_f8a78607_4_k_cu_e58fdc9e6thrust24THRUST_300001_SM_1000_NS12placeholders2_6E,(_ZN34_INTERNAL_f8a78607_4_k_cu_e58fdc9e4cuda3std3__45__cpo4cendE - _ZN34_INTERNAL_f8a78607_4_k_cu_e58fdc9e6thrust24THRUST_300001_SM_1000_NS12placeholders2_6E)
_ZN34_INTERNAL_f8a78607_4_k_cu_e58fdc9e6thrust24THRUST_300001_SM_1000_NS12placeholders2_6E:
	.zero		1
	.type		_ZN34_INTERNAL_f8a78607_4_k_cu_e58fdc9e4cuda3std3__45__cpo4cendE,@object
	.size		_ZN34_INTERNAL_f8a78607_4_k_cu_e58fdc9e4cuda3std3__45__cpo4cendE,(_ZN34_INTERNAL_f8a78607_4_k_cu_e58fdc9e4cuda3std6ranges3__45__cpo4cendE - _ZN34_INTERNAL_f8a78607_4_k_cu_e58fdc9e4cuda3std3__45__cpo4cendE)
_ZN34_INTERNAL_f8a78607_4_k_cu_e58fdc9e4cuda3std3__45__cpo4cendE:
	.zero		1
	.type		_ZN34_INTERNAL_f8a78607_4_k_cu_e58fdc9e4cuda3std6ranges3__45__cpo4cendE,@object
	.size		_ZN34_INTERNAL_f8a78607_4_k_cu_e58fdc9e4cuda3std6ranges3__45__cpo4cendE,(_ZN34_INTERNAL_f8a78607_4_k_cu_e58fdc9e4cuda3std3__420unreachable_sentinelE - _ZN34_INTERNAL_f8a78607_4_k_cu_e58fdc9e4cuda3std6ranges3__45__cpo4cendE)
_ZN34_INTERNAL_f8a78607_4_k_cu_e58fdc9e4cuda3std6ranges3__45__cpo4cendE:
	.zero		1
	.type		_ZN34_INTERNAL_f8a78607_4_k_cu_e58fdc9e4cuda3std3__420unreachable_sentinelE,@object
	.size		_ZN34_INTERNAL_f8a78607_4_k_cu_e58fdc9e4cuda3std3__420unreachable_sentinelE,(_ZN34_INTERNAL_f8a78607_4_k_cu_e58fdc9e4cuda3std6ranges3__45__cpo5ssizeE - _ZN34_INTERNAL_f8a78607_4_k_cu_e58fdc9e4cuda3std3__420unreachable_sentinelE)
_ZN34_INTERNAL_f8a78607_4_k_cu_e58fdc9e4cuda3std3__420unreachable_sentinelE:
	.zero		1
	.type		_ZN34_INTERNAL_f8a78607_4_k_cu_e58fdc9e4cuda3std6ranges3__45__cpo5ssizeE,@object
	.size		_ZN34_INTERNAL_f8a78607_4_k_cu_e58fdc9e4cuda3std6ranges3__45__cpo5ssizeE,(_ZN34_INTERNAL_f8a78607_4_k_cu_e58fdc9e6thrust24THRUST_300001_SM_1000_NS12placeholders3_10E - _ZN34_INTERNAL_f8a78607_4_k_cu_e58fdc9e4cuda3std6ranges3__45__cpo5ssizeE)
_ZN34_INTERNAL_f8a78607_4_k_cu_e58fdc9e4cuda3std6ranges3__45__cpo5ssizeE:
	.zero		1
	.type		_ZN34_INTERNAL_f8a78607_4_k_cu_e58fdc9e6thrust24THRUST_300001_SM_1000_NS12placeholders3_10E,@object
	.size		_ZN34_INTERNAL_f8a78607_4_k_cu_e58fdc9e6thrust24THRUST_300001_SM_1000_NS12placeholders3_10E,(_ZN34_INTERNAL_f8a78607_4_k_cu_e58fdc9e4cuda3std3__45__cpo5crendE - _ZN34_INTERNAL_f8a78607_4_k_cu_e58fdc9e6thrust24THRUST_300001_SM_1000_NS12placeholders3_10E)
_ZN34_INTERNAL_f8a78607_4_k_cu_e58fdc9e6thrust24THRUST_300001_SM_1000_NS12placeholders3_10E:
	.zero		1
	.type		_ZN34_INTERNAL_f8a78607_4_k_cu_e58fdc9e4cuda3std3__45__cpo5crendE,@object
	.size		_ZN34_INTERNAL_f8a78607_4_k_cu_e58fdc9e4cuda3std3__45__cpo5crendE,(_ZN34_INTERNAL_f8a78607_4_k_cu_e58fdc9e4cuda3std6ranges3__45__cpo4prevE - _ZN34_INTERNAL_f8a78607_4_k_cu_e58fdc9e4cuda3std3__45__cpo5crendE)
_ZN34_INTERNAL_f8a78607_4_k_cu_e58fdc9e4cuda3std3__45__cpo5crendE:
	.zero		1
	.type		_ZN34_INTERNAL_f8a78607_4_k_cu_e58fdc9e4cuda3std6ranges3__45__cpo4prevE,@object
	.size		_ZN34_INTERNAL_f8a78607_4_k_cu_e58fdc9e4cuda3std6ranges3__45__cpo4prevE,(_ZN34_INTERNAL_f8a78607_4_k_cu_e58fdc9e4cuda3std6ranges3__45__cpo9iter_moveE - _ZN34_INTERNAL_f8a78607_4_k_cu_e58fdc9e4cuda3std6ranges3__45__cpo4prevE)
_ZN34_INTERNAL_f8a78607_4_k_cu_e58fdc9e4cuda3std6ranges3__45__cpo4prevE:
	.zero		1
	.type		_ZN34_INTERNAL_f8a78607_4_k_cu_e58fdc9e4cuda3std6ranges3__45__cpo9iter_moveE,@object
	.size		_ZN34_INTERNAL_f8a78607_4_k_cu_e58fdc9e4cuda3std6ranges3__45__cpo9iter_moveE,(_ZN34_INTERNAL_f8a78607_4_k_cu_e58fdc9e6thrust24THRUST_300001_SM_1000_NS12placeholders2_2E - _ZN34_INTERNAL_f8a78607_4_k_cu_e58fdc9e4cuda3std6ranges3__45__cpo9iter_moveE)
_ZN34_INTERNAL_f8a78607_4_k_cu_e58fdc9e4cuda3std6ranges3__45__cpo9iter_moveE:
	.zero		1
	.type		_ZN34_INTERNAL_f8a78607_4_k_cu_e58fdc9e6thrust24THRUST_300001_SM_1000_NS12placeholders2_2E,@object
	.size		_ZN34_INTERNAL_f8a78607_4_k_cu_e58fdc9e6thrust24THRUST_300001_SM_1000_NS12placeholders2_2E,(_ZN34_INTERNAL_f8a78607_4_k_cu_e58fdc9e6thrust24THRUST_300001_SM_1000_NS12placeholders2_4E - _ZN34_INTERNAL_f8a78607_4_k_cu_e58fdc9e6thrust24THRUST_300001_SM_1000_NS12placeholders2_2E)
_ZN34_INTERNAL_f8a78607_4_k_cu_e58fdc9e6thrust24THRUST_300001_SM_1000_NS12placeholders2_2E:
	.zero		1
	.type		_ZN34_INTERNAL_f8a78607_4_k_cu_e58fdc9e6thrust24THRUST_300001_SM_1000_NS12placeholders2_4E,@object
	.size		_ZN34_INTERNAL_f8a78607_4_k_cu_e58fdc9e6thrust24THRUST_300001_SM_1000_NS12placeholders2_4E,(_ZN34_INTERNAL_f8a78607_4_k_cu_e58fdc9e4cuda3std3__45__cpo3endE - _ZN34_INTERNAL_f8a78607_4_k_cu_e58fdc9e6thrust24THRUST_300001_SM_1000_NS12placeholders2_4E)
_ZN34_INTERNAL_f8a78607_4_k_cu_e58fdc9e6thrust24THRUST_300001_SM_1000_NS12placeholders2_4E:
	.zero		1
	.type		_ZN34_INTERNAL_f8a78607_4_k_cu_e58fdc9e4cuda3std3__45__cpo3endE,@object
	.size		_ZN34_INTERNAL_f8a78607_4_k_cu_e58fdc9e4cuda3std3__45__cpo3endE,(_ZN34_INTERNAL_f8a78607_4_k_cu_e58fdc9e4cuda3std6ranges3__45__cpo3endE - _ZN34_INTERNAL_f8a78607_4_k_cu_e58fdc9e4cuda3std3__45__cpo3endE)
_ZN34_INTERNAL_f8a78607_4_k_cu_e58fdc9e4cuda3std3__45__cpo3endE:
	.zero		1
	.type		_ZN34_INTERNAL_f8a78607_4_k_cu_e58fdc9e4cuda3std6ranges3__45__cpo3endE,@object
	.size		_ZN34_INTERNAL_f8a78607_4_k_cu_e58fdc9e4cuda3std6ranges3__45__cpo3endE,(_ZN34_INTERNAL_f8a78607_4_k_cu_e58fdc9e4cuda3std3__419piecewise_constructE - _ZN34_INTERNAL_f8a78607_4_k_cu_e58fdc9e4cuda3std6ranges3__45__cpo3endE)
_ZN34_INTERNAL_f8a78607_4_k_cu_e58fdc9e4cuda3std6ranges3__45__cpo3endE:
	.zero		1
	.type		_ZN34_INTERNAL_f8a78607_4_k_cu_e58fdc9e4cuda3std3__419piecewise_constructE,@object
	.size		_ZN34_INTERNAL_f8a78607_4_k_cu_e58fdc9e4cuda3std3__419piecewise_constructE,(_ZN34_INTERNAL_f8a78607_4_k_cu_e58fdc9e4cuda3std6ranges3__45__cpo5cdataE - _ZN34_INTERNAL_f8a78607_4_k_cu_e58fdc9e4cuda3std3__419piecewise_constructE)
_ZN34_INTERNAL_f8a78607_4_k_cu_e58fdc9e4cuda3std3__419piecewise_constructE:
	.zero		1
	.type		_ZN34_INTERNAL_f8a78607_4_k_cu_e58fdc9e4cuda3std6ranges3__45__cpo5cdataE,@object
	.size		_ZN34_INTERNAL_f8a78607_4_k_cu_e58fdc9e4cuda3std6ranges3__45__cpo5cdataE,(_ZN34_INTERNAL_f8a78607_4_k_cu_e58fdc9e6thrust24THRUST_300001_SM_1000_NS12placeholders2_8E - _ZN34_INTERNAL_f8a78607_4_k_cu_e58fdc9e4cuda3std6ranges3__45__cpo5cdataE)
_ZN34_INTERNAL_f8a78607_4_k_cu_e58fdc9e4cuda3std6ranges3__45__cpo5cdataE:
	.zero		1
	.type		_ZN34_INTERNAL_f8a78607_4_k_cu_e58fdc9e6thrust24THRUST_300001_SM_1000_NS12placeholders2_8E,@object
	.size		_ZN34_INTERNAL_f8a78607_4_k_cu_e58fdc9e6thrust24THRUST_300001_SM_1000_NS12placeholders2_8E,(_ZN34_INTERNAL_f8a78607_4_k_cu_e58fdc9e4cuda3std3__45__cpo4rendE - _ZN34_INTERNAL_f8a78607_4_k_cu_e58fdc9e6thrust24THRUST_300001_SM_1000_NS12placeholders2_8E)
_ZN34_INTERNAL_f8a78607_4_k_cu_e58fdc9e6thrust24THRUST_300001_SM_1000_NS12placeholders2_8E:
	.zero		1
	.type		_ZN34_INTERNAL_f8a78607_4_k_cu_e58fdc9e4cuda3std3__45__cpo4rendE,@object
	.size		_ZN34_INTERNAL_f8a78607_4_k_cu_e58fdc9e4cuda3std3__45__cpo4rendE,(_ZN34_INTERNAL_f8a78607_4_k_cu_e58fdc9e4cuda3std6ranges3__45__cpo9iter_swapE - _ZN34_INTERNAL_f8a78607_4_k_cu_e58fdc9e4cuda3std3__45__cpo4rendE)
_ZN34_INTERNAL_f8a78607_4_k_cu_e58fdc9e4cuda3std3__45__cpo4rendE:
	.zero		1
	.type		_ZN34_INTERNAL_f8a78607_4_k_cu_e58fdc9e4cuda3std6ranges3__45__cpo9iter_swapE,@object
	.size		_ZN34_INTERNAL_f8a78607_4_k_cu_e58fdc9e4cuda3std6ranges3__45__cpo9iter_swapE,(_ZN34_INTERNAL_f8a78607_4_k_cu_e58fdc9e4cuda3std3__48unexpectE - _ZN34_INTERNAL_f8a78607_4_k_cu_e58fdc9e4cuda3std6ranges3__45__cpo9iter_swapE)
_ZN34_INTERNAL_f8a78607_4_k_cu_e58fdc9e4cuda3std6ranges3__45__cpo9iter_swapE:
	.zero		1
	.type		_ZN34_INTERNAL_f8a78607_4_k_cu_e58fdc9e4cuda3std3__48unexpectE,@object
	.size		_ZN34_INTERNAL_f8a78607_4_k_cu_e58fdc9e4cuda3std3__48unexpectE,(_ZN34_INTERNAL_f8a78607_4_k_cu_e58fdc9e6thrust24THRUST_300001_SM_1000_NS6system6detail10sequential3seqE - _ZN34_INTERNAL_f8a78607_4_k_cu_e58fdc9e4cuda3std3__48unexpectE)
_ZN34_INTERNAL_f8a78607_4_k_cu_e58fdc9e4cuda3std3__48unexpectE:
	.zero		1
	.type		_ZN34_INTERNAL_f8a78607_4_k_cu_e58fdc9e6thrust24THRUST_300001_SM_1000_NS6system6detail10sequential3seqE,@object
	.size		_ZN34_INTERNAL_f8a78607_4_k_cu_e58fdc9e6thrust24THRUST_300001_SM_1000_NS6system6detail10sequential3seqE,(.L_29 - _ZN34_INTERNAL_f8a78607_4_k_cu_e58fdc9e6thrust24THRUST_300001_SM_1000_NS6system6detail10sequential3seqE)
_ZN34_INTERNAL_f8a78607_4_k_cu_e58fdc9e6thrust24THRUST_300001_SM_1000_NS6system6detail10sequential3seqE:
	.zero		1
.L_29:


//--------------------- .nv.shared._ZN3cub18CUB_300001_SM_10006detail6reduce18DeviceReduceKernelINS2_10policy_hubIdjN4cuda3__47maximumIvEEE10Policy1000EPdjS8_dNS5_3std3__410__identityEEEvT0_PT3_T1_NS0_13GridEvenShareISI_EET2_T4_ --------------------------
	.section	.nv.shared._ZN3cub18CUB_300001_SM_10006detail6reduce18DeviceReduceKernelINS2_10policy_hubIdjN4cuda3__47maximumIvEEE10Policy1000EPdjS8_dNS5_3std3__410__identityEEEvT0_PT3_T1_NS0_13GridEvenShareISI_EET2_T4_,"aw",@nobits
	.sectionflags	@""
	.align	8
.nv.shared._ZN3cub18CUB_300001_SM_10006detail6reduce18DeviceReduceKernelINS2_10policy_hubIdjN4cuda3__47maximumIvEEE10Policy1000EPdjS8_dNS5_3std3__410__identityEEEvT0_PT3_T1_NS0_13GridEvenShareISI_EET2_T4_:
	.zero		1104


//--------------------- .nv.shared._ZN3cub18CUB_300001_SM_10006detail6reduce28DeviceReduceSingleTileKernelINS2_10policy_hubIdjN4cuda3__47maximumIvEEE10Policy1000EPdSB_jS8_ddNS5_3std3__410__identityEEEvT0_T1_T2_T3_T4_T6_ --------------------------
	.section	.nv.shared._ZN3cub18CUB_300001_SM_10006detail6reduce28DeviceReduceSingleTileKernelINS2_10policy_hubIdjN4cuda3__47maximumIvEEE10Policy1000EPdSB_jS8_ddNS5_3std3__410__identityEEEvT0_T1_T2_T3_T4_T6_,"aw",@nobits
	.sectionflags	@""
	.align	8
.nv.shared._ZN3cub18CUB_300001_SM_10006detail6reduce28DeviceReduceSingleTileKernelINS2_10policy_hubIdjN4cuda3__47maximumIvEEE10Policy1000EPdSB_jS8_ddNS5_3std3__410__identityEEEvT0_T1_T2_T3_T4_T6_:
	.zero		1104


//--------------------- .nv.constant0._ZN3cub18CUB_300001_SM_10006detail6reduce28DeviceReduceSingleTileKernelINS2_10policy_hubIdjN4cuda3__47maximumIvEEE10Policy1000EPdSB_iS8_ddNS5_3std3__410__identityEEEvT0_T1_T2_T3_T4_T6_ --------------------------
	.section	.nv.constant0._ZN3cub18CUB_300001_SM_10006detail6reduce28DeviceReduceSingleTileKernelINS2_10policy_hubIdjN4cuda3__47maximumIvEEE10Policy1000EPdSB_iS8_ddNS5_3std3__410__identityEEEvT0_T1_T2_T3_T4_T6_,"a",@progbits
	.sectionflags	@""
	.align	4
.nv.constant0._ZN3cub18CUB_300001_SM_10006detail6reduce28DeviceReduceSingleTileKernelINS2_10policy_hubIdjN4cuda3__47maximumIvEEE10Policy1000EPdSB_iS8_ddNS5_3std3__410__identityEEEvT0_T1_T2_T3_T4_T6_:
	.zero		929


//--------------------- .nv.constant0._ZN3cub18CUB_300001_SM_10006detail6reduce18DeviceReduceKernelINS2_10policy_hubIdjN4cuda3__47maximumIvEEE10Policy1000EPdjS8_dNS5_3std3__410__identityEEEvT0_PT3_T1_NS0_13GridEvenShareISI_EET2_T4_ --------------------------
	.section	.nv.constant0._ZN3cub18CUB_300001_SM_10006detail6reduce18DeviceReduceKernelINS2_10policy_hubIdjN4cuda3__47maximumIvEEE10Policy1000EPdjS8_dNS5_3std3__410__identityEEEvT0_PT3_T1_NS0_13GridEvenShareISI_EET2_T4_,"a",@progbits
	.sectionflags	@""
	.align	4
.nv.constant0._ZN3cub18CUB_300001_SM_10006detail6reduce18DeviceReduceKernelINS2_10policy_hubIdjN4cuda3__47maximumIvEEE10Policy1000EPdjS8_dNS5_3std3__410__identityEEEvT0_PT3_T1_NS0_13GridEvenShareISI_EET2_T4_:
	.zero		958


//--------------------- .nv.constant0._ZN3cub18CUB_300001_SM_10006detail6reduce28DeviceReduceSingleTileKernelINS2_10policy_hubIdjN4cuda3__47maximumIvEEE10Policy1000EPdSB_jS8_ddNS5_3std3__410__identityEEEvT0_T1_T2_T3_T4_T6_ --------------------------
	.section	.nv.constant0._ZN3cub18CUB_300001_SM_10006detail6reduce28DeviceReduceSingleTileKernelINS2_10policy_hubIdjN4cuda3__47maximumIvEEE10Policy1000EPdSB_jS8_ddNS5_3std3__410__identityEEEvT0_T1_T2_T3_T4_T6_,"a",@progbits
	.sectionflags	@""
	.align	4
.nv.constant0._ZN3cub18CUB_300001_SM_10006detail6reduce28DeviceReduceSingleTileKernelINS2_10policy_hubIdjN4cuda3__47maximumIvEEE10Policy1000EPdSB_jS8_ddNS5_3std3__410__identityEEEvT0_T1_T2_T3_T4_T6_:
	.zero		929


//--------------------- .nv.constant0._ZN3cub18CUB_300001_SM_10006detail11EmptyKernelIvEEvv --------------------------
	.section	.nv.constant0._ZN3cub18CUB_300001_SM_10006detail11EmptyKernelIvEEvv,"a",@progbits
	.sectionflags	@""
	.align	4
.nv.constant0._ZN3cub18CUB_300001_SM_10006detail11EmptyKernelIvEEvv:
	.zero		896


//--------------------- .nv.constant0._Z29calculate_device_error_matrixPdS_S_m --------------------------
	.section	.nv.constant0._Z29calculate_device_error_matrixPdS_S_m,"a",@progbits
	.sectionflags	@""
	.align	4
.nv.constant0._Z29calculate_device_error_matrixPdS_S_m:
	.zero		928


//--------------------- .nv.constant0._Z20calculate_new_matrixPdS_m --------------------------
	.section	.nv.constant0._Z20calculate_new_matrixPdS_m,"a",@progbits
	.sectionflags	@""
	.align	4
.nv.constant0._Z20calculate_new_matrixPdS_m:
	.zero		920


//--------------------- SYMBOLS --------------------------

	.type		.nv.reservedSmem.offset0,@object
	.size		.nv.reservedSmem.offset0,0x4
	.type		.nv.reservedSmem.cap,@object
	.size		.nv.reservedSmem.cap,0x4
